//
// Generated by NVIDIA NVVM Compiler
//
// Compiler Build ID: CL-36424714
// Cuda compilation tools, release 13.0, V13.0.88
// Based on NVVM 20.0.0
//

.version 9.0
.target sm_100
.address_size 64

	// .globl	_Z21kernel_initializeRandP17curandStateXORWOWmi
.global .align 4 .b8 precalc_xorwow_matrix[102400];
.global .align 4 .b8 precalc_xorwow_offset_matrix[102400];
.global .align 4 .b8 mrg32k3aM1[2304];
.global .align 4 .b8 mrg32k3aM2[2304];
.global .align 4 .b8 mrg32k3aM1SubSeq[2016];
.global .align 4 .b8 mrg32k3aM2SubSeq[2016];
.global .align 4 .b8 mrg32k3aM1Seq[2304];
.global .align 4 .b8 mrg32k3aM2Seq[2304];
.const .align 8 .b8 __cr_lgamma_table[72];
// _ZZN3cub18CUB_300001_SM_10006detail6reduce28DeviceReduceSingleTileKernelINS2_10policy_hubIijN4cuda3std3__44plusIiEEE10Policy1000EN6thrust24THRUST_300001_SM_1000_NS6detail15normal_iteratorINSD_10device_ptrIiEEEEPijS9_iiNS7_10__identityEEEvT0_T1_T2_T3_T4_T6_E12temp_storage has been demoted
// _ZZN3cub18CUB_300001_SM_10006detail6reduce18DeviceReduceKernelINS2_10policy_hubIijN4cuda3std3__44plusIiEEE10Policy1000EN6thrust24THRUST_300001_SM_1000_NS6detail15normal_iteratorINSD_10device_ptrIiEEEEjS9_iNS7_10__identityEEEvT0_PT3_T1_NS0_13GridEvenShareISN_EET2_T4_E12temp_storage has been demoted
// _ZZN3cub18CUB_300001_SM_10006detail6reduce28DeviceReduceSingleTileKernelINS2_10policy_hubIijN4cuda3std3__44plusIiEEE10Policy1000EPiSC_iS9_iiNS7_10__identityEEEvT0_T1_T2_T3_T4_T6_E12temp_storage has been demoted
// _ZZN3cub18CUB_300001_SM_10006detail6reduce28DeviceReduceSingleTileKernelINS2_10policy_hubIiyN4cuda3std3__44plusIiEEE10Policy1000EN6thrust24THRUST_300001_SM_1000_NS6detail15normal_iteratorINSD_10device_ptrIiEEEEPiyS9_iiNS7_10__identityEEEvT0_T1_T2_T3_T4_T6_E12temp_storage has been demoted
// _ZZN3cub18CUB_300001_SM_10006detail6reduce18DeviceReduceKernelINS2_10policy_hubIiyN4cuda3std3__44plusIiEEE10Policy1000EN6thrust24THRUST_300001_SM_1000_NS6detail15normal_iteratorINSD_10device_ptrIiEEEEyS9_iNS7_10__identityEEEvT0_PT3_T1_NS0_13GridEvenShareISN_EET2_T4_E12temp_storage has been demoted
// _ZZN3cub18CUB_300001_SM_10006detail6reduce28DeviceReduceSingleTileKernelINS2_10policy_hubIiyN4cuda3std3__44plusIiEEE10Policy1000EPiSC_iS9_iiNS7_10__identityEEEvT0_T1_T2_T3_T4_T6_E12temp_storage has been demoted
.global .align 1 .b8 _ZN34_INTERNAL_21290acd_4_k_cu_471eadb44cuda3std3__45__cpo5beginE[1];
.global .align 1 .b8 _ZN34_INTERNAL_21290acd_4_k_cu_471eadb44cuda3std3__45__cpo3endE[1];
.global .align 1 .b8 _ZN34_INTERNAL_21290acd_4_k_cu_471eadb44cuda3std3__45__cpo6cbeginE[1];
.global .align 1 .b8 _ZN34_INTERNAL_21290acd_4_k_cu_471eadb44cuda3std3__45__cpo4cendE[1];
.global .align 1 .b8 _ZN34_INTERNAL_21290acd_4_k_cu_471eadb44cuda3std3__45__cpo6rbeginE[1];
.global .align 1 .b8 _ZN34_INTERNAL_21290acd_4_k_cu_471eadb44cuda3std3__45__cpo4rendE[1];
.global .align 1 .b8 _ZN34_INTERNAL_21290acd_4_k_cu_471eadb44cuda3std3__45__cpo7crbeginE[1];
.global .align 1 .b8 _ZN34_INTERNAL_21290acd_4_k_cu_471eadb44cuda3std3__45__cpo5crendE[1];
.global .align 1 .b8 _ZN34_INTERNAL_21290acd_4_k_cu_471eadb44cuda3std3__436_GLOBAL__N__21290acd_4_k_cu_471eadb46ignoreE[1];
.global .align 1 .b8 _ZN34_INTERNAL_21290acd_4_k_cu_471eadb44cuda3std3__419piecewise_constructE[1];
.global .align 1 .b8 _ZN34_INTERNAL_21290acd_4_k_cu_471eadb44cuda3std3__48in_placeE[1];
.global .align 1 .b8 _ZN34_INTERNAL_21290acd_4_k_cu_471eadb44cuda3std3__420unreachable_sentinelE[1];
.global .align 1 .b8 _ZN34_INTERNAL_21290acd_4_k_cu_471eadb44cuda3std3__47nulloptE[1];
.global .align 1 .b8 _ZN34_INTERNAL_21290acd_4_k_cu_471eadb44cuda3std3__48unexpectE[1];
.global .align 1 .b8 _ZN34_INTERNAL_21290acd_4_k_cu_471eadb44cuda3std6ranges3__45__cpo4swapE[1];
.global .align 1 .b8 _ZN34_INTERNAL_21290acd_4_k_cu_471eadb44cuda3std6ranges3__45__cpo9iter_moveE[1];
.global .align 1 .b8 _ZN34_INTERNAL_21290acd_4_k_cu_471eadb44cuda3std6ranges3__45__cpo5beginE[1];
.global .align 1 .b8 _ZN34_INTERNAL_21290acd_4_k_cu_471eadb44cuda3std6ranges3__45__cpo3endE[1];
.global .align 1 .b8 _ZN34_INTERNAL_21290acd_4_k_cu_471eadb44cuda3std6ranges3__45__cpo6cbeginE[1];
.global .align 1 .b8 _ZN34_INTERNAL_21290acd_4_k_cu_471eadb44cuda3std6ranges3__45__cpo4cendE[1];
.global .align 1 .b8 _ZN34_INTERNAL_21290acd_4_k_cu_471eadb44cuda3std6ranges3__45__cpo7advanceE[1];
.global .align 1 .b8 _ZN34_INTERNAL_21290acd_4_k_cu_471eadb44cuda3std6ranges3__45__cpo9iter_swapE[1];
.global .align 1 .b8 _ZN34_INTERNAL_21290acd_4_k_cu_471eadb44cuda3std6ranges3__45__cpo4nextE[1];
.global .align 1 .b8 _ZN34_INTERNAL_21290acd_4_k_cu_471eadb44cuda3std6ranges3__45__cpo4prevE[1];
.global .align 1 .b8 _ZN34_INTERNAL_21290acd_4_k_cu_471eadb44cuda3std6ranges3__45__cpo4dataE[1];
.global .align 1 .b8 _ZN34_INTERNAL_21290acd_4_k_cu_471eadb44cuda3std6ranges3__45__cpo5cdataE[1];
.global .align 1 .b8 _ZN34_INTERNAL_21290acd_4_k_cu_471eadb44cuda3std6ranges3__45__cpo4sizeE[1];
.global .align 1 .b8 _ZN34_INTERNAL_21290acd_4_k_cu_471eadb44cuda3std6ranges3__45__cpo5ssizeE[1];
.global .align 1 .b8 _ZN34_INTERNAL_21290acd_4_k_cu_471eadb44cuda3std6ranges3__45__cpo8distanceE[1];
.global .align 1 .b8 _ZN34_INTERNAL_21290acd_4_k_cu_471eadb46thrust24THRUST_300001_SM_1000_NS8cuda_cub3parE[1];
.global .align 1 .b8 _ZN34_INTERNAL_21290acd_4_k_cu_471eadb46thrust24THRUST_300001_SM_1000_NS8cuda_cub10par_nosyncE[1];
.global .align 1 .b8 _ZN34_INTERNAL_21290acd_4_k_cu_471eadb46thrust24THRUST_300001_SM_1000_NS6system6detail10sequential3seqE[1];
.global .align 1 .b8 _ZN34_INTERNAL_21290acd_4_k_cu_471eadb46thrust24THRUST_300001_SM_1000_NS12placeholders2_1E[1];
.global .align 1 .b8 _ZN34_INTERNAL_21290acd_4_k_cu_471eadb46thrust24THRUST_300001_SM_1000_NS12placeholders2_2E[1];
.global .align 1 .b8 _ZN34_INTERNAL_21290acd_4_k_cu_471eadb46thrust24THRUST_300001_SM_1000_NS12placeholders2_3E[1];
.global .align 1 .b8 _ZN34_INTERNAL_21290acd_4_k_cu_471eadb46thrust24THRUST_300001_SM_1000_NS12placeholders2_4E[1];
.global .align 1 .b8 _ZN34_INTERNAL_21290acd_4_k_cu_471eadb46thrust24THRUST_300001_SM_1000_NS12placeholders2_5E[1];
.global .align 1 .b8 _ZN34_INTERNAL_21290acd_4_k_cu_471eadb46thrust24THRUST_300001_SM_1000_NS12placeholders2_6E[1];
.global .align 1 .b8 _ZN34_INTERNAL_21290acd_4_k_cu_471eadb46thrust24THRUST_300001_SM_1000_NS12placeholders2_7E[1];
.global .align 1 .b8 _ZN34_INTERNAL_21290acd_4_k_cu_471eadb46thrust24THRUST_300001_SM_1000_NS12placeholders2_8E[1];
.global .align 1 .b8 _ZN34_INTERNAL_21290acd_4_k_cu_471eadb46thrust24THRUST_300001_SM_1000_NS12placeholders2_9E[1];
.global .align 1 .b8 _ZN34_INTERNAL_21290acd_4_k_cu_471eadb46thrust24THRUST_300001_SM_1000_NS12placeholders3_10E[1];
.global .align 1 .b8 _ZN34_INTERNAL_21290acd_4_k_cu_471eadb46thrust24THRUST_300001_SM_1000_NS3seqE[1];

.visible .entry _Z21kernel_initializeRandP17curandStateXORWOWmi(
	.param .u64 .ptr .align 1 _Z21kernel_initializeRandP17curandStateXORWOWmi_param_0,
	.param .u64 _Z21kernel_initializeRandP17curandStateXORWOWmi_param_1,
	.param .u32 _Z21kernel_initializeRandP17curandStateXORWOWmi_param_2
)
{
	.reg .pred 	%p<25>;
	.reg .b32 	%r<414>;
	.reg .b64 	%rd<19>;

	ld.param.u64 	%rd8, [_Z21kernel_initializeRandP17curandStateXORWOWmi_param_0];
	ld.param.u64 	%rd9, [_Z21kernel_initializeRandP17curandStateXORWOWmi_param_1];
	ld.param.u32 	%r183, [_Z21kernel_initializeRandP17curandStateXORWOWmi_param_2];
	mov.u32 	%r184, %ctaid.x;
	mov.u32 	%r185, %ntid.x;
	mov.u32 	%r186, %tid.x;
	mad.lo.s32 	%r1, %r184, %r185, %r186;
	setp.ge.s32 	%p1, %r1, %r183;
	@%p1 bra 	$L__BB0_44;
	cvta.to.global.u64 	%rd10, %rd8;
	cvt.s64.s32 	%rd18, %r1;
	mul.wide.s32 	%rd11, %r1, 48;
	add.s64 	%rd2, %rd10, %rd11;
	cvt.u32.u64 	%r187, %rd9;
	xor.b32  	%r188, %r187, -1429050551;
	mul.lo.s32 	%r189, %r188, 1099087573;
	{ .reg .b32 tmp; mov.b64 {tmp, %r190}, %rd9; }
	xor.b32  	%r191, %r190, -136515619;
	mul.lo.s32 	%r192, %r191, -1703105765;
	add.s32 	%r193, %r189, %r192;
	add.s32 	%r194, %r193, 6615241;
	add.s32 	%r195, %r189, 123456789;
	st.global.v2.u32 	[%rd2], {%r194, %r195};
	xor.b32  	%r196, %r189, 362436069;
	add.s32 	%r197, %r192, 521288629;
	st.global.v2.u32 	[%rd2+8], {%r196, %r197};
	xor.b32  	%r198, %r192, 88675123;
	add.s32 	%r199, %r189, 5783321;
	st.global.v2.u32 	[%rd2+16], {%r198, %r199};
	setp.eq.s32 	%p2, %r1, 0;
	@%p2 bra 	$L__BB0_43;
	mov.b32 	%r320, 0;
$L__BB0_3:
	and.b64  	%rd4, %rd18, 3;
	setp.eq.s64 	%p3, %rd4, 0;
	@%p3 bra 	$L__BB0_42;
	mul.wide.u32 	%rd12, %r320, 3200;
	mov.u64 	%rd13, precalc_xorwow_matrix;
	add.s64 	%rd5, %rd13, %rd12;
	cvt.u32.u64 	%r3, %rd4;
	mov.b32 	%r321, 0;
$L__BB0_5:
	mov.b32 	%r334, 0;
	mov.u32 	%r335, %r334;
	mov.u32 	%r336, %r334;
	mov.u32 	%r337, %r334;
	mov.u32 	%r338, %r334;
	mov.u32 	%r327, %r334;
$L__BB0_6:
	mul.wide.u32 	%rd14, %r327, 4;
	add.s64 	%rd15, %rd2, %rd14;
	ld.global.u32 	%r11, [%rd15+4];
	shl.b32 	%r12, %r327, 5;
	mov.b32 	%r333, 0;
$L__BB0_7:
	.pragma "nounroll";
	shr.u32 	%r204, %r11, %r333;
	and.b32  	%r205, %r204, 1;
	setp.eq.b32 	%p4, %r205, 1;
	not.pred 	%p5, %p4;
	add.s32 	%r206, %r12, %r333;
	mul.lo.s32 	%r207, %r206, 5;
	mul.wide.u32 	%rd16, %r207, 4;
	add.s64 	%rd6, %rd5, %rd16;
	@%p5 bra 	$L__BB0_9;
	ld.global.u32 	%r208, [%rd6];
	xor.b32  	%r338, %r338, %r208;
	ld.global.u32 	%r209, [%rd6+4];
	xor.b32  	%r337, %r337, %r209;
	ld.global.u32 	%r210, [%rd6+8];
	xor.b32  	%r336, %r336, %r210;
	ld.global.u32 	%r211, [%rd6+12];
	xor.b32  	%r335, %r335, %r211;
	ld.global.u32 	%r212, [%rd6+16];
	xor.b32  	%r334, %r334, %r212;
$L__BB0_9:
	and.b32  	%r214, %r204, 2;
	setp.eq.s32 	%p6, %r214, 0;
	@%p6 bra 	$L__BB0_11;
	ld.global.u32 	%r215, [%rd6+20];
	xor.b32  	%r338, %r338, %r215;
	ld.global.u32 	%r216, [%rd6+24];
	xor.b32  	%r337, %r337, %r216;
	ld.global.u32 	%r217, [%rd6+28];
	xor.b32  	%r336, %r336, %r217;
	ld.global.u32 	%r218, [%rd6+32];
	xor.b32  	%r335, %r335, %r218;
	ld.global.u32 	%r219, [%rd6+36];
	xor.b32  	%r334, %r334, %r219;
$L__BB0_11:
	and.b32  	%r221, %r204, 4;
	setp.eq.s32 	%p7, %r221, 0;
	@%p7 bra 	$L__BB0_13;
	ld.global.u32 	%r222, [%rd6+40];
	xor.b32  	%r338, %r338, %r222;
	ld.global.u32 	%r223, [%rd6+44];
	xor.b32  	%r337, %r337, %r223;
	ld.global.u32 	%r224, [%rd6+48];
	xor.b32  	%r336, %r336, %r224;
	ld.global.u32 	%r225, [%rd6+52];
	xor.b32  	%r335, %r335, %r225;
	ld.global.u32 	%r226, [%rd6+56];
	xor.b32  	%r334, %r334, %r226;
$L__BB0_13:
	and.b32  	%r228, %r204, 8;
	setp.eq.s32 	%p8, %r228, 0;
	@%p8 bra 	$L__BB0_15;
	ld.global.u32 	%r229, [%rd6+60];
	xor.b32  	%r338, %r338, %r229;
	ld.global.u32 	%r230, [%rd6+64];
	xor.b32  	%r337, %r337, %r230;
	ld.global.u32 	%r231, [%rd6+68];
	xor.b32  	%r336, %r336, %r231;
	ld.global.u32 	%r232, [%rd6+72];
	xor.b32  	%r335, %r335, %r232;
	ld.global.u32 	%r233, [%rd6+76];
	xor.b32  	%r334, %r334, %r233;
$L__BB0_15:
	and.b32  	%r235, %r204, 16;
	setp.eq.s32 	%p9, %r235, 0;
	@%p9 bra 	$L__BB0_17;
	ld.global.u32 	%r236, [%rd6+80];
	xor.b32  	%r338, %r338, %r236;
	ld.global.u32 	%r237, [%rd6+84];
	xor.b32  	%r337, %r337, %r237;
	ld.global.u32 	%r238, [%rd6+88];
	xor.b32  	%r336, %r336, %r238;
	ld.global.u32 	%r239, [%rd6+92];
	xor.b32  	%r335, %r335, %r239;
	ld.global.u32 	%r240, [%rd6+96];
	xor.b32  	%r334, %r334, %r240;
$L__BB0_17:
	and.b32  	%r242, %r204, 32;
	setp.eq.s32 	%p10, %r242, 0;
	@%p10 bra 	$L__BB0_19;
	ld.global.u32 	%r243, [%rd6+100];
	xor.b32  	%r338, %r338, %r243;
	ld.global.u32 	%r244, [%rd6+104];
	xor.b32  	%r337, %r337, %r244;
	ld.global.u32 	%r245, [%rd6+108];
	xor.b32  	%r336, %r336, %r245;
	ld.global.u32 	%r246, [%rd6+112];
	xor.b32  	%r335, %r335, %r246;
	ld.global.u32 	%r247, [%rd6+116];
	xor.b32  	%r334, %r334, %r247;
$L__BB0_19:
	and.b32  	%r249, %r204, 64;
	setp.eq.s32 	%p11, %r249, 0;
	@%p11 bra 	$L__BB0_21;
	ld.global.u32 	%r250, [%rd6+120];
	xor.b32  	%r338, %r338, %r250;
	ld.global.u32 	%r251, [%rd6+124];
	xor.b32  	%r337, %r337, %r251;
	ld.global.u32 	%r252, [%rd6+128];
	xor.b32  	%r336, %r336, %r252;
	ld.global.u32 	%r253, [%rd6+132];
	xor.b32  	%r335, %r335, %r253;
	ld.global.u32 	%r254, [%rd6+136];
	xor.b32  	%r334, %r334, %r254;
$L__BB0_21:
	and.b32  	%r256, %r204, 128;
	setp.eq.s32 	%p12, %r256, 0;
	@%p12 bra 	$L__BB0_23;
	ld.global.u32 	%r257, [%rd6+140];
	xor.b32  	%r338, %r338, %r257;
	ld.global.u32 	%r258, [%rd6+144];
	xor.b32  	%r337, %r337, %r258;
	ld.global.u32 	%r259, [%rd6+148];
	xor.b32  	%r336, %r336, %r259;
	ld.global.u32 	%r260, [%rd6+152];
	xor.b32  	%r335, %r335, %r260;
	ld.global.u32 	%r261, [%rd6+156];
	xor.b32  	%r334, %r334, %r261;
$L__BB0_23:
	and.b32  	%r263, %r204, 256;
	setp.eq.s32 	%p13, %r263, 0;
	@%p13 bra 	$L__BB0_25;
	ld.global.u32 	%r264, [%rd6+160];
	xor.b32  	%r338, %r338, %r264;
	ld.global.u32 	%r265, [%rd6+164];
	xor.b32  	%r337, %r337, %r265;
	ld.global.u32 	%r266, [%rd6+168];
	xor.b32  	%r336, %r336, %r266;
	ld.global.u32 	%r267, [%rd6+172];
	xor.b32  	%r335, %r335, %r267;
	ld.global.u32 	%r268, [%rd6+176];
	xor.b32  	%r334, %r334, %r268;
$L__BB0_25:
	and.b32  	%r270, %r204, 512;
	setp.eq.s32 	%p14, %r270, 0;
	@%p14 bra 	$L__BB0_27;
	ld.global.u32 	%r271, [%rd6+180];
	xor.b32  	%r338, %r338, %r271;
	ld.global.u32 	%r272, [%rd6+184];
	xor.b32  	%r337, %r337, %r272;
	ld.global.u32 	%r273, [%rd6+188];
	xor.b32  	%r336, %r336, %r273;
	ld.global.u32 	%r274, [%rd6+192];
	xor.b32  	%r335, %r335, %r274;
	ld.global.u32 	%r275, [%rd6+196];
	xor.b32  	%r334, %r334, %r275;
$L__BB0_27:
	and.b32  	%r277, %r204, 1024;
	setp.eq.s32 	%p15, %r277, 0;
	@%p15 bra 	$L__BB0_29;
	ld.global.u32 	%r278, [%rd6+200];
	xor.b32  	%r338, %r338, %r278;
	ld.global.u32 	%r279, [%rd6+204];
	xor.b32  	%r337, %r337, %r279;
	ld.global.u32 	%r280, [%rd6+208];
	xor.b32  	%r336, %r336, %r280;
	ld.global.u32 	%r281, [%rd6+212];
	xor.b32  	%r335, %r335, %r281;
	ld.global.u32 	%r282, [%rd6+216];
	xor.b32  	%r334, %r334, %r282;
$L__BB0_29:
	and.b32  	%r284, %r204, 2048;
	setp.eq.s32 	%p16, %r284, 0;
	@%p16 bra 	$L__BB0_31;
	ld.global.u32 	%r285, [%rd6+220];
	xor.b32  	%r338, %r338, %r285;
	ld.global.u32 	%r286, [%rd6+224];
	xor.b32  	%r337, %r337, %r286;
	ld.global.u32 	%r287, [%rd6+228];
	xor.b32  	%r336, %r336, %r287;
	ld.global.u32 	%r288, [%rd6+232];
	xor.b32  	%r335, %r335, %r288;
	ld.global.u32 	%r289, [%rd6+236];
	xor.b32  	%r334, %r334, %r289;
$L__BB0_31:
	and.b32  	%r291, %r204, 4096;
	setp.eq.s32 	%p17, %r291, 0;
	@%p17 bra 	$L__BB0_33;
	ld.global.u32 	%r292, [%rd6+240];
	xor.b32  	%r338, %r338, %r292;
	ld.global.u32 	%r293, [%rd6+244];
	xor.b32  	%r337, %r337, %r293;
	ld.global.u32 	%r294, [%rd6+248];
	xor.b32  	%r336, %r336, %r294;
	ld.global.u32 	%r295, [%rd6+252];
	xor.b32  	%r335, %r335, %r295;
	ld.global.u32 	%r296, [%rd6+256];
	xor.b32  	%r334, %r334, %r296;
$L__BB0_33:
	and.b32  	%r298, %r204, 8192;
	setp.eq.s32 	%p18, %r298, 0;
	@%p18 bra 	$L__BB0_35;
	ld.global.u32 	%r299, [%rd6+260];
	xor.b32  	%r338, %r338, %r299;
	ld.global.u32 	%r300, [%rd6+264];
	xor.b32  	%r337, %r337, %r300;
	ld.global.u32 	%r301, [%rd6+268];
	xor.b32  	%r336, %r336, %r301;
	ld.global.u32 	%r302, [%rd6+272];
	xor.b32  	%r335, %r335, %r302;
	ld.global.u32 	%r303, [%rd6+276];
	xor.b32  	%r334, %r334, %r303;
$L__BB0_35:
	and.b32  	%r305, %r204, 16384;
	setp.eq.s32 	%p19, %r305, 0;
	@%p19 bra 	$L__BB0_37;
	ld.global.u32 	%r306, [%rd6+280];
	xor.b32  	%r338, %r338, %r306;
	ld.global.u32 	%r307, [%rd6+284];
	xor.b32  	%r337, %r337, %r307;
	ld.global.u32 	%r308, [%rd6+288];
	xor.b32  	%r336, %r336, %r308;
	ld.global.u32 	%r309, [%rd6+292];
	xor.b32  	%r335, %r335, %r309;
	ld.global.u32 	%r310, [%rd6+296];
	xor.b32  	%r334, %r334, %r310;
$L__BB0_37:
	and.b32  	%r312, %r204, 32768;
	setp.eq.s32 	%p20, %r312, 0;
	@%p20 bra 	$L__BB0_39;
	ld.global.u32 	%r313, [%rd6+300];
	xor.b32  	%r338, %r338, %r313;
	ld.global.u32 	%r314, [%rd6+304];
	xor.b32  	%r337, %r337, %r314;
	ld.global.u32 	%r315, [%rd6+308];
	xor.b32  	%r336, %r336, %r315;
	ld.global.u32 	%r316, [%rd6+312];
	xor.b32  	%r335, %r335, %r316;
	ld.global.u32 	%r317, [%rd6+316];
	xor.b32  	%r334, %r334, %r317;
$L__BB0_39:
	add.s32 	%r333, %r333, 16;
	setp.ne.s32 	%p21, %r333, 32;
	@%p21 bra 	$L__BB0_7;
	mad.lo.s32 	%r318, %r327, -31, %r12;
	add.s32 	%r327, %r318, 1;
	setp.ne.s32 	%p22, %r327, 5;
	@%p22 bra 	$L__BB0_6;
	st.global.u32 	[%rd2+4], %r338;
	st.global.u32 	[%rd2+8], %r337;
	st.global.u32 	[%rd2+12], %r336;
	st.global.u32 	[%rd2+16], %r335;
	st.global.u32 	[%rd2+20], %r334;
	add.s32 	%r321, %r321, 1;
	setp.lt.u32 	%p23, %r321, %r3;
	@%p23 bra 	$L__BB0_5;
$L__BB0_42:
	shr.u64 	%rd7, %rd18, 2;
	add.s32 	%r320, %r320, 1;
	setp.gt.u64 	%p24, %rd18, 3;
	mov.u64 	%rd18, %rd7;
	@%p24 bra 	$L__BB0_3;
$L__BB0_43:
	mov.b32 	%r319, 0;
	st.global.v2.u32 	[%rd2+24], {%r319, %r319};
	st.global.u32 	[%rd2+32], %r319;
	mov.b64 	%rd17, 0;
	st.global.u64 	[%rd2+40], %rd17;
$L__BB0_44:
	ret;

}
	// .globl	_Z21kernel_generatePointsP17curandStateXORWOWPii
.visible .entry _Z21kernel_generatePointsP17curandStateXORWOWPii(
	.param .u64 .ptr .align 1 _Z21kernel_generatePointsP17curandStateXORWOWPii_param_0,
	.param .u64 .ptr .align 1 _Z21kernel_generatePointsP17curandStateXORWOWPii_param_1,
	.param .u32 _Z21kernel_generatePointsP17curandStateXORWOWPii_param_2
)
{
	.reg .pred 	%p<7>;
	.reg .b32 	%r<112>;
	.reg .b32 	%f<26>;
	.reg .b64 	%rd<9>;
	.reg .b64 	%fd<2>;

	ld.param.u64 	%rd3, [_Z21kernel_generatePointsP17curandStateXORWOWPii_param_0];
	ld.param.u64 	%rd4, [_Z21kernel_generatePointsP17curandStateXORWOWPii_param_1];
	ld.param.u32 	%r28, [_Z21kernel_generatePointsP17curandStateXORWOWPii_param_2];
	mov.u32 	%r29, %ctaid.x;
	mov.u32 	%r30, %ntid.x;
	mov.u32 	%r31, %tid.x;
	mad.lo.s32 	%r1, %r29, %r30, %r31;
	setp.ge.s32 	%p1, %r1, %r28;
	@%p1 bra 	$L__BB1_12;
	cvta.to.global.u64 	%rd5, %rd4;
	cvta.to.global.u64 	%rd6, %rd3;
	mul.wide.s32 	%rd7, %r1, 48;
	add.s64 	%rd1, %rd6, %rd7;
	ld.global.v2.u32 	{%r2, %r107}, [%rd1];
	ld.global.v2.u32 	{%r108, %r109}, [%rd1+8];
	ld.global.v2.u32 	{%r110, %r111}, [%rd1+16];
	ld.global.v2.u32 	{%r8, %r9}, [%rd1+24];
	ld.global.f32 	%f1, [%rd1+32];
	ld.global.f64 	%fd1, [%rd1+40];
	mul.wide.s32 	%rd8, %r1, 4;
	add.s64 	%rd2, %rd5, %rd8;
	add.s32 	%r105, %r2, 1449748;
	mov.b32 	%r106, 1449748;
$L__BB1_2:
	shr.u32 	%r33, %r107, 2;
	xor.b32  	%r34, %r33, %r107;
	shl.b32 	%r35, %r111, 4;
	shl.b32 	%r36, %r34, 1;
	xor.b32  	%r37, %r35, %r36;
	xor.b32  	%r38, %r37, %r111;
	xor.b32  	%r18, %r38, %r34;
	add.s32 	%r39, %r105, %r18;
	add.s32 	%r40, %r39, -1087311;
	cvt.rn.f32.u32 	%f2, %r40;
	fma.rn.f32 	%f3, %f2, 0f2F800000, 0f2F000000;
	shr.u32 	%r41, %r108, 2;
	xor.b32  	%r42, %r41, %r108;
	shl.b32 	%r43, %r18, 4;
	shl.b32 	%r44, %r42, 1;
	xor.b32  	%r45, %r44, %r43;
	xor.b32  	%r46, %r45, %r42;
	xor.b32  	%r19, %r46, %r18;
	add.s32 	%r47, %r105, %r19;
	add.s32 	%r48, %r47, -724874;
	cvt.rn.f32.u32 	%f4, %r48;
	fma.rn.f32 	%f5, %f4, 0f2F800000, 0f2F000000;
	mul.f32 	%f6, %f5, %f5;
	fma.rn.f32 	%f7, %f3, %f3, %f6;
	setp.gtu.f32 	%p2, %f7, 0f3F800000;
	@%p2 bra 	$L__BB1_4;
	ld.global.u32 	%r49, [%rd2];
	add.s32 	%r50, %r49, 1;
	st.global.u32 	[%rd2], %r50;
$L__BB1_4:
	shr.u32 	%r51, %r109, 2;
	xor.b32  	%r52, %r51, %r109;
	shl.b32 	%r53, %r19, 4;
	shl.b32 	%r54, %r52, 1;
	xor.b32  	%r55, %r53, %r54;
	xor.b32  	%r56, %r55, %r19;
	xor.b32  	%r20, %r56, %r52;
	add.s32 	%r57, %r105, %r20;
	add.s32 	%r58, %r57, -362437;
	cvt.rn.f32.u32 	%f8, %r58;
	fma.rn.f32 	%f9, %f8, 0f2F800000, 0f2F000000;
	shr.u32 	%r59, %r110, 2;
	xor.b32  	%r60, %r59, %r110;
	shl.b32 	%r61, %r20, 4;
	shl.b32 	%r62, %r60, 1;
	xor.b32  	%r63, %r62, %r61;
	xor.b32  	%r64, %r63, %r60;
	xor.b32  	%r107, %r64, %r20;
	add.s32 	%r65, %r107, %r105;
	cvt.rn.f32.u32 	%f10, %r65;
	fma.rn.f32 	%f11, %f10, 0f2F800000, 0f2F000000;
	mul.f32 	%f12, %f11, %f11;
	fma.rn.f32 	%f13, %f9, %f9, %f12;
	setp.gtu.f32 	%p3, %f13, 0f3F800000;
	@%p3 bra 	$L__BB1_6;
	ld.global.u32 	%r66, [%rd2];
	add.s32 	%r67, %r66, 1;
	st.global.u32 	[%rd2], %r67;
$L__BB1_6:
	shr.u32 	%r68, %r111, 2;
	xor.b32  	%r69, %r68, %r111;
	shl.b32 	%r70, %r107, 4;
	shl.b32 	%r71, %r69, 1;
	xor.b32  	%r72, %r70, %r71;
	xor.b32  	%r73, %r72, %r107;
	xor.b32  	%r108, %r73, %r69;
	add.s32 	%r74, %r105, %r108;
	add.s32 	%r75, %r74, 362437;
	cvt.rn.f32.u32 	%f14, %r75;
	fma.rn.f32 	%f15, %f14, 0f2F800000, 0f2F000000;
	shr.u32 	%r76, %r18, 2;
	xor.b32  	%r77, %r76, %r18;
	shl.b32 	%r78, %r108, 4;
	shl.b32 	%r79, %r77, 1;
	xor.b32  	%r80, %r79, %r78;
	xor.b32  	%r81, %r80, %r77;
	xor.b32  	%r109, %r81, %r108;
	add.s32 	%r82, %r105, %r109;
	add.s32 	%r83, %r82, 724874;
	cvt.rn.f32.u32 	%f16, %r83;
	fma.rn.f32 	%f17, %f16, 0f2F800000, 0f2F000000;
	mul.f32 	%f18, %f17, %f17;
	fma.rn.f32 	%f19, %f15, %f15, %f18;
	setp.gtu.f32 	%p4, %f19, 0f3F800000;
	@%p4 bra 	$L__BB1_8;
	ld.global.u32 	%r84, [%rd2];
	add.s32 	%r85, %r84, 1;
	st.global.u32 	[%rd2], %r85;
$L__BB1_8:
	shr.u32 	%r86, %r19, 2;
	xor.b32  	%r87, %r86, %r19;
	shl.b32 	%r88, %r109, 4;
	shl.b32 	%r89, %r87, 1;
	xor.b32  	%r90, %r88, %r89;
	xor.b32  	%r91, %r90, %r109;
	xor.b32  	%r110, %r91, %r87;
	add.s32 	%r92, %r105, %r110;
	add.s32 	%r93, %r92, 1087311;
	cvt.rn.f32.u32 	%f20, %r93;
	fma.rn.f32 	%f21, %f20, 0f2F800000, 0f2F000000;
	shr.u32 	%r94, %r20, 2;
	xor.b32  	%r95, %r94, %r20;
	shl.b32 	%r96, %r110, 4;
	shl.b32 	%r97, %r95, 1;
	xor.b32  	%r98, %r97, %r96;
	xor.b32  	%r99, %r98, %r95;
	xor.b32  	%r111, %r99, %r110;
	add.s32 	%r100, %r105, %r111;
	add.s32 	%r101, %r100, 1449748;
	cvt.rn.f32.u32 	%f22, %r101;
	fma.rn.f32 	%f23, %f22, 0f2F800000, 0f2F000000;
	mul.f32 	%f24, %f23, %f23;
	fma.rn.f32 	%f25, %f21, %f21, %f24;
	setp.gtu.f32 	%p5, %f25, 0f3F800000;
	@%p5 bra 	$L__BB1_10;
	ld.global.u32 	%r102, [%rd2];
	add.s32 	%r103, %r102, 1;
	st.global.u32 	[%rd2], %r103;
$L__BB1_10:
	add.s32 	%r106, %r106, 2899496;
	add.s32 	%r105, %r105, 2899496;
	setp.ne.s32 	%p6, %r106, 726323748;
	@%p6 bra 	$L__BB1_2;
	add.s32 	%r104, %r2, 724874000;
	st.global.v2.u32 	[%rd1], {%r104, %r107};
	st.global.v2.u32 	[%rd1+8], {%r108, %r109};
	st.global.v2.u32 	[%rd1+16], {%r110, %r111};
	st.global.v2.u32 	[%rd1+24], {%r8, %r9};
	st.global.f32 	[%rd1+32], %f1;
	st.global.f64 	[%rd1+40], %fd1;
$L__BB1_12:
	ret;

}
	// .globl	_ZN3cub18CUB_300001_SM_10006detail11EmptyKernelIvEEvv
.visible .entry _ZN3cub18CUB_300001_SM_10006detail11EmptyKernelIvEEvv()
{


	ret;

}
	// .globl	_ZN3cub18CUB_300001_SM_10006detail6reduce28DeviceReduceSingleTileKernelINS2_10policy_hubIijN4cuda3std3__44plusIiEEE10Policy1000EN6thrust24THRUST_300001_SM_1000_NS6detail15normal_iteratorINSD_10device_ptrIiEEEEPijS9_iiNS7_10__identityEEEvT0_T1_T2_T3_T4_T6_
.visible .entry _ZN3cub18CUB_300001_SM_10006detail6reduce28DeviceReduceSingleTileKernelINS2_10policy_hubIijN4cuda3std3__44plusIiEEE10Policy1000EN6thrust24THRUST_300001_SM_1000_NS6detail15normal_iteratorINSD_10device_ptrIiEEEEPijS9_iiNS7_10__identityEEEvT0_T1_T2_T3_T4_T6_(
	.param .align 8 .b8 _ZN3cub18CUB_300001_SM_10006detail6reduce28DeviceReduceSingleTileKernelINS2_10policy_hubIijN4cuda3std3__44plusIiEEE10Policy1000EN6thrust24THRUST_300001_SM_1000_NS6detail15normal_iteratorINSD_10device_ptrIiEEEEPijS9_iiNS7_10__identityEEEvT0_T1_T2_T3_T4_T6__param_0[8],
	.param .u64 .ptr .align 1 _ZN3cub18CUB_300001_SM_10006detail6reduce28DeviceReduceSingleTileKernelINS2_10policy_hubIijN4cuda3std3__44plusIiEEE10Policy1000EN6thrust24THRUST_300001_SM_1000_NS6detail15normal_iteratorINSD_10device_ptrIiEEEEPijS9_iiNS7_10__identityEEEvT0_T1_T2_T3_T4_T6__param_1,
	.param .u32 _ZN3cub18CUB_300001_SM_10006detail6reduce28DeviceReduceSingleTileKernelINS2_10policy_hubIijN4cuda3std3__44plusIiEEE10Policy1000EN6thrust24THRUST_300001_SM_1000_NS6detail15normal_iteratorINSD_10device_ptrIiEEEEPijS9_iiNS7_10__identityEEEvT0_T1_T2_T3_T4_T6__param_2,
	.param .align 1 .b8 _ZN3cub18CUB_300001_SM_10006detail6reduce28DeviceReduceSingleTileKernelINS2_10policy_hubIijN4cuda3std3__44plusIiEEE10Policy1000EN6thrust24THRUST_300001_SM_1000_NS6detail15normal_iteratorINSD_10device_ptrIiEEEEPijS9_iiNS7_10__identityEEEvT0_T1_T2_T3_T4_T6__param_3[1],
	.param .u32 _ZN3cub18CUB_300001_SM_10006detail6reduce28DeviceReduceSingleTileKernelINS2_10policy_hubIijN4cuda3std3__44plusIiEEE10Policy1000EN6thrust24THRUST_300001_SM_1000_NS6detail15normal_iteratorINSD_10device_ptrIiEEEEPijS9_iiNS7_10__identityEEEvT0_T1_T2_T3_T4_T6__param_4,
	.param .align 1 .b8 _ZN3cub18CUB_300001_SM_10006detail6reduce28DeviceReduceSingleTileKernelINS2_10policy_hubIijN4cuda3std3__44plusIiEEE10Policy1000EN6thrust24THRUST_300001_SM_1000_NS6detail15normal_iteratorINSD_10device_ptrIiEEEEPijS9_iiNS7_10__identityEEEvT0_T1_T2_T3_T4_T6__param_5[1]
)
.maxntid 256
.minnctapersm 1
{
	.reg .pred 	%p<59>;
	.reg .b32 	%r<511>;
	.reg .b64 	%rd<84>;
	// demoted variable
	.shared .align 4 .b8 _ZZN3cub18CUB_300001_SM_10006detail6reduce28DeviceReduceSingleTileKernelINS2_10policy_hubIijN4cuda3std3__44plusIiEEE10Policy1000EN6thrust24THRUST_300001_SM_1000_NS6detail15normal_iteratorINSD_10device_ptrIiEEEEPijS9_iiNS7_10__identityEEEvT0_T1_T2_T3_T4_T6_E12temp_storage[44];
	ld.param.u64 	%rd9, [_ZN3cub18CUB_300001_SM_10006detail6reduce28DeviceReduceSingleTileKernelINS2_10policy_hubIijN4cuda3std3__44plusIiEEE10Policy1000EN6thrust24THRUST_300001_SM_1000_NS6detail15normal_iteratorINSD_10device_ptrIiEEEEPijS9_iiNS7_10__identityEEEvT0_T1_T2_T3_T4_T6__param_0];
	ld.param.u64 	%rd10, [_ZN3cub18CUB_300001_SM_10006detail6reduce28DeviceReduceSingleTileKernelINS2_10policy_hubIijN4cuda3std3__44plusIiEEE10Policy1000EN6thrust24THRUST_300001_SM_1000_NS6detail15normal_iteratorINSD_10device_ptrIiEEEEPijS9_iiNS7_10__identityEEEvT0_T1_T2_T3_T4_T6__param_1];
	ld.param.u32 	%r90, [_ZN3cub18CUB_300001_SM_10006detail6reduce28DeviceReduceSingleTileKernelINS2_10policy_hubIijN4cuda3std3__44plusIiEEE10Policy1000EN6thrust24THRUST_300001_SM_1000_NS6detail15normal_iteratorINSD_10device_ptrIiEEEEPijS9_iiNS7_10__identityEEEvT0_T1_T2_T3_T4_T6__param_2];
	ld.param.u32 	%r91, [_ZN3cub18CUB_300001_SM_10006detail6reduce28DeviceReduceSingleTileKernelINS2_10policy_hubIijN4cuda3std3__44plusIiEEE10Policy1000EN6thrust24THRUST_300001_SM_1000_NS6detail15normal_iteratorINSD_10device_ptrIiEEEEPijS9_iiNS7_10__identityEEEvT0_T1_T2_T3_T4_T6__param_4];
	cvta.to.global.u64 	%rd1, %rd10;
	setp.ne.s32 	%p1, %r90, 0;
	@%p1 bra 	$L__BB3_3;
	mov.u32 	%r471, %tid.x;
	setp.ne.s32 	%p58, %r471, 0;
	@%p58 bra 	$L__BB3_52;
	st.global.u32 	[%rd1], %r91;
	bra.uni 	$L__BB3_52;
$L__BB3_3:
	cvta.to.global.u64 	%rd2, %rd9;
	setp.gt.u32 	%p2, %r90, 4095;
	@%p2 bra 	$L__BB3_28;
	mov.u32 	%r1, %tid.x;
	setp.ge.u32 	%p24, %r1, %r90;
	mov.b32 	%r488, 0;
	mov.u32 	%r478, %r1;
	@%p24 bra 	$L__BB3_6;
	mul.wide.u32 	%rd73, %r1, 4;
	add.s64 	%rd74, %rd2, %rd73;
	ld.global.u32 	%r488, [%rd74];
	add.s32 	%r478, %r1, 256;
$L__BB3_6:
	setp.ge.u32 	%p25, %r478, %r90;
	@%p25 bra 	$L__BB3_19;
	not.b32 	%r298, %r478;
	add.s32 	%r299, %r90, %r298;
	shr.u32 	%r300, %r299, 8;
	add.s32 	%r6, %r300, 1;
	and.b32  	%r7, %r6, 15;
	setp.lt.u32 	%p26, %r299, 3840;
	@%p26 bra 	$L__BB3_10;
	and.b32  	%r301, %r6, 33554416;
	neg.s32 	%r474, %r301;
	mul.wide.u32 	%rd75, %r478, 4;
	add.s64 	%rd76, %rd75, %rd2;
	add.s64 	%rd82, %rd76, 8192;
$L__BB3_9:
	.pragma "nounroll";
	ld.global.u32 	%r302, [%rd82+-8192];
	add.s32 	%r303, %r302, %r488;
	ld.global.u32 	%r304, [%rd82+-7168];
	add.s32 	%r305, %r304, %r303;
	ld.global.u32 	%r306, [%rd82+-6144];
	add.s32 	%r307, %r306, %r305;
	ld.global.u32 	%r308, [%rd82+-5120];
	add.s32 	%r309, %r308, %r307;
	ld.global.u32 	%r310, [%rd82+-4096];
	add.s32 	%r311, %r310, %r309;
	ld.global.u32 	%r312, [%rd82+-3072];
	add.s32 	%r313, %r312, %r311;
	ld.global.u32 	%r314, [%rd82+-2048];
	add.s32 	%r315, %r314, %r313;
	ld.global.u32 	%r316, [%rd82+-1024];
	add.s32 	%r317, %r316, %r315;
	ld.global.u32 	%r318, [%rd82];
	add.s32 	%r319, %r318, %r317;
	ld.global.u32 	%r320, [%rd82+1024];
	add.s32 	%r321, %r320, %r319;
	ld.global.u32 	%r322, [%rd82+2048];
	add.s32 	%r323, %r322, %r321;
	ld.global.u32 	%r324, [%rd82+3072];
	add.s32 	%r325, %r324, %r323;
	ld.global.u32 	%r326, [%rd82+4096];
	add.s32 	%r327, %r326, %r325;
	ld.global.u32 	%r328, [%rd82+5120];
	add.s32 	%r329, %r328, %r327;
	ld.global.u32 	%r330, [%rd82+6144];
	add.s32 	%r331, %r330, %r329;
	ld.global.u32 	%r332, [%rd82+7168];
	add.s32 	%r488, %r332, %r331;
	add.s32 	%r478, %r478, 4096;
	add.s32 	%r474, %r474, 16;
	add.s64 	%rd82, %rd82, 16384;
	setp.ne.s32 	%p27, %r474, 0;
	@%p27 bra 	$L__BB3_9;
$L__BB3_10:
	setp.eq.s32 	%p28, %r7, 0;
	@%p28 bra 	$L__BB3_19;
	and.b32  	%r18, %r6, 7;
	setp.lt.u32 	%p29, %r7, 8;
	@%p29 bra 	$L__BB3_13;
	mul.wide.u32 	%rd77, %r478, 4;
	add.s64 	%rd78, %rd2, %rd77;
	ld.global.u32 	%r334, [%rd78];
	add.s32 	%r335, %r334, %r488;
	ld.global.u32 	%r336, [%rd78+1024];
	add.s32 	%r337, %r336, %r335;
	ld.global.u32 	%r338, [%rd78+2048];
	add.s32 	%r339, %r338, %r337;
	ld.global.u32 	%r340, [%rd78+3072];
	add.s32 	%r341, %r340, %r339;
	ld.global.u32 	%r342, [%rd78+4096];
	add.s32 	%r343, %r342, %r341;
	ld.global.u32 	%r344, [%rd78+5120];
	add.s32 	%r345, %r344, %r343;
	ld.global.u32 	%r346, [%rd78+6144];
	add.s32 	%r347, %r346, %r345;
	ld.global.u32 	%r348, [%rd78+7168];
	add.s32 	%r488, %r348, %r347;
	add.s32 	%r478, %r478, 2048;
$L__BB3_13:
	setp.eq.s32 	%p30, %r18, 0;
	@%p30 bra 	$L__BB3_19;
	and.b32  	%r24, %r6, 3;
	setp.lt.u32 	%p31, %r18, 4;
	@%p31 bra 	$L__BB3_16;
	mul.wide.u32 	%rd79, %r478, 4;
	add.s64 	%rd80, %rd2, %rd79;
	ld.global.u32 	%r350, [%rd80];
	add.s32 	%r351, %r350, %r488;
	ld.global.u32 	%r352, [%rd80+1024];
	add.s32 	%r353, %r352, %r351;
	ld.global.u32 	%r354, [%rd80+2048];
	add.s32 	%r355, %r354, %r353;
	ld.global.u32 	%r356, [%rd80+3072];
	add.s32 	%r488, %r356, %r355;
	add.s32 	%r478, %r478, 1024;
$L__BB3_16:
	setp.eq.s32 	%p32, %r24, 0;
	@%p32 bra 	$L__BB3_19;
	mul.wide.u32 	%rd81, %r478, 4;
	add.s64 	%rd83, %rd2, %rd81;
	neg.s32 	%r486, %r24;
$L__BB3_18:
	.pragma "nounroll";
	ld.global.u32 	%r357, [%rd83];
	add.s32 	%r488, %r357, %r488;
	add.s64 	%rd83, %rd83, 1024;
	add.s32 	%r486, %r486, 1;
	setp.ne.s32 	%p33, %r486, 0;
	@%p33 bra 	$L__BB3_18;
$L__BB3_19:
	setp.lt.u32 	%p34, %r90, 256;
	@%p34 bra 	$L__BB3_24;
	// begin inline asm
	mov.u32 %r421, %laneid;
	// end inline asm
	mov.b32 	%r424, 1;
	mov.b32 	%r445, 31;
	mov.b32 	%r446, -1;
	// begin inline asm
	shfl.sync.down.b32 %r422, %r488, %r424, %r445, %r446;
	// end inline asm
	setp.gt.s32 	%p50, %r421, 30;
	selp.b32 	%r447, 0, %r422, %p50;
	add.s32 	%r428, %r447, %r488;
	mov.b32 	%r429, 2;
	// begin inline asm
	shfl.sync.down.b32 %r427, %r428, %r429, %r445, %r446;
	// end inline asm
	setp.gt.s32 	%p51, %r421, 29;
	selp.b32 	%r448, 0, %r427, %p51;
	add.s32 	%r433, %r428, %r448;
	mov.b32 	%r434, 4;
	// begin inline asm
	shfl.sync.down.b32 %r432, %r433, %r434, %r445, %r446;
	// end inline asm
	setp.gt.s32 	%p52, %r421, 27;
	selp.b32 	%r449, 0, %r432, %p52;
	add.s32 	%r438, %r433, %r449;
	mov.b32 	%r439, 8;
	// begin inline asm
	shfl.sync.down.b32 %r437, %r438, %r439, %r445, %r446;
	// end inline asm
	setp.gt.s32 	%p53, %r421, 23;
	selp.b32 	%r450, 0, %r437, %p53;
	add.s32 	%r443, %r438, %r450;
	mov.b32 	%r444, 16;
	// begin inline asm
	shfl.sync.down.b32 %r442, %r443, %r444, %r445, %r446;
	// end inline asm
	setp.gt.s32 	%p54, %r421, 15;
	selp.b32 	%r451, 0, %r442, %p54;
	add.s32 	%r510, %r443, %r451;
	setp.ne.s32 	%p55, %r421, 0;
	@%p55 bra 	$L__BB3_22;
	shr.u32 	%r452, %r1, 3;
	and.b32  	%r453, %r452, 124;
	mov.u32 	%r454, _ZZN3cub18CUB_300001_SM_10006detail6reduce28DeviceReduceSingleTileKernelINS2_10policy_hubIijN4cuda3std3__44plusIiEEE10Policy1000EN6thrust24THRUST_300001_SM_1000_NS6detail15normal_iteratorINSD_10device_ptrIiEEEEPijS9_iiNS7_10__identityEEEvT0_T1_T2_T3_T4_T6_E12temp_storage;
	add.s32 	%r455, %r454, %r453;
	st.shared.u32 	[%r455+8], %r510;
$L__BB3_22:
	bar.sync 	0;
	setp.ne.s32 	%p56, %r1, 0;
	@%p56 bra 	$L__BB3_50;
	ld.shared.u32 	%r456, [_ZZN3cub18CUB_300001_SM_10006detail6reduce28DeviceReduceSingleTileKernelINS2_10policy_hubIijN4cuda3std3__44plusIiEEE10Policy1000EN6thrust24THRUST_300001_SM_1000_NS6detail15normal_iteratorINSD_10device_ptrIiEEEEPijS9_iiNS7_10__identityEEEvT0_T1_T2_T3_T4_T6_E12temp_storage+12];
	add.s32 	%r457, %r456, %r510;
	ld.shared.u32 	%r458, [_ZZN3cub18CUB_300001_SM_10006detail6reduce28DeviceReduceSingleTileKernelINS2_10policy_hubIijN4cuda3std3__44plusIiEEE10Policy1000EN6thrust24THRUST_300001_SM_1000_NS6detail15normal_iteratorINSD_10device_ptrIiEEEEPijS9_iiNS7_10__identityEEEvT0_T1_T2_T3_T4_T6_E12temp_storage+16];
	add.s32 	%r459, %r457, %r458;
	ld.shared.u32 	%r460, [_ZZN3cub18CUB_300001_SM_10006detail6reduce28DeviceReduceSingleTileKernelINS2_10policy_hubIijN4cuda3std3__44plusIiEEE10Policy1000EN6thrust24THRUST_300001_SM_1000_NS6detail15normal_iteratorINSD_10device_ptrIiEEEEPijS9_iiNS7_10__identityEEEvT0_T1_T2_T3_T4_T6_E12temp_storage+20];
	add.s32 	%r461, %r459, %r460;
	ld.shared.u32 	%r462, [_ZZN3cub18CUB_300001_SM_10006detail6reduce28DeviceReduceSingleTileKernelINS2_10policy_hubIijN4cuda3std3__44plusIiEEE10Policy1000EN6thrust24THRUST_300001_SM_1000_NS6detail15normal_iteratorINSD_10device_ptrIiEEEEPijS9_iiNS7_10__identityEEEvT0_T1_T2_T3_T4_T6_E12temp_storage+24];
	add.s32 	%r463, %r461, %r462;
	ld.shared.u32 	%r464, [_ZZN3cub18CUB_300001_SM_10006detail6reduce28DeviceReduceSingleTileKernelINS2_10policy_hubIijN4cuda3std3__44plusIiEEE10Policy1000EN6thrust24THRUST_300001_SM_1000_NS6detail15normal_iteratorINSD_10device_ptrIiEEEEPijS9_iiNS7_10__identityEEEvT0_T1_T2_T3_T4_T6_E12temp_storage+28];
	add.s32 	%r465, %r463, %r464;
	ld.shared.u32 	%r466, [_ZZN3cub18CUB_300001_SM_10006detail6reduce28DeviceReduceSingleTileKernelINS2_10policy_hubIijN4cuda3std3__44plusIiEEE10Policy1000EN6thrust24THRUST_300001_SM_1000_NS6detail15normal_iteratorINSD_10device_ptrIiEEEEPijS9_iiNS7_10__identityEEEvT0_T1_T2_T3_T4_T6_E12temp_storage+32];
	add.s32 	%r467, %r465, %r466;
	ld.shared.u32 	%r468, [_ZZN3cub18CUB_300001_SM_10006detail6reduce28DeviceReduceSingleTileKernelINS2_10policy_hubIijN4cuda3std3__44plusIiEEE10Policy1000EN6thrust24THRUST_300001_SM_1000_NS6detail15normal_iteratorINSD_10device_ptrIiEEEEPijS9_iiNS7_10__identityEEEvT0_T1_T2_T3_T4_T6_E12temp_storage+36];
	add.s32 	%r510, %r467, %r468;
	bra.uni 	$L__BB3_50;
$L__BB3_24:
	// begin inline asm
	mov.u32 %r358, %laneid;
	// end inline asm
	and.b32  	%r384, %r1, 992;
	add.s32 	%r385, %r384, 32;
	setp.gt.u32 	%p35, %r385, %r90;
	not.b32 	%r386, %r384;
	add.s32 	%r387, %r90, %r386;
	selp.b32 	%r382, %r387, 31, %p35;
	mov.b32 	%r361, 1;
	mov.b32 	%r383, -1;
	// begin inline asm
	shfl.sync.down.b32 %r359, %r488, %r361, %r382, %r383;
	// end inline asm
	setp.lt.s32 	%p36, %r358, %r382;
	selp.b32 	%r388, %r359, 0, %p36;
	add.s32 	%r365, %r388, %r488;
	mov.b32 	%r366, 2;
	// begin inline asm
	shfl.sync.down.b32 %r364, %r365, %r366, %r382, %r383;
	// end inline asm
	add.s32 	%r389, %r358, 2;
	setp.gt.s32 	%p37, %r389, %r382;
	selp.b32 	%r390, 0, %r364, %p37;
	add.s32 	%r370, %r365, %r390;
	mov.b32 	%r371, 4;
	// begin inline asm
	shfl.sync.down.b32 %r369, %r370, %r371, %r382, %r383;
	// end inline asm
	add.s32 	%r391, %r358, 4;
	setp.gt.s32 	%p38, %r391, %r382;
	selp.b32 	%r392, 0, %r369, %p38;
	add.s32 	%r375, %r370, %r392;
	mov.b32 	%r376, 8;
	// begin inline asm
	shfl.sync.down.b32 %r374, %r375, %r376, %r382, %r383;
	// end inline asm
	add.s32 	%r393, %r358, 8;
	setp.gt.s32 	%p39, %r393, %r382;
	selp.b32 	%r394, 0, %r374, %p39;
	add.s32 	%r380, %r375, %r394;
	mov.b32 	%r381, 16;
	// begin inline asm
	shfl.sync.down.b32 %r379, %r380, %r381, %r382, %r383;
	// end inline asm
	add.s32 	%r395, %r358, 16;
	setp.gt.s32 	%p40, %r395, %r382;
	selp.b32 	%r396, 0, %r379, %p40;
	add.s32 	%r510, %r380, %r396;
	setp.ne.s32 	%p41, %r358, 0;
	@%p41 bra 	$L__BB3_26;
	shr.u32 	%r397, %r1, 3;
	and.b32  	%r398, %r397, 124;
	mov.u32 	%r399, _ZZN3cub18CUB_300001_SM_10006detail6reduce28DeviceReduceSingleTileKernelINS2_10policy_hubIijN4cuda3std3__44plusIiEEE10Policy1000EN6thrust24THRUST_300001_SM_1000_NS6detail15normal_iteratorINSD_10device_ptrIiEEEEPijS9_iiNS7_10__identityEEEvT0_T1_T2_T3_T4_T6_E12temp_storage;
	add.s32 	%r400, %r399, %r398;
	st.shared.u32 	[%r400+8], %r510;
$L__BB3_26:
	bar.sync 	0;
	setp.ne.s32 	%p42, %r1, 0;
	@%p42 bra 	$L__BB3_50;
	setp.gt.u32 	%p43, %r90, 32;
	ld.shared.u32 	%r401, [_ZZN3cub18CUB_300001_SM_10006detail6reduce28DeviceReduceSingleTileKernelINS2_10policy_hubIijN4cuda3std3__44plusIiEEE10Policy1000EN6thrust24THRUST_300001_SM_1000_NS6detail15normal_iteratorINSD_10device_ptrIiEEEEPijS9_iiNS7_10__identityEEEvT0_T1_T2_T3_T4_T6_E12temp_storage+12];
	selp.b32 	%r402, %r401, 0, %p43;
	add.s32 	%r403, %r402, %r510;
	setp.gt.u32 	%p44, %r90, 64;
	ld.shared.u32 	%r404, [_ZZN3cub18CUB_300001_SM_10006detail6reduce28DeviceReduceSingleTileKernelINS2_10policy_hubIijN4cuda3std3__44plusIiEEE10Policy1000EN6thrust24THRUST_300001_SM_1000_NS6detail15normal_iteratorINSD_10device_ptrIiEEEEPijS9_iiNS7_10__identityEEEvT0_T1_T2_T3_T4_T6_E12temp_storage+16];
	selp.b32 	%r405, %r404, 0, %p44;
	add.s32 	%r406, %r403, %r405;
	setp.gt.u32 	%p45, %r90, 96;
	ld.shared.u32 	%r407, [_ZZN3cub18CUB_300001_SM_10006detail6reduce28DeviceReduceSingleTileKernelINS2_10policy_hubIijN4cuda3std3__44plusIiEEE10Policy1000EN6thrust24THRUST_300001_SM_1000_NS6detail15normal_iteratorINSD_10device_ptrIiEEEEPijS9_iiNS7_10__identityEEEvT0_T1_T2_T3_T4_T6_E12temp_storage+20];
	selp.b32 	%r408, %r407, 0, %p45;
	add.s32 	%r409, %r406, %r408;
	setp.gt.u32 	%p46, %r90, 128;
	ld.shared.u32 	%r410, [_ZZN3cub18CUB_300001_SM_10006detail6reduce28DeviceReduceSingleTileKernelINS2_10policy_hubIijN4cuda3std3__44plusIiEEE10Policy1000EN6thrust24THRUST_300001_SM_1000_NS6detail15normal_iteratorINSD_10device_ptrIiEEEEPijS9_iiNS7_10__identityEEEvT0_T1_T2_T3_T4_T6_E12temp_storage+24];
	selp.b32 	%r411, %r410, 0, %p46;
	add.s32 	%r412, %r409, %r411;
	setp.gt.u32 	%p47, %r90, 160;
	ld.shared.u32 	%r413, [_ZZN3cub18CUB_300001_SM_10006detail6reduce28DeviceReduceSingleTileKernelINS2_10policy_hubIijN4cuda3std3__44plusIiEEE10Policy1000EN6thrust24THRUST_300001_SM_1000_NS6detail15normal_iteratorINSD_10device_ptrIiEEEEPijS9_iiNS7_10__identityEEEvT0_T1_T2_T3_T4_T6_E12temp_storage+28];
	selp.b32 	%r414, %r413, 0, %p47;
	add.s32 	%r415, %r412, %r414;
	setp.gt.u32 	%p48, %r90, 192;
	ld.shared.u32 	%r416, [_ZZN3cub18CUB_300001_SM_10006detail6reduce28DeviceReduceSingleTileKernelINS2_10policy_hubIijN4cuda3std3__44plusIiEEE10Policy1000EN6thrust24THRUST_300001_SM_1000_NS6detail15normal_iteratorINSD_10device_ptrIiEEEEPijS9_iiNS7_10__identityEEEvT0_T1_T2_T3_T4_T6_E12temp_storage+32];
	selp.b32 	%r417, %r416, 0, %p48;
	add.s32 	%r418, %r415, %r417;
	setp.gt.u32 	%p49, %r90, 224;
	ld.shared.u32 	%r419, [_ZZN3cub18CUB_300001_SM_10006detail6reduce28DeviceReduceSingleTileKernelINS2_10policy_hubIijN4cuda3std3__44plusIiEEE10Policy1000EN6thrust24THRUST_300001_SM_1000_NS6detail15normal_iteratorINSD_10device_ptrIiEEEEPijS9_iiNS7_10__identityEEEvT0_T1_T2_T3_T4_T6_E12temp_storage+36];
	selp.b32 	%r420, %r419, 0, %p49;
	add.s32 	%r510, %r418, %r420;
	bra.uni 	$L__BB3_50;
$L__BB3_28:
	mov.u32 	%r40, %tid.x;
	mul.wide.u32 	%rd11, %r40, 4;
	add.s64 	%rd12, %rd2, %rd11;
	ld.global.u32 	%r93, [%rd12];
	ld.global.u32 	%r94, [%rd12+1024];
	ld.global.u32 	%r95, [%rd12+2048];
	ld.global.u32 	%r96, [%rd12+3072];
	ld.global.u32 	%r97, [%rd12+4096];
	ld.global.u32 	%r98, [%rd12+5120];
	ld.global.u32 	%r99, [%rd12+6144];
	ld.global.u32 	%r100, [%rd12+7168];
	ld.global.u32 	%r101, [%rd12+8192];
	ld.global.u32 	%r102, [%rd12+9216];
	ld.global.u32 	%r103, [%rd12+10240];
	ld.global.u32 	%r104, [%rd12+11264];
	ld.global.u32 	%r105, [%rd12+12288];
	ld.global.u32 	%r106, [%rd12+13312];
	ld.global.u32 	%r107, [%rd12+14336];
	ld.global.u32 	%r108, [%rd12+15360];
	add.s32 	%r109, %r94, %r93;
	add.s32 	%r110, %r95, %r109;
	add.s32 	%r111, %r96, %r110;
	add.s32 	%r112, %r97, %r111;
	add.s32 	%r113, %r98, %r112;
	add.s32 	%r114, %r99, %r113;
	add.s32 	%r115, %r100, %r114;
	add.s32 	%r116, %r101, %r115;
	add.s32 	%r117, %r102, %r116;
	add.s32 	%r118, %r103, %r117;
	add.s32 	%r119, %r104, %r118;
	add.s32 	%r120, %r105, %r119;
	add.s32 	%r121, %r106, %r120;
	add.s32 	%r122, %r107, %r121;
	add.s32 	%r509, %r108, %r122;
	add.s32 	%r42, %r90, -4096;
	setp.lt.u32 	%p3, %r42, 4096;
	mov.b32 	%r492, 4096;
	@%p3 bra 	$L__BB3_32;
	mov.b32 	%r492, 4096;
$L__BB3_30:
	add.s32 	%r124, %r40, %r492;
	mul.wide.u32 	%rd13, %r124, 4;
	add.s64 	%rd14, %rd2, %rd13;
	ld.global.u32 	%r125, [%rd14];
	ld.global.u32 	%r126, [%rd14+1024];
	ld.global.u32 	%r127, [%rd14+2048];
	ld.global.u32 	%r128, [%rd14+3072];
	ld.global.u32 	%r129, [%rd14+4096];
	ld.global.u32 	%r130, [%rd14+5120];
	ld.global.u32 	%r131, [%rd14+6144];
	ld.global.u32 	%r132, [%rd14+7168];
	ld.global.u32 	%r133, [%rd14+8192];
	ld.global.u32 	%r134, [%rd14+9216];
	ld.global.u32 	%r135, [%rd14+10240];
	ld.global.u32 	%r136, [%rd14+11264];
	ld.global.u32 	%r137, [%rd14+12288];
	ld.global.u32 	%r138, [%rd14+13312];
	ld.global.u32 	%r139, [%rd14+14336];
	ld.global.u32 	%r140, [%rd14+15360];
	add.s32 	%r141, %r125, %r509;
	add.s32 	%r142, %r126, %r141;
	add.s32 	%r143, %r127, %r142;
	add.s32 	%r144, %r128, %r143;
	add.s32 	%r145, %r129, %r144;
	add.s32 	%r146, %r130, %r145;
	add.s32 	%r147, %r131, %r146;
	add.s32 	%r148, %r132, %r147;
	add.s32 	%r149, %r133, %r148;
	add.s32 	%r150, %r134, %r149;
	add.s32 	%r151, %r135, %r150;
	add.s32 	%r152, %r136, %r151;
	add.s32 	%r153, %r137, %r152;
	add.s32 	%r154, %r138, %r153;
	add.s32 	%r155, %r139, %r154;
	add.s32 	%r509, %r140, %r155;
	sub.s32 	%r156, %r90, %r492;
	setp.lt.u32 	%p4, %r156, 4096;
	@%p4 bra 	$L__BB3_46;
	add.s32 	%r492, %r492, 4096;
	setp.le.u32 	%p5, %r492, %r42;
	@%p5 bra 	$L__BB3_30;
$L__BB3_32:
	setp.le.u32 	%p6, %r90, %r492;
	sub.s32 	%r157, %r90, %r492;
	setp.ge.s32 	%p7, %r40, %r157;
	or.pred  	%p8, %p6, %p7;
	@%p8 bra 	$L__BB3_46;
	not.b32 	%r160, %r40;
	add.s32 	%r161, %r90, %r160;
	sub.s32 	%r162, %r161, %r492;
	shr.u32 	%r163, %r162, 8;
	add.s32 	%r49, %r163, 1;
	and.b32  	%r50, %r49, 15;
	setp.lt.u32 	%p9, %r162, 3840;
	mov.u32 	%r501, %r40;
	@%p9 bra 	$L__BB3_37;
	or.b32  	%r495, %r40, 2048;
	add.s32 	%r494, %r40, %r492;
	and.b32  	%r164, %r49, 33554416;
	neg.s32 	%r493, %r164;
$L__BB3_35:
	.pragma "nounroll";
	mul.wide.u32 	%rd15, %r494, 4;
	add.s64 	%rd16, %rd2, %rd15;
	ld.global.u32 	%r165, [%rd16];
	add.s32 	%r166, %r165, %r509;
	add.s32 	%r167, %r494, 256;
	mul.wide.u32 	%rd17, %r167, 4;
	add.s64 	%rd18, %rd2, %rd17;
	ld.global.u32 	%r168, [%rd18];
	add.s32 	%r169, %r168, %r166;
	add.s32 	%r170, %r494, 512;
	mul.wide.u32 	%rd19, %r170, 4;
	add.s64 	%rd20, %rd2, %rd19;
	ld.global.u32 	%r171, [%rd20];
	add.s32 	%r172, %r171, %r169;
	add.s32 	%r173, %r494, 768;
	mul.wide.u32 	%rd21, %r173, 4;
	add.s64 	%rd22, %rd2, %rd21;
	ld.global.u32 	%r174, [%rd22];
	add.s32 	%r175, %r174, %r172;
	add.s32 	%r176, %r494, 1024;
	mul.wide.u32 	%rd23, %r176, 4;
	add.s64 	%rd24, %rd2, %rd23;
	ld.global.u32 	%r177, [%rd24];
	add.s32 	%r178, %r177, %r175;
	add.s32 	%r179, %r494, 1280;
	mul.wide.u32 	%rd25, %r179, 4;
	add.s64 	%rd26, %rd2, %rd25;
	ld.global.u32 	%r180, [%rd26];
	add.s32 	%r181, %r180, %r178;
	add.s32 	%r182, %r494, 1536;
	mul.wide.u32 	%rd27, %r182, 4;
	add.s64 	%rd28, %rd2, %rd27;
	ld.global.u32 	%r183, [%rd28];
	add.s32 	%r184, %r183, %r181;
	add.s32 	%r185, %r494, 1792;
	mul.wide.u32 	%rd29, %r185, 4;
	add.s64 	%rd30, %rd2, %rd29;
	ld.global.u32 	%r186, [%rd30];
	add.s32 	%r187, %r186, %r184;
	add.s32 	%r188, %r494, 2048;
	mul.wide.u32 	%rd31, %r188, 4;
	add.s64 	%rd32, %rd2, %rd31;
	ld.global.u32 	%r189, [%rd32];
	add.s32 	%r190, %r189, %r187;
	add.s32 	%r191, %r494, 2304;
	mul.wide.u32 	%rd33, %r191, 4;
	add.s64 	%rd34, %rd2, %rd33;
	ld.global.u32 	%r192, [%rd34];
	add.s32 	%r193, %r192, %r190;
	add.s32 	%r194, %r494, 2560;
	mul.wide.u32 	%rd35, %r194, 4;
	add.s64 	%rd36, %rd2, %rd35;
	ld.global.u32 	%r195, [%rd36];
	add.s32 	%r196, %r195, %r193;
	add.s32 	%r197, %r494, 2816;
	mul.wide.u32 	%rd37, %r197, 4;
	add.s64 	%rd38, %rd2, %rd37;
	ld.global.u32 	%r198, [%rd38];
	add.s32 	%r199, %r198, %r196;
	add.s32 	%r200, %r494, 3072;
	mul.wide.u32 	%rd39, %r200, 4;
	add.s64 	%rd40, %rd2, %rd39;
	ld.global.u32 	%r201, [%rd40];
	add.s32 	%r202, %r201, %r199;
	add.s32 	%r203, %r494, 3328;
	mul.wide.u32 	%rd41, %r203, 4;
	add.s64 	%rd42, %rd2, %rd41;
	ld.global.u32 	%r204, [%rd42];
	add.s32 	%r205, %r204, %r202;
	add.s32 	%r206, %r494, 3584;
	mul.wide.u32 	%rd43, %r206, 4;
	add.s64 	%rd44, %rd2, %rd43;
	ld.global.u32 	%r207, [%rd44];
	add.s32 	%r208, %r207, %r205;
	add.s32 	%r209, %r494, 3840;
	mul.wide.u32 	%rd45, %r209, 4;
	add.s64 	%rd46, %rd2, %rd45;
	ld.global.u32 	%r210, [%rd46];
	add.s32 	%r509, %r210, %r208;
	add.s32 	%r495, %r495, 4096;
	add.s32 	%r494, %r494, 4096;
	add.s32 	%r493, %r493, 16;
	setp.ne.s32 	%p10, %r493, 0;
	@%p10 bra 	$L__BB3_35;
	add.s32 	%r501, %r495, -2048;
$L__BB3_37:
	setp.eq.s32 	%p11, %r50, 0;
	@%p11 bra 	$L__BB3_46;
	and.b32  	%r66, %r49, 7;
	setp.lt.u32 	%p12, %r50, 8;
	@%p12 bra 	$L__BB3_40;
	add.s32 	%r212, %r501, %r492;
	mul.wide.u32 	%rd47, %r212, 4;
	add.s64 	%rd48, %rd2, %rd47;
	ld.global.u32 	%r213, [%rd48];
	add.s32 	%r214, %r213, %r509;
	add.s32 	%r215, %r212, 256;
	mul.wide.u32 	%rd49, %r215, 4;
	add.s64 	%rd50, %rd2, %rd49;
	ld.global.u32 	%r216, [%rd50];
	add.s32 	%r217, %r216, %r214;
	add.s32 	%r218, %r212, 512;
	mul.wide.u32 	%rd51, %r218, 4;
	add.s64 	%rd52, %rd2, %rd51;
	ld.global.u32 	%r219, [%rd52];
	add.s32 	%r220, %r219, %r217;
	add.s32 	%r221, %r212, 768;
	mul.wide.u32 	%rd53, %r221, 4;
	add.s64 	%rd54, %rd2, %rd53;
	ld.global.u32 	%r222, [%rd54];
	add.s32 	%r223, %r222, %r220;
	add.s32 	%r224, %r212, 1024;
	mul.wide.u32 	%rd55, %r224, 4;
	add.s64 	%rd56, %rd2, %rd55;
	ld.global.u32 	%r225, [%rd56];
	add.s32 	%r226, %r225, %r223;
	add.s32 	%r227, %r212, 1280;
	mul.wide.u32 	%rd57, %r227, 4;
	add.s64 	%rd58, %rd2, %rd57;
	ld.global.u32 	%r228, [%rd58];
	add.s32 	%r229, %r228, %r226;
	add.s32 	%r230, %r212, 1536;
	mul.wide.u32 	%rd59, %r230, 4;
	add.s64 	%rd60, %rd2, %rd59;
	ld.global.u32 	%r231, [%rd60];
	add.s32 	%r232, %r231, %r229;
	add.s32 	%r233, %r212, 1792;
	mul.wide.u32 	%rd61, %r233, 4;
	add.s64 	%rd62, %rd2, %rd61;
	ld.global.u32 	%r234, [%rd62];
	add.s32 	%r509, %r234, %r232;
	add.s32 	%r501, %r501, 2048;
$L__BB3_40:
	setp.eq.s32 	%p13, %r66, 0;
	@%p13 bra 	$L__BB3_46;
	and.b32  	%r72, %r49, 3;
	setp.lt.u32 	%p14, %r66, 4;
	@%p14 bra 	$L__BB3_43;
	add.s32 	%r236, %r501, %r492;
	mul.wide.u32 	%rd63, %r236, 4;
	add.s64 	%rd64, %rd2, %rd63;
	ld.global.u32 	%r237, [%rd64];
	add.s32 	%r238, %r237, %r509;
	add.s32 	%r239, %r236, 256;
	mul.wide.u32 	%rd65, %r239, 4;
	add.s64 	%rd66, %rd2, %rd65;
	ld.global.u32 	%r240, [%rd66];
	add.s32 	%r241, %r240, %r238;
	add.s32 	%r242, %r236, 512;
	mul.wide.u32 	%rd67, %r242, 4;
	add.s64 	%rd68, %rd2, %rd67;
	ld.global.u32 	%r243, [%rd68];
	add.s32 	%r244, %r243, %r241;
	add.s32 	%r245, %r236, 768;
	mul.wide.u32 	%rd69, %r245, 4;
	add.s64 	%rd70, %rd2, %rd69;
	ld.global.u32 	%r246, [%rd70];
	add.s32 	%r509, %r246, %r244;
	add.s32 	%r501, %r501, 1024;
$L__BB3_43:
	setp.eq.s32 	%p15, %r72, 0;
	@%p15 bra 	$L__BB3_46;
	add.s32 	%r507, %r501, %r492;
	neg.s32 	%r506, %r72;
$L__BB3_45:
	.pragma "nounroll";
	mul.wide.u32 	%rd71, %r507, 4;
	add.s64 	%rd72, %rd2, %rd71;
	ld.global.u32 	%r247, [%rd72];
	add.s32 	%r509, %r247, %r509;
	add.s32 	%r507, %r507, 256;
	add.s32 	%r506, %r506, 1;
	setp.ne.s32 	%p16, %r506, 0;
	@%p16 bra 	$L__BB3_45;
$L__BB3_46:
	// begin inline asm
	mov.u32 %r248, %laneid;
	// end inline asm
	mov.b32 	%r251, 1;
	mov.b32 	%r272, 31;
	mov.b32 	%r273, -1;
	// begin inline asm
	shfl.sync.down.b32 %r249, %r509, %r251, %r272, %r273;
	// end inline asm
	setp.gt.s32 	%p17, %r248, 30;
	selp.b32 	%r274, 0, %r249, %p17;
	add.s32 	%r255, %r274, %r509;
	mov.b32 	%r256, 2;
	// begin inline asm
	shfl.sync.down.b32 %r254, %r255, %r256, %r272, %r273;
	// end inline asm
	setp.gt.s32 	%p18, %r248, 29;
	selp.b32 	%r275, 0, %r254, %p18;
	add.s32 	%r260, %r255, %r275;
	mov.b32 	%r261, 4;
	// begin inline asm
	shfl.sync.down.b32 %r259, %r260, %r261, %r272, %r273;
	// end inline asm
	setp.gt.s32 	%p19, %r248, 27;
	selp.b32 	%r276, 0, %r259, %p19;
	add.s32 	%r265, %r260, %r276;
	mov.b32 	%r266, 8;
	// begin inline asm
	shfl.sync.down.b32 %r264, %r265, %r266, %r272, %r273;
	// end inline asm
	setp.gt.s32 	%p20, %r248, 23;
	selp.b32 	%r277, 0, %r264, %p20;
	add.s32 	%r270, %r265, %r277;
	mov.b32 	%r271, 16;
	// begin inline asm
	shfl.sync.down.b32 %r269, %r270, %r271, %r272, %r273;
	// end inline asm
	setp.gt.s32 	%p21, %r248, 15;
	selp.b32 	%r278, 0, %r269, %p21;
	add.s32 	%r510, %r270, %r278;
	setp.ne.s32 	%p22, %r248, 0;
	@%p22 bra 	$L__BB3_48;
	shr.u32 	%r279, %r40, 3;
	and.b32  	%r280, %r279, 124;
	mov.u32 	%r281, _ZZN3cub18CUB_300001_SM_10006detail6reduce28DeviceReduceSingleTileKernelINS2_10policy_hubIijN4cuda3std3__44plusIiEEE10Policy1000EN6thrust24THRUST_300001_SM_1000_NS6detail15normal_iteratorINSD_10device_ptrIiEEEEPijS9_iiNS7_10__identityEEEvT0_T1_T2_T3_T4_T6_E12temp_storage;
	add.s32 	%r282, %r281, %r280;
	st.shared.u32 	[%r282+8], %r510;
$L__BB3_48:
	bar.sync 	0;
	setp.ne.s32 	%p23, %r40, 0;
	@%p23 bra 	$L__BB3_50;
	ld.shared.u32 	%r283, [_ZZN3cub18CUB_300001_SM_10006detail6reduce28DeviceReduceSingleTileKernelINS2_10policy_hubIijN4cuda3std3__44plusIiEEE10Policy1000EN6thrust24THRUST_300001_SM_1000_NS6detail15normal_iteratorINSD_10device_ptrIiEEEEPijS9_iiNS7_10__identityEEEvT0_T1_T2_T3_T4_T6_E12temp_storage+12];
	add.s32 	%r284, %r283, %r510;
	ld.shared.u32 	%r285, [_ZZN3cub18CUB_300001_SM_10006detail6reduce28DeviceReduceSingleTileKernelINS2_10policy_hubIijN4cuda3std3__44plusIiEEE10Policy1000EN6thrust24THRUST_300001_SM_1000_NS6detail15normal_iteratorINSD_10device_ptrIiEEEEPijS9_iiNS7_10__identityEEEvT0_T1_T2_T3_T4_T6_E12temp_storage+16];
	add.s32 	%r286, %r284, %r285;
	ld.shared.u32 	%r287, [_ZZN3cub18CUB_300001_SM_10006detail6reduce28DeviceReduceSingleTileKernelINS2_10policy_hubIijN4cuda3std3__44plusIiEEE10Policy1000EN6thrust24THRUST_300001_SM_1000_NS6detail15normal_iteratorINSD_10device_ptrIiEEEEPijS9_iiNS7_10__identityEEEvT0_T1_T2_T3_T4_T6_E12temp_storage+20];
	add.s32 	%r288, %r286, %r287;
	ld.shared.u32 	%r289, [_ZZN3cub18CUB_300001_SM_10006detail6reduce28DeviceReduceSingleTileKernelINS2_10policy_hubIijN4cuda3std3__44plusIiEEE10Policy1000EN6thrust24THRUST_300001_SM_1000_NS6detail15normal_iteratorINSD_10device_ptrIiEEEEPijS9_iiNS7_10__identityEEEvT0_T1_T2_T3_T4_T6_E12temp_storage+24];
	add.s32 	%r290, %r288, %r289;
	ld.shared.u32 	%r291, [_ZZN3cub18CUB_300001_SM_10006detail6reduce28DeviceReduceSingleTileKernelINS2_10policy_hubIijN4cuda3std3__44plusIiEEE10Policy1000EN6thrust24THRUST_300001_SM_1000_NS6detail15normal_iteratorINSD_10device_ptrIiEEEEPijS9_iiNS7_10__identityEEEvT0_T1_T2_T3_T4_T6_E12temp_storage+28];
	add.s32 	%r292, %r290, %r291;
	ld.shared.u32 	%r293, [_ZZN3cub18CUB_300001_SM_10006detail6reduce28DeviceReduceSingleTileKernelINS2_10policy_hubIijN4cuda3std3__44plusIiEEE10Policy1000EN6thrust24THRUST_300001_SM_1000_NS6detail15normal_iteratorINSD_10device_ptrIiEEEEPijS9_iiNS7_10__identityEEEvT0_T1_T2_T3_T4_T6_E12temp_storage+32];
	add.s32 	%r294, %r292, %r293;
	ld.shared.u32 	%r295, [_ZZN3cub18CUB_300001_SM_10006detail6reduce28DeviceReduceSingleTileKernelINS2_10policy_hubIijN4cuda3std3__44plusIiEEE10Policy1000EN6thrust24THRUST_300001_SM_1000_NS6detail15normal_iteratorINSD_10device_ptrIiEEEEPijS9_iiNS7_10__identityEEEvT0_T1_T2_T3_T4_T6_E12temp_storage+36];
	add.s32 	%r510, %r294, %r295;
$L__BB3_50:
	mov.u32 	%r469, %tid.x;
	setp.ne.s32 	%p57, %r469, 0;
	@%p57 bra 	$L__BB3_52;
	add.s32 	%r470, %r510, %r91;
	st.global.u32 	[%rd1], %r470;
$L__BB3_52:
	ret;

}
	// .globl	_ZN3cub18CUB_300001_SM_10006detail6reduce18DeviceReduceKernelINS2_10policy_hubIijN4cuda3std3__44plusIiEEE10Policy1000EN6thrust24THRUST_300001_SM_1000_NS6detail15normal_iteratorINSD_10device_ptrIiEEEEjS9_iNS7_10__identityEEEvT0_PT3_T1_NS0_13GridEvenShareISN_EET2_T4_
.visible .entry _ZN3cub18CUB_300001_SM_10006detail6reduce18DeviceReduceKernelINS2_10policy_hubIijN4cuda3std3__44plusIiEEE10Policy1000EN6thrust24THRUST_300001_SM_1000_NS6detail15normal_iteratorINSD_10device_ptrIiEEEEjS9_iNS7_10__identityEEEvT0_PT3_T1_NS0_13GridEvenShareISN_EET2_T4_(
	.param .align 8 .b8 _ZN3cub18CUB_300001_SM_10006detail6reduce18DeviceReduceKernelINS2_10policy_hubIijN4cuda3std3__44plusIiEEE10Policy1000EN6thrust24THRUST_300001_SM_1000_NS6detail15normal_iteratorINSD_10device_ptrIiEEEEjS9_iNS7_10__identityEEEvT0_PT3_T1_NS0_13GridEvenShareISN_EET2_T4__param_0[8],
	.param .u64 .ptr .align 1 _ZN3cub18CUB_300001_SM_10006detail6reduce18DeviceReduceKernelINS2_10policy_hubIijN4cuda3std3__44plusIiEEE10Policy1000EN6thrust24THRUST_300001_SM_1000_NS6detail15normal_iteratorINSD_10device_ptrIiEEEEjS9_iNS7_10__identityEEEvT0_PT3_T1_NS0_13GridEvenShareISN_EET2_T4__param_1,
	.param .u32 _ZN3cub18CUB_300001_SM_10006detail6reduce18DeviceReduceKernelINS2_10policy_hubIijN4cuda3std3__44plusIiEEE10Policy1000EN6thrust24THRUST_300001_SM_1000_NS6detail15normal_iteratorINSD_10device_ptrIiEEEEjS9_iNS7_10__identityEEEvT0_PT3_T1_NS0_13GridEvenShareISN_EET2_T4__param_2,
	.param .align 4 .b8 _ZN3cub18CUB_300001_SM_10006detail6reduce18DeviceReduceKernelINS2_10policy_hubIijN4cuda3std3__44plusIiEEE10Policy1000EN6thrust24THRUST_300001_SM_1000_NS6detail15normal_iteratorINSD_10device_ptrIiEEEEjS9_iNS7_10__identityEEEvT0_PT3_T1_NS0_13GridEvenShareISN_EET2_T4__param_3[40],
	.param .align 1 .b8 _ZN3cub18CUB_300001_SM_10006detail6reduce18DeviceReduceKernelINS2_10policy_hubIijN4cuda3std3__44plusIiEEE10Policy1000EN6thrust24THRUST_300001_SM_1000_NS6detail15normal_iteratorINSD_10device_ptrIiEEEEjS9_iNS7_10__identityEEEvT0_PT3_T1_NS0_13GridEvenShareISN_EET2_T4__param_4[1],
	.param .align 1 .b8 _ZN3cub18CUB_300001_SM_10006detail6reduce18DeviceReduceKernelINS2_10policy_hubIijN4cuda3std3__44plusIiEEE10Policy1000EN6thrust24THRUST_300001_SM_1000_NS6detail15normal_iteratorINSD_10device_ptrIiEEEEjS9_iNS7_10__identityEEEvT0_PT3_T1_NS0_13GridEvenShareISN_EET2_T4__param_5[1]
)
.maxntid 256
{
	.reg .pred 	%p<57>;
	.reg .b16 	%rs<4>;
	.reg .b32 	%r<575>;
	.reg .b64 	%rd<130>;
	// demoted variable
	.shared .align 4 .b8 _ZZN3cub18CUB_300001_SM_10006detail6reduce18DeviceReduceKernelINS2_10policy_hubIijN4cuda3std3__44plusIiEEE10Policy1000EN6thrust24THRUST_300001_SM_1000_NS6detail15normal_iteratorINSD_10device_ptrIiEEEEjS9_iNS7_10__identityEEEvT0_PT3_T1_NS0_13GridEvenShareISN_EET2_T4_E12temp_storage[44];
	ld.param.u32 	%r1, [_ZN3cub18CUB_300001_SM_10006detail6reduce18DeviceReduceKernelINS2_10policy_hubIijN4cuda3std3__44plusIiEEE10Policy1000EN6thrust24THRUST_300001_SM_1000_NS6detail15normal_iteratorINSD_10device_ptrIiEEEEjS9_iNS7_10__identityEEEvT0_PT3_T1_NS0_13GridEvenShareISN_EET2_T4__param_3+20];
	ld.param.u32 	%r2, [_ZN3cub18CUB_300001_SM_10006detail6reduce18DeviceReduceKernelINS2_10policy_hubIijN4cuda3std3__44plusIiEEE10Policy1000EN6thrust24THRUST_300001_SM_1000_NS6detail15normal_iteratorINSD_10device_ptrIiEEEEjS9_iNS7_10__identityEEEvT0_PT3_T1_NS0_13GridEvenShareISN_EET2_T4__param_3+24];
	ld.param.u64 	%rd3, [_ZN3cub18CUB_300001_SM_10006detail6reduce18DeviceReduceKernelINS2_10policy_hubIijN4cuda3std3__44plusIiEEE10Policy1000EN6thrust24THRUST_300001_SM_1000_NS6detail15normal_iteratorINSD_10device_ptrIiEEEEjS9_iNS7_10__identityEEEvT0_PT3_T1_NS0_13GridEvenShareISN_EET2_T4__param_0];
	cvta.to.global.u64 	%rd1, %rd3;
	mov.u32 	%r3, %ctaid.x;
	shl.b32 	%r4, %r2, 12;
	shl.b32 	%r556, %r3, 12;
	sub.s32 	%r6, %r1, %r556;
	setp.gt.u32 	%p1, %r6, 4095;
	@%p1 bra 	$L__BB4_26;
	mov.u32 	%r7, %tid.x;
	setp.ge.u32 	%p23, %r7, %r6;
	mov.b32 	%r550, 0;
	mov.u32 	%r539, %r7;
	@%p23 bra 	$L__BB4_3;
	add.s32 	%r330, %r556, %r7;
	mul.wide.u32 	%rd66, %r330, 4;
	add.s64 	%rd67, %rd1, %rd66;
	ld.global.u32 	%r550, [%rd67];
	add.s32 	%r539, %r7, 256;
$L__BB4_3:
	setp.ge.u32 	%p24, %r539, %r6;
	@%p24 bra 	$L__BB4_17;
	not.b32 	%r332, %r539;
	add.s32 	%r333, %r1, %r332;
	sub.s32 	%r334, %r333, %r556;
	shr.u32 	%r335, %r334, 8;
	add.s32 	%r12, %r335, 1;
	and.b32  	%r13, %r12, 15;
	setp.lt.u32 	%p25, %r334, 3840;
	@%p25 bra 	$L__BB4_8;
	or.b32  	%r536, %r539, 2048;
	add.s32 	%r535, %r539, %r556;
	and.b32  	%r336, %r12, 33554416;
	neg.s32 	%r534, %r336;
$L__BB4_6:
	.pragma "nounroll";
	mul.wide.u32 	%rd68, %r535, 4;
	add.s64 	%rd69, %rd1, %rd68;
	ld.global.u32 	%r337, [%rd69];
	add.s32 	%r338, %r337, %r550;
	add.s32 	%r339, %r535, 256;
	mul.wide.u32 	%rd70, %r339, 4;
	add.s64 	%rd71, %rd1, %rd70;
	ld.global.u32 	%r340, [%rd71];
	add.s32 	%r341, %r340, %r338;
	add.s32 	%r342, %r535, 512;
	mul.wide.u32 	%rd72, %r342, 4;
	add.s64 	%rd73, %rd1, %rd72;
	ld.global.u32 	%r343, [%rd73];
	add.s32 	%r344, %r343, %r341;
	add.s32 	%r345, %r535, 768;
	mul.wide.u32 	%rd74, %r345, 4;
	add.s64 	%rd75, %rd1, %rd74;
	ld.global.u32 	%r346, [%rd75];
	add.s32 	%r347, %r346, %r344;
	add.s32 	%r348, %r535, 1024;
	mul.wide.u32 	%rd76, %r348, 4;
	add.s64 	%rd77, %rd1, %rd76;
	ld.global.u32 	%r349, [%rd77];
	add.s32 	%r350, %r349, %r347;
	add.s32 	%r351, %r535, 1280;
	mul.wide.u32 	%rd78, %r351, 4;
	add.s64 	%rd79, %rd1, %rd78;
	ld.global.u32 	%r352, [%rd79];
	add.s32 	%r353, %r352, %r350;
	add.s32 	%r354, %r535, 1536;
	mul.wide.u32 	%rd80, %r354, 4;
	add.s64 	%rd81, %rd1, %rd80;
	ld.global.u32 	%r355, [%rd81];
	add.s32 	%r356, %r355, %r353;
	add.s32 	%r357, %r535, 1792;
	mul.wide.u32 	%rd82, %r357, 4;
	add.s64 	%rd83, %rd1, %rd82;
	ld.global.u32 	%r358, [%rd83];
	add.s32 	%r359, %r358, %r356;
	add.s32 	%r360, %r535, 2048;
	mul.wide.u32 	%rd84, %r360, 4;
	add.s64 	%rd85, %rd1, %rd84;
	ld.global.u32 	%r361, [%rd85];
	add.s32 	%r362, %r361, %r359;
	add.s32 	%r363, %r535, 2304;
	mul.wide.u32 	%rd86, %r363, 4;
	add.s64 	%rd87, %rd1, %rd86;
	ld.global.u32 	%r364, [%rd87];
	add.s32 	%r365, %r364, %r362;
	add.s32 	%r366, %r535, 2560;
	mul.wide.u32 	%rd88, %r366, 4;
	add.s64 	%rd89, %rd1, %rd88;
	ld.global.u32 	%r367, [%rd89];
	add.s32 	%r368, %r367, %r365;
	add.s32 	%r369, %r535, 2816;
	mul.wide.u32 	%rd90, %r369, 4;
	add.s64 	%rd91, %rd1, %rd90;
	ld.global.u32 	%r370, [%rd91];
	add.s32 	%r371, %r370, %r368;
	add.s32 	%r372, %r535, 3072;
	mul.wide.u32 	%rd92, %r372, 4;
	add.s64 	%rd93, %rd1, %rd92;
	ld.global.u32 	%r373, [%rd93];
	add.s32 	%r374, %r373, %r371;
	add.s32 	%r375, %r535, 3328;
	mul.wide.u32 	%rd94, %r375, 4;
	add.s64 	%rd95, %rd1, %rd94;
	ld.global.u32 	%r376, [%rd95];
	add.s32 	%r377, %r376, %r374;
	add.s32 	%r378, %r535, 3584;
	mul.wide.u32 	%rd96, %r378, 4;
	add.s64 	%rd97, %rd1, %rd96;
	ld.global.u32 	%r379, [%rd97];
	add.s32 	%r380, %r379, %r377;
	add.s32 	%r381, %r535, 3840;
	mul.wide.u32 	%rd98, %r381, 4;
	add.s64 	%rd99, %rd1, %rd98;
	ld.global.u32 	%r382, [%rd99];
	add.s32 	%r550, %r382, %r380;
	add.s32 	%r536, %r536, 4096;
	add.s32 	%r535, %r535, 4096;
	add.s32 	%r534, %r534, 16;
	setp.ne.s32 	%p26, %r534, 0;
	@%p26 bra 	$L__BB4_6;
	add.s32 	%r539, %r536, -2048;
$L__BB4_8:
	setp.eq.s32 	%p27, %r13, 0;
	@%p27 bra 	$L__BB4_17;
	and.b32  	%r29, %r12, 7;
	setp.lt.u32 	%p28, %r13, 8;
	@%p28 bra 	$L__BB4_11;
	add.s32 	%r384, %r556, %r539;
	mul.wide.u32 	%rd100, %r384, 4;
	add.s64 	%rd101, %rd1, %rd100;
	ld.global.u32 	%r385, [%rd101];
	add.s32 	%r386, %r385, %r550;
	add.s32 	%r387, %r384, 256;
	mul.wide.u32 	%rd102, %r387, 4;
	add.s64 	%rd103, %rd1, %rd102;
	ld.global.u32 	%r388, [%rd103];
	add.s32 	%r389, %r388, %r386;
	add.s32 	%r390, %r384, 512;
	mul.wide.u32 	%rd104, %r390, 4;
	add.s64 	%rd105, %rd1, %rd104;
	ld.global.u32 	%r391, [%rd105];
	add.s32 	%r392, %r391, %r389;
	add.s32 	%r393, %r384, 768;
	mul.wide.u32 	%rd106, %r393, 4;
	add.s64 	%rd107, %rd1, %rd106;
	ld.global.u32 	%r394, [%rd107];
	add.s32 	%r395, %r394, %r392;
	add.s32 	%r396, %r384, 1024;
	mul.wide.u32 	%rd108, %r396, 4;
	add.s64 	%rd109, %rd1, %rd108;
	ld.global.u32 	%r397, [%rd109];
	add.s32 	%r398, %r397, %r395;
	add.s32 	%r399, %r384, 1280;
	mul.wide.u32 	%rd110, %r399, 4;
	add.s64 	%rd111, %rd1, %rd110;
	ld.global.u32 	%r400, [%rd111];
	add.s32 	%r401, %r400, %r398;
	add.s32 	%r402, %r384, 1536;
	mul.wide.u32 	%rd112, %r402, 4;
	add.s64 	%rd113, %rd1, %rd112;
	ld.global.u32 	%r403, [%rd113];
	add.s32 	%r404, %r403, %r401;
	add.s32 	%r405, %r384, 1792;
	mul.wide.u32 	%rd114, %r405, 4;
	add.s64 	%rd115, %rd1, %rd114;
	ld.global.u32 	%r406, [%rd115];
	add.s32 	%r550, %r406, %r404;
	add.s32 	%r539, %r539, 2048;
$L__BB4_11:
	setp.eq.s32 	%p29, %r29, 0;
	@%p29 bra 	$L__BB4_17;
	and.b32  	%r35, %r12, 3;
	setp.lt.u32 	%p30, %r29, 4;
	@%p30 bra 	$L__BB4_14;
	add.s32 	%r408, %r556, %r539;
	mul.wide.u32 	%rd116, %r408, 4;
	add.s64 	%rd117, %rd1, %rd116;
	ld.global.u32 	%r409, [%rd117];
	add.s32 	%r410, %r409, %r550;
	add.s32 	%r411, %r408, 256;
	mul.wide.u32 	%rd118, %r411, 4;
	add.s64 	%rd119, %rd1, %rd118;
	ld.global.u32 	%r412, [%rd119];
	add.s32 	%r413, %r412, %r410;
	add.s32 	%r414, %r408, 512;
	mul.wide.u32 	%rd120, %r414, 4;
	add.s64 	%rd121, %rd1, %rd120;
	ld.global.u32 	%r415, [%rd121];
	add.s32 	%r416, %r415, %r413;
	add.s32 	%r417, %r408, 768;
	mul.wide.u32 	%rd122, %r417, 4;
	add.s64 	%rd123, %rd1, %rd122;
	ld.global.u32 	%r418, [%rd123];
	add.s32 	%r550, %r418, %r416;
	add.s32 	%r539, %r539, 1024;
$L__BB4_14:
	setp.eq.s32 	%p31, %r35, 0;
	@%p31 bra 	$L__BB4_17;
	add.s32 	%r548, %r539, %r556;
	neg.s32 	%r547, %r35;
$L__BB4_16:
	.pragma "nounroll";
	mul.wide.u32 	%rd124, %r548, 4;
	add.s64 	%rd125, %rd1, %rd124;
	ld.global.u32 	%r419, [%rd125];
	add.s32 	%r550, %r419, %r550;
	add.s32 	%r548, %r548, 256;
	add.s32 	%r547, %r547, 1;
	setp.ne.s32 	%p32, %r547, 0;
	@%p32 bra 	$L__BB4_16;
$L__BB4_17:
	setp.lt.u32 	%p33, %r6, 256;
	@%p33 bra 	$L__BB4_22;
	// begin inline asm
	mov.u32 %r483, %laneid;
	// end inline asm
	mov.b32 	%r486, 1;
	mov.b32 	%r507, 31;
	mov.b32 	%r508, -1;
	// begin inline asm
	shfl.sync.down.b32 %r484, %r550, %r486, %r507, %r508;
	// end inline asm
	setp.gt.s32 	%p49, %r483, 30;
	selp.b32 	%r509, 0, %r484, %p49;
	add.s32 	%r490, %r509, %r550;
	mov.b32 	%r491, 2;
	// begin inline asm
	shfl.sync.down.b32 %r489, %r490, %r491, %r507, %r508;
	// end inline asm
	setp.gt.s32 	%p50, %r483, 29;
	selp.b32 	%r510, 0, %r489, %p50;
	add.s32 	%r495, %r490, %r510;
	mov.b32 	%r496, 4;
	// begin inline asm
	shfl.sync.down.b32 %r494, %r495, %r496, %r507, %r508;
	// end inline asm
	setp.gt.s32 	%p51, %r483, 27;
	selp.b32 	%r511, 0, %r494, %p51;
	add.s32 	%r500, %r495, %r511;
	mov.b32 	%r501, 8;
	// begin inline asm
	shfl.sync.down.b32 %r499, %r500, %r501, %r507, %r508;
	// end inline asm
	setp.gt.s32 	%p52, %r483, 23;
	selp.b32 	%r512, 0, %r499, %p52;
	add.s32 	%r505, %r500, %r512;
	mov.b32 	%r506, 16;
	// begin inline asm
	shfl.sync.down.b32 %r504, %r505, %r506, %r507, %r508;
	// end inline asm
	setp.gt.s32 	%p53, %r483, 15;
	selp.b32 	%r513, 0, %r504, %p53;
	add.s32 	%r574, %r505, %r513;
	setp.ne.s32 	%p54, %r483, 0;
	@%p54 bra 	$L__BB4_20;
	shr.u32 	%r514, %r7, 3;
	and.b32  	%r515, %r514, 124;
	mov.u32 	%r516, _ZZN3cub18CUB_300001_SM_10006detail6reduce18DeviceReduceKernelINS2_10policy_hubIijN4cuda3std3__44plusIiEEE10Policy1000EN6thrust24THRUST_300001_SM_1000_NS6detail15normal_iteratorINSD_10device_ptrIiEEEEjS9_iNS7_10__identityEEEvT0_PT3_T1_NS0_13GridEvenShareISN_EET2_T4_E12temp_storage;
	add.s32 	%r517, %r516, %r515;
	st.shared.u32 	[%r517+8], %r574;
$L__BB4_20:
	bar.sync 	0;
	setp.ne.s32 	%p55, %r7, 0;
	@%p55 bra 	$L__BB4_48;
	ld.shared.u32 	%r518, [_ZZN3cub18CUB_300001_SM_10006detail6reduce18DeviceReduceKernelINS2_10policy_hubIijN4cuda3std3__44plusIiEEE10Policy1000EN6thrust24THRUST_300001_SM_1000_NS6detail15normal_iteratorINSD_10device_ptrIiEEEEjS9_iNS7_10__identityEEEvT0_PT3_T1_NS0_13GridEvenShareISN_EET2_T4_E12temp_storage+12];
	add.s32 	%r519, %r518, %r574;
	ld.shared.u32 	%r520, [_ZZN3cub18CUB_300001_SM_10006detail6reduce18DeviceReduceKernelINS2_10policy_hubIijN4cuda3std3__44plusIiEEE10Policy1000EN6thrust24THRUST_300001_SM_1000_NS6detail15normal_iteratorINSD_10device_ptrIiEEEEjS9_iNS7_10__identityEEEvT0_PT3_T1_NS0_13GridEvenShareISN_EET2_T4_E12temp_storage+16];
	add.s32 	%r521, %r519, %r520;
	ld.shared.u32 	%r522, [_ZZN3cub18CUB_300001_SM_10006detail6reduce18DeviceReduceKernelINS2_10policy_hubIijN4cuda3std3__44plusIiEEE10Policy1000EN6thrust24THRUST_300001_SM_1000_NS6detail15normal_iteratorINSD_10device_ptrIiEEEEjS9_iNS7_10__identityEEEvT0_PT3_T1_NS0_13GridEvenShareISN_EET2_T4_E12temp_storage+20];
	add.s32 	%r523, %r521, %r522;
	ld.shared.u32 	%r524, [_ZZN3cub18CUB_300001_SM_10006detail6reduce18DeviceReduceKernelINS2_10policy_hubIijN4cuda3std3__44plusIiEEE10Policy1000EN6thrust24THRUST_300001_SM_1000_NS6detail15normal_iteratorINSD_10device_ptrIiEEEEjS9_iNS7_10__identityEEEvT0_PT3_T1_NS0_13GridEvenShareISN_EET2_T4_E12temp_storage+24];
	add.s32 	%r525, %r523, %r524;
	ld.shared.u32 	%r526, [_ZZN3cub18CUB_300001_SM_10006detail6reduce18DeviceReduceKernelINS2_10policy_hubIijN4cuda3std3__44plusIiEEE10Policy1000EN6thrust24THRUST_300001_SM_1000_NS6detail15normal_iteratorINSD_10device_ptrIiEEEEjS9_iNS7_10__identityEEEvT0_PT3_T1_NS0_13GridEvenShareISN_EET2_T4_E12temp_storage+28];
	add.s32 	%r527, %r525, %r526;
	ld.shared.u32 	%r528, [_ZZN3cub18CUB_300001_SM_10006detail6reduce18DeviceReduceKernelINS2_10policy_hubIijN4cuda3std3__44plusIiEEE10Policy1000EN6thrust24THRUST_300001_SM_1000_NS6detail15normal_iteratorINSD_10device_ptrIiEEEEjS9_iNS7_10__identityEEEvT0_PT3_T1_NS0_13GridEvenShareISN_EET2_T4_E12temp_storage+32];
	add.s32 	%r529, %r527, %r528;
	ld.shared.u32 	%r530, [_ZZN3cub18CUB_300001_SM_10006detail6reduce18DeviceReduceKernelINS2_10policy_hubIijN4cuda3std3__44plusIiEEE10Policy1000EN6thrust24THRUST_300001_SM_1000_NS6detail15normal_iteratorINSD_10device_ptrIiEEEEjS9_iNS7_10__identityEEEvT0_PT3_T1_NS0_13GridEvenShareISN_EET2_T4_E12temp_storage+36];
	add.s32 	%r574, %r529, %r530;
	bra.uni 	$L__BB4_48;
$L__BB4_22:
	// begin inline asm
	mov.u32 %r420, %laneid;
	// end inline asm
	and.b32  	%r446, %r7, 992;
	add.s32 	%r447, %r446, 32;
	setp.gt.u32 	%p34, %r447, %r6;
	not.b32 	%r448, %r446;
	add.s32 	%r449, %r6, %r448;
	selp.b32 	%r444, %r449, 31, %p34;
	mov.b32 	%r423, 1;
	mov.b32 	%r445, -1;
	// begin inline asm
	shfl.sync.down.b32 %r421, %r550, %r423, %r444, %r445;
	// end inline asm
	setp.lt.s32 	%p35, %r420, %r444;
	selp.b32 	%r450, %r421, 0, %p35;
	add.s32 	%r427, %r450, %r550;
	mov.b32 	%r428, 2;
	// begin inline asm
	shfl.sync.down.b32 %r426, %r427, %r428, %r444, %r445;
	// end inline asm
	add.s32 	%r451, %r420, 2;
	setp.gt.s32 	%p36, %r451, %r444;
	selp.b32 	%r452, 0, %r426, %p36;
	add.s32 	%r432, %r427, %r452;
	mov.b32 	%r433, 4;
	// begin inline asm
	shfl.sync.down.b32 %r431, %r432, %r433, %r444, %r445;
	// end inline asm
	add.s32 	%r453, %r420, 4;
	setp.gt.s32 	%p37, %r453, %r444;
	selp.b32 	%r454, 0, %r431, %p37;
	add.s32 	%r437, %r432, %r454;
	mov.b32 	%r438, 8;
	// begin inline asm
	shfl.sync.down.b32 %r436, %r437, %r438, %r444, %r445;
	// end inline asm
	add.s32 	%r455, %r420, 8;
	setp.gt.s32 	%p38, %r455, %r444;
	selp.b32 	%r456, 0, %r436, %p38;
	add.s32 	%r442, %r437, %r456;
	mov.b32 	%r443, 16;
	// begin inline asm
	shfl.sync.down.b32 %r441, %r442, %r443, %r444, %r445;
	// end inline asm
	add.s32 	%r457, %r420, 16;
	setp.gt.s32 	%p39, %r457, %r444;
	selp.b32 	%r458, 0, %r441, %p39;
	add.s32 	%r574, %r442, %r458;
	setp.ne.s32 	%p40, %r420, 0;
	@%p40 bra 	$L__BB4_24;
	shr.u32 	%r459, %r7, 3;
	and.b32  	%r460, %r459, 124;
	mov.u32 	%r461, _ZZN3cub18CUB_300001_SM_10006detail6reduce18DeviceReduceKernelINS2_10policy_hubIijN4cuda3std3__44plusIiEEE10Policy1000EN6thrust24THRUST_300001_SM_1000_NS6detail15normal_iteratorINSD_10device_ptrIiEEEEjS9_iNS7_10__identityEEEvT0_PT3_T1_NS0_13GridEvenShareISN_EET2_T4_E12temp_storage;
	add.s32 	%r462, %r461, %r460;
	st.shared.u32 	[%r462+8], %r574;
$L__BB4_24:
	bar.sync 	0;
	setp.ne.s32 	%p41, %r7, 0;
	@%p41 bra 	$L__BB4_48;
	setp.gt.u32 	%p42, %r6, 32;
	ld.shared.u32 	%r463, [_ZZN3cub18CUB_300001_SM_10006detail6reduce18DeviceReduceKernelINS2_10policy_hubIijN4cuda3std3__44plusIiEEE10Policy1000EN6thrust24THRUST_300001_SM_1000_NS6detail15normal_iteratorINSD_10device_ptrIiEEEEjS9_iNS7_10__identityEEEvT0_PT3_T1_NS0_13GridEvenShareISN_EET2_T4_E12temp_storage+12];
	selp.b32 	%r464, %r463, 0, %p42;
	add.s32 	%r465, %r464, %r574;
	setp.gt.u32 	%p43, %r6, 64;
	ld.shared.u32 	%r466, [_ZZN3cub18CUB_300001_SM_10006detail6reduce18DeviceReduceKernelINS2_10policy_hubIijN4cuda3std3__44plusIiEEE10Policy1000EN6thrust24THRUST_300001_SM_1000_NS6detail15normal_iteratorINSD_10device_ptrIiEEEEjS9_iNS7_10__identityEEEvT0_PT3_T1_NS0_13GridEvenShareISN_EET2_T4_E12temp_storage+16];
	selp.b32 	%r467, %r466, 0, %p43;
	add.s32 	%r468, %r465, %r467;
	setp.gt.u32 	%p44, %r6, 96;
	ld.shared.u32 	%r469, [_ZZN3cub18CUB_300001_SM_10006detail6reduce18DeviceReduceKernelINS2_10policy_hubIijN4cuda3std3__44plusIiEEE10Policy1000EN6thrust24THRUST_300001_SM_1000_NS6detail15normal_iteratorINSD_10device_ptrIiEEEEjS9_iNS7_10__identityEEEvT0_PT3_T1_NS0_13GridEvenShareISN_EET2_T4_E12temp_storage+20];
	selp.b32 	%r470, %r469, 0, %p44;
	add.s32 	%r471, %r468, %r470;
	setp.gt.u32 	%p45, %r6, 128;
	ld.shared.u32 	%r472, [_ZZN3cub18CUB_300001_SM_10006detail6reduce18DeviceReduceKernelINS2_10policy_hubIijN4cuda3std3__44plusIiEEE10Policy1000EN6thrust24THRUST_300001_SM_1000_NS6detail15normal_iteratorINSD_10device_ptrIiEEEEjS9_iNS7_10__identityEEEvT0_PT3_T1_NS0_13GridEvenShareISN_EET2_T4_E12temp_storage+24];
	selp.b32 	%r473, %r472, 0, %p45;
	add.s32 	%r474, %r471, %r473;
	setp.gt.u32 	%p46, %r6, 160;
	ld.shared.u32 	%r475, [_ZZN3cub18CUB_300001_SM_10006detail6reduce18DeviceReduceKernelINS2_10policy_hubIijN4cuda3std3__44plusIiEEE10Policy1000EN6thrust24THRUST_300001_SM_1000_NS6detail15normal_iteratorINSD_10device_ptrIiEEEEjS9_iNS7_10__identityEEEvT0_PT3_T1_NS0_13GridEvenShareISN_EET2_T4_E12temp_storage+28];
	selp.b32 	%r476, %r475, 0, %p46;
	add.s32 	%r477, %r474, %r476;
	setp.gt.u32 	%p47, %r6, 192;
	ld.shared.u32 	%r478, [_ZZN3cub18CUB_300001_SM_10006detail6reduce18DeviceReduceKernelINS2_10policy_hubIijN4cuda3std3__44plusIiEEE10Policy1000EN6thrust24THRUST_300001_SM_1000_NS6detail15normal_iteratorINSD_10device_ptrIiEEEEjS9_iNS7_10__identityEEEvT0_PT3_T1_NS0_13GridEvenShareISN_EET2_T4_E12temp_storage+32];
	selp.b32 	%r479, %r478, 0, %p47;
	add.s32 	%r480, %r477, %r479;
	setp.gt.u32 	%p48, %r6, 224;
	ld.shared.u32 	%r481, [_ZZN3cub18CUB_300001_SM_10006detail6reduce18DeviceReduceKernelINS2_10policy_hubIijN4cuda3std3__44plusIiEEE10Policy1000EN6thrust24THRUST_300001_SM_1000_NS6detail15normal_iteratorINSD_10device_ptrIiEEEEjS9_iNS7_10__identityEEEvT0_PT3_T1_NS0_13GridEvenShareISN_EET2_T4_E12temp_storage+36];
	selp.b32 	%r482, %r481, 0, %p48;
	add.s32 	%r574, %r480, %r482;
	bra.uni 	$L__BB4_48;
$L__BB4_26:
	mov.u32 	%r54, %tid.x;
	add.s32 	%r110, %r54, %r556;
	mul.wide.u32 	%rd4, %r110, 4;
	add.s64 	%rd5, %rd1, %rd4;
	ld.global.u32 	%r111, [%rd5];
	ld.global.u32 	%r112, [%rd5+1024];
	ld.global.u32 	%r113, [%rd5+2048];
	ld.global.u32 	%r114, [%rd5+3072];
	ld.global.u32 	%r115, [%rd5+4096];
	ld.global.u32 	%r116, [%rd5+5120];
	ld.global.u32 	%r117, [%rd5+6144];
	ld.global.u32 	%r118, [%rd5+7168];
	ld.global.u32 	%r119, [%rd5+8192];
	ld.global.u32 	%r120, [%rd5+9216];
	ld.global.u32 	%r121, [%rd5+10240];
	ld.global.u32 	%r122, [%rd5+11264];
	ld.global.u32 	%r123, [%rd5+12288];
	ld.global.u32 	%r124, [%rd5+13312];
	ld.global.u32 	%r125, [%rd5+14336];
	ld.global.u32 	%r126, [%rd5+15360];
	add.s32 	%r127, %r112, %r111;
	add.s32 	%r128, %r113, %r127;
	add.s32 	%r129, %r114, %r128;
	add.s32 	%r130, %r115, %r129;
	add.s32 	%r131, %r116, %r130;
	add.s32 	%r132, %r117, %r131;
	add.s32 	%r133, %r118, %r132;
	add.s32 	%r134, %r119, %r133;
	add.s32 	%r135, %r120, %r134;
	add.s32 	%r136, %r121, %r135;
	add.s32 	%r137, %r122, %r136;
	add.s32 	%r138, %r123, %r137;
	add.s32 	%r139, %r124, %r138;
	add.s32 	%r140, %r125, %r139;
	add.s32 	%r573, %r126, %r140;
	setp.lt.u32 	%p2, %r6, %r4;
	@%p2 bra 	$L__BB4_44;
	add.s32 	%r56, %r4, %r556;
	not.b32 	%r142, %r54;
	add.s32 	%r143, %r142, %r1;
	sub.s32 	%r144, %r143, %r4;
	sub.s32 	%r552, %r144, %r556;
	add.s32 	%r145, %r56, %r54;
	add.s32 	%r551, %r145, 2048;
	mov.b32 	%r554, 0;
	mov.u32 	%r553, %r56;
$L__BB4_28:
	add.s32 	%r556, %r556, %r4;
	add.s32 	%r147, %r1, -4096;
	setp.gt.u32 	%p3, %r556, %r147;
	@%p3 bra 	$L__BB4_30;
	add.s32 	%r148, %r54, %r556;
	mul.wide.u32 	%rd6, %r148, 4;
	add.s64 	%rd7, %rd1, %rd6;
	ld.global.u32 	%r149, [%rd7];
	ld.global.u32 	%r150, [%rd7+1024];
	ld.global.u32 	%r151, [%rd7+2048];
	ld.global.u32 	%r152, [%rd7+3072];
	ld.global.u32 	%r153, [%rd7+4096];
	ld.global.u32 	%r154, [%rd7+5120];
	ld.global.u32 	%r155, [%rd7+6144];
	ld.global.u32 	%r156, [%rd7+7168];
	ld.global.u32 	%r157, [%rd7+8192];
	ld.global.u32 	%r158, [%rd7+9216];
	ld.global.u32 	%r159, [%rd7+10240];
	ld.global.u32 	%r160, [%rd7+11264];
	ld.global.u32 	%r161, [%rd7+12288];
	ld.global.u32 	%r162, [%rd7+13312];
	ld.global.u32 	%r163, [%rd7+14336];
	ld.global.u32 	%r164, [%rd7+15360];
	add.s32 	%r165, %r149, %r573;
	add.s32 	%r166, %r150, %r165;
	add.s32 	%r167, %r151, %r166;
	add.s32 	%r168, %r152, %r167;
	add.s32 	%r169, %r153, %r168;
	add.s32 	%r170, %r154, %r169;
	add.s32 	%r171, %r155, %r170;
	add.s32 	%r172, %r156, %r171;
	add.s32 	%r173, %r157, %r172;
	add.s32 	%r174, %r158, %r173;
	add.s32 	%r175, %r159, %r174;
	add.s32 	%r176, %r160, %r175;
	add.s32 	%r177, %r161, %r176;
	add.s32 	%r178, %r162, %r177;
	add.s32 	%r179, %r163, %r178;
	add.s32 	%r573, %r164, %r179;
	sub.s32 	%r180, %r1, %r556;
	setp.lt.u32 	%p4, %r180, %r4;
	add.s32 	%r554, %r554, 1;
	add.s32 	%r553, %r553, %r4;
	sub.s32 	%r552, %r552, %r4;
	add.s32 	%r551, %r551, %r4;
	@%p4 bra 	$L__BB4_44;
	bra.uni 	$L__BB4_28;
$L__BB4_30:
	setp.le.u32 	%p5, %r1, %r556;
	sub.s32 	%r182, %r1, %r556;
	setp.ge.s32 	%p6, %r54, %r182;
	or.pred  	%p7, %p5, %p6;
	@%p7 bra 	$L__BB4_44;
	not.b32 	%r185, %r54;
	add.s32 	%r186, %r1, %r185;
	sub.s32 	%r187, %r186, %r56;
	mul.lo.s32 	%r188, %r2, %r554;
	shl.b32 	%r189, %r188, 12;
	sub.s32 	%r190, %r187, %r189;
	shr.u32 	%r191, %r190, 8;
	add.s32 	%r71, %r191, 1;
	and.b32  	%r72, %r71, 15;
	setp.lt.u32 	%p8, %r190, 3840;
	mov.u32 	%r565, %r54;
	@%p8 bra 	$L__BB4_35;
	or.b32  	%r559, %r54, 2048;
	shr.u32 	%r192, %r552, 8;
	add.s32 	%r193, %r192, 1;
	and.b32  	%r194, %r193, 33554416;
	neg.s32 	%r557, %r194;
$L__BB4_33:
	.pragma "nounroll";
	add.s32 	%r195, %r551, -2048;
	mul.wide.u32 	%rd8, %r195, 4;
	add.s64 	%rd9, %rd1, %rd8;
	ld.global.u32 	%r196, [%rd9];
	add.s32 	%r197, %r196, %r573;
	add.s32 	%r198, %r551, -1792;
	mul.wide.u32 	%rd10, %r198, 4;
	add.s64 	%rd11, %rd1, %rd10;
	ld.global.u32 	%r199, [%rd11];
	add.s32 	%r200, %r199, %r197;
	add.s32 	%r201, %r551, -1536;
	mul.wide.u32 	%rd12, %r201, 4;
	add.s64 	%rd13, %rd1, %rd12;
	ld.global.u32 	%r202, [%rd13];
	add.s32 	%r203, %r202, %r200;
	add.s32 	%r204, %r551, -1280;
	mul.wide.u32 	%rd14, %r204, 4;
	add.s64 	%rd15, %rd1, %rd14;
	ld.global.u32 	%r205, [%rd15];
	add.s32 	%r206, %r205, %r203;
	add.s32 	%r207, %r551, -1024;
	mul.wide.u32 	%rd16, %r207, 4;
	add.s64 	%rd17, %rd1, %rd16;
	ld.global.u32 	%r208, [%rd17];
	add.s32 	%r209, %r208, %r206;
	add.s32 	%r210, %r551, -768;
	mul.wide.u32 	%rd18, %r210, 4;
	add.s64 	%rd19, %rd1, %rd18;
	ld.global.u32 	%r211, [%rd19];
	add.s32 	%r212, %r211, %r209;
	add.s32 	%r213, %r551, -512;
	mul.wide.u32 	%rd20, %r213, 4;
	add.s64 	%rd21, %rd1, %rd20;
	ld.global.u32 	%r214, [%rd21];
	add.s32 	%r215, %r214, %r212;
	add.s32 	%r216, %r551, 1792;
	add.s32 	%r217, %r551, -256;
	mul.wide.u32 	%rd22, %r217, 4;
	add.s64 	%rd23, %rd1, %rd22;
	ld.global.u32 	%r218, [%rd23];
	add.s32 	%r219, %r218, %r215;
	mul.wide.u32 	%rd24, %r551, 4;
	add.s64 	%rd25, %rd1, %rd24;
	ld.global.u32 	%r220, [%rd25];
	add.s32 	%r221, %r220, %r219;
	add.s32 	%r222, %r551, 256;
	mul.wide.u32 	%rd26, %r222, 4;
	add.s64 	%rd27, %rd1, %rd26;
	ld.global.u32 	%r223, [%rd27];
	add.s32 	%r224, %r223, %r221;
	add.s32 	%r225, %r551, 512;
	mul.wide.u32 	%rd28, %r225, 4;
	add.s64 	%rd29, %rd1, %rd28;
	ld.global.u32 	%r226, [%rd29];
	add.s32 	%r227, %r226, %r224;
	add.s32 	%r228, %r551, 768;
	mul.wide.u32 	%rd30, %r228, 4;
	add.s64 	%rd31, %rd1, %rd30;
	ld.global.u32 	%r229, [%rd31];
	add.s32 	%r230, %r229, %r227;
	add.s32 	%r231, %r551, 1024;
	mul.wide.u32 	%rd32, %r231, 4;
	add.s64 	%rd33, %rd1, %rd32;
	ld.global.u32 	%r232, [%rd33];
	add.s32 	%r233, %r232, %r230;
	add.s32 	%r234, %r551, 1280;
	mul.wide.u32 	%rd34, %r234, 4;
	add.s64 	%rd35, %rd1, %rd34;
	ld.global.u32 	%r235, [%rd35];
	add.s32 	%r236, %r235, %r233;
	add.s32 	%r237, %r551, 1536;
	mul.wide.u32 	%rd36, %r237, 4;
	add.s64 	%rd37, %rd1, %rd36;
	ld.global.u32 	%r238, [%rd37];
	add.s32 	%r239, %r238, %r236;
	mul.wide.u32 	%rd38, %r216, 4;
	add.s64 	%rd39, %rd1, %rd38;
	ld.global.u32 	%r240, [%rd39];
	add.s32 	%r573, %r240, %r239;
	add.s32 	%r559, %r559, 4096;
	add.s32 	%r551, %r551, 4096;
	add.s32 	%r557, %r557, 16;
	setp.ne.s32 	%p9, %r557, 0;
	@%p9 bra 	$L__BB4_33;
	add.s32 	%r565, %r559, -2048;
$L__BB4_35:
	setp.eq.s32 	%p10, %r72, 0;
	@%p10 bra 	$L__BB4_44;
	and.b32  	%r87, %r71, 7;
	setp.lt.u32 	%p11, %r72, 8;
	@%p11 bra 	$L__BB4_38;
	add.s32 	%r242, %r565, %r556;
	mul.wide.u32 	%rd40, %r242, 4;
	add.s64 	%rd41, %rd1, %rd40;
	ld.global.u32 	%r243, [%rd41];
	add.s32 	%r244, %r243, %r573;
	add.s32 	%r245, %r242, 256;
	mul.wide.u32 	%rd42, %r245, 4;
	add.s64 	%rd43, %rd1, %rd42;
	ld.global.u32 	%r246, [%rd43];
	add.s32 	%r247, %r246, %r244;
	add.s32 	%r248, %r242, 512;
	mul.wide.u32 	%rd44, %r248, 4;
	add.s64 	%rd45, %rd1, %rd44;
	ld.global.u32 	%r249, [%rd45];
	add.s32 	%r250, %r249, %r247;
	add.s32 	%r251, %r242, 768;
	mul.wide.u32 	%rd46, %r251, 4;
	add.s64 	%rd47, %rd1, %rd46;
	ld.global.u32 	%r252, [%rd47];
	add.s32 	%r253, %r252, %r250;
	add.s32 	%r254, %r242, 1024;
	mul.wide.u32 	%rd48, %r254, 4;
	add.s64 	%rd49, %rd1, %rd48;
	ld.global.u32 	%r255, [%rd49];
	add.s32 	%r256, %r255, %r253;
	add.s32 	%r257, %r242, 1280;
	mul.wide.u32 	%rd50, %r257, 4;
	add.s64 	%rd51, %rd1, %rd50;
	ld.global.u32 	%r258, [%rd51];
	add.s32 	%r259, %r258, %r256;
	add.s32 	%r260, %r242, 1536;
	mul.wide.u32 	%rd52, %r260, 4;
	add.s64 	%rd53, %rd1, %rd52;
	ld.global.u32 	%r261, [%rd53];
	add.s32 	%r262, %r261, %r259;
	add.s32 	%r263, %r242, 1792;
	mul.wide.u32 	%rd54, %r263, 4;
	add.s64 	%rd55, %rd1, %rd54;
	ld.global.u32 	%r264, [%rd55];
	add.s32 	%r573, %r264, %r262;
	add.s32 	%r565, %r565, 2048;
$L__BB4_38:
	setp.eq.s32 	%p12, %r87, 0;
	@%p12 bra 	$L__BB4_44;
	setp.lt.u32 	%p13, %r87, 4;
	@%p13 bra 	$L__BB4_41;
	add.s32 	%r266, %r565, %r556;
	mul.wide.u32 	%rd56, %r266, 4;
	add.s64 	%rd57, %rd1, %rd56;
	ld.global.u32 	%r267, [%rd57];
	add.s32 	%r268, %r267, %r573;
	add.s32 	%r269, %r266, 256;
	mul.wide.u32 	%rd58, %r269, 4;
	add.s64 	%rd59, %rd1, %rd58;
	ld.global.u32 	%r270, [%rd59];
	add.s32 	%r271, %r270, %r268;
	add.s32 	%r272, %r266, 512;
	mul.wide.u32 	%rd60, %r272, 4;
	add.s64 	%rd61, %rd1, %rd60;
	ld.global.u32 	%r273, [%rd61];
	add.s32 	%r274, %r273, %r271;
	add.s32 	%r275, %r266, 768;
	mul.wide.u32 	%rd62, %r275, 4;
	add.s64 	%rd63, %rd1, %rd62;
	ld.global.u32 	%r276, [%rd63];
	add.s32 	%r573, %r276, %r274;
	add.s32 	%r565, %r565, 1024;
$L__BB4_41:
	and.b32  	%r277, %r71, 3;
	setp.eq.s32 	%p14, %r277, 0;
	@%p14 bra 	$L__BB4_44;
	add.s32 	%r571, %r565, %r553;
	cvt.u16.u32 	%rs1, %r552;
	shr.u16 	%rs2, %rs1, 8;
	add.s16 	%rs3, %rs2, 1;
	cvt.u32.u16 	%r278, %rs3;
	and.b32  	%r279, %r278, 3;
	neg.s32 	%r570, %r279;
$L__BB4_43:
	.pragma "nounroll";
	mul.wide.u32 	%rd64, %r571, 4;
	add.s64 	%rd65, %rd1, %rd64;
	ld.global.u32 	%r280, [%rd65];
	add.s32 	%r573, %r280, %r573;
	add.s32 	%r571, %r571, 256;
	add.s32 	%r570, %r570, 1;
	setp.ne.s32 	%p15, %r570, 0;
	@%p15 bra 	$L__BB4_43;
$L__BB4_44:
	// begin inline asm
	mov.u32 %r281, %laneid;
	// end inline asm
	mov.b32 	%r284, 1;
	mov.b32 	%r305, 31;
	mov.b32 	%r306, -1;
	// begin inline asm
	shfl.sync.down.b32 %r282, %r573, %r284, %r305, %r306;
	// end inline asm
	setp.gt.s32 	%p16, %r281, 30;
	selp.b32 	%r307, 0, %r282, %p16;
	add.s32 	%r288, %r307, %r573;
	mov.b32 	%r289, 2;
	// begin inline asm
	shfl.sync.down.b32 %r287, %r288, %r289, %r305, %r306;
	// end inline asm
	setp.gt.s32 	%p17, %r281, 29;
	selp.b32 	%r308, 0, %r287, %p17;
	add.s32 	%r293, %r288, %r308;
	mov.b32 	%r294, 4;
	// begin inline asm
	shfl.sync.down.b32 %r292, %r293, %r294, %r305, %r306;
	// end inline asm
	setp.gt.s32 	%p18, %r281, 27;
	selp.b32 	%r309, 0, %r292, %p18;
	add.s32 	%r298, %r293, %r309;
	mov.b32 	%r299, 8;
	// begin inline asm
	shfl.sync.down.b32 %r297, %r298, %r299, %r305, %r306;
	// end inline asm
	setp.gt.s32 	%p19, %r281, 23;
	selp.b32 	%r310, 0, %r297, %p19;
	add.s32 	%r303, %r298, %r310;
	mov.b32 	%r304, 16;
	// begin inline asm
	shfl.sync.down.b32 %r302, %r303, %r304, %r305, %r306;
	// end inline asm
	setp.gt.s32 	%p20, %r281, 15;
	selp.b32 	%r311, 0, %r302, %p20;
	add.s32 	%r574, %r303, %r311;
	setp.ne.s32 	%p21, %r281, 0;
	@%p21 bra 	$L__BB4_46;
	shr.u32 	%r312, %r54, 3;
	and.b32  	%r313, %r312, 124;
	mov.u32 	%r314, _ZZN3cub18CUB_300001_SM_10006detail6reduce18DeviceReduceKernelINS2_10policy_hubIijN4cuda3std3__44plusIiEEE10Policy1000EN6thrust24THRUST_300001_SM_1000_NS6detail15normal_iteratorINSD_10device_ptrIiEEEEjS9_iNS7_10__identityEEEvT0_PT3_T1_NS0_13GridEvenShareISN_EET2_T4_E12temp_storage;
	add.s32 	%r315, %r314, %r313;
	st.shared.u32 	[%r315+8], %r574;
$L__BB4_46:
	bar.sync 	0;
	setp.ne.s32 	%p22, %r54, 0;
	@%p22 bra 	$L__BB4_48;
	ld.shared.u32 	%r316, [_ZZN3cub18CUB_300001_SM_10006detail6reduce18DeviceReduceKernelINS2_10policy_hubIijN4cuda3std3__44plusIiEEE10Policy1000EN6thrust24THRUST_300001_SM_1000_NS6detail15normal_iteratorINSD_10device_ptrIiEEEEjS9_iNS7_10__identityEEEvT0_PT3_T1_NS0_13GridEvenShareISN_EET2_T4_E12temp_storage+12];
	add.s32 	%r317, %r316, %r574;
	ld.shared.u32 	%r318, [_ZZN3cub18CUB_300001_SM_10006detail6reduce18DeviceReduceKernelINS2_10policy_hubIijN4cuda3std3__44plusIiEEE10Policy1000EN6thrust24THRUST_300001_SM_1000_NS6detail15normal_iteratorINSD_10device_ptrIiEEEEjS9_iNS7_10__identityEEEvT0_PT3_T1_NS0_13GridEvenShareISN_EET2_T4_E12temp_storage+16];
	add.s32 	%r319, %r317, %r318;
	ld.shared.u32 	%r320, [_ZZN3cub18CUB_300001_SM_10006detail6reduce18DeviceReduceKernelINS2_10policy_hubIijN4cuda3std3__44plusIiEEE10Policy1000EN6thrust24THRUST_300001_SM_1000_NS6detail15normal_iteratorINSD_10device_ptrIiEEEEjS9_iNS7_10__identityEEEvT0_PT3_T1_NS0_13GridEvenShareISN_EET2_T4_E12temp_storage+20];
	add.s32 	%r321, %r319, %r320;
	ld.shared.u32 	%r322, [_ZZN3cub18CUB_300001_SM_10006detail6reduce18DeviceReduceKernelINS2_10policy_hubIijN4cuda3std3__44plusIiEEE10Policy1000EN6thrust24THRUST_300001_SM_1000_NS6detail15normal_iteratorINSD_10device_ptrIiEEEEjS9_iNS7_10__identityEEEvT0_PT3_T1_NS0_13GridEvenShareISN_EET2_T4_E12temp_storage+24];
	add.s32 	%r323, %r321, %r322;
	ld.shared.u32 	%r324, [_ZZN3cub18CUB_300001_SM_10006detail6reduce18DeviceReduceKernelINS2_10policy_hubIijN4cuda3std3__44plusIiEEE10Policy1000EN6thrust24THRUST_300001_SM_1000_NS6detail15normal_iteratorINSD_10device_ptrIiEEEEjS9_iNS7_10__identityEEEvT0_PT3_T1_NS0_13GridEvenShareISN_EET2_T4_E12temp_storage+28];
	add.s32 	%r325, %r323, %r324;
	ld.shared.u32 	%r326, [_ZZN3cub18CUB_300001_SM_10006detail6reduce18DeviceReduceKernelINS2_10policy_hubIijN4cuda3std3__44plusIiEEE10Policy1000EN6thrust24THRUST_300001_SM_1000_NS6detail15normal_iteratorINSD_10device_ptrIiEEEEjS9_iNS7_10__identityEEEvT0_PT3_T1_NS0_13GridEvenShareISN_EET2_T4_E12temp_storage+32];
	add.s32 	%r327, %r325, %r326;
	ld.shared.u32 	%r328, [_ZZN3cub18CUB_300001_SM_10006detail6reduce18DeviceReduceKernelINS2_10policy_hubIijN4cuda3std3__44plusIiEEE10Policy1000EN6thrust24THRUST_300001_SM_1000_NS6detail15normal_iteratorINSD_10device_ptrIiEEEEjS9_iNS7_10__identityEEEvT0_PT3_T1_NS0_13GridEvenShareISN_EET2_T4_E12temp_storage+36];
	add.s32 	%r574, %r327, %r328;
$L__BB4_48:
	mov.u32 	%r531, %tid.x;
	setp.ne.s32 	%p56, %r531, 0;
	@%p56 bra 	$L__BB4_50;
	ld.param.u64 	%rd129, [_ZN3cub18CUB_300001_SM_10006detail6reduce18DeviceReduceKernelINS2_10policy_hubIijN4cuda3std3__44plusIiEEE10Policy1000EN6thrust24THRUST_300001_SM_1000_NS6detail15normal_iteratorINSD_10device_ptrIiEEEEjS9_iNS7_10__identityEEEvT0_PT3_T1_NS0_13GridEvenShareISN_EET2_T4__param_1];
	cvta.to.global.u64 	%rd126, %rd129;
	mul.wide.u32 	%rd127, %r3, 4;
	add.s64 	%rd128, %rd126, %rd127;
	st.global.u32 	[%rd128], %r574;
$L__BB4_50:
	ret;

}
	// .globl	_ZN3cub18CUB_300001_SM_10006detail6reduce28DeviceReduceSingleTileKernelINS2_10policy_hubIijN4cuda3std3__44plusIiEEE10Policy1000EPiSC_iS9_iiNS7_10__identityEEEvT0_T1_T2_T3_T4_T6_
.visible .entry _ZN3cub18CUB_300001_SM_10006detail6reduce28DeviceReduceSingleTileKernelINS2_10policy_hubIijN4cuda3std3__44plusIiEEE10Policy1000EPiSC_iS9_iiNS7_10__identityEEEvT0_T1_T2_T3_T4_T6_(
	.param .u64 .ptr .align 1 _ZN3cub18CUB_300001_SM_10006detail6reduce28DeviceReduceSingleTileKernelINS2_10policy_hubIijN4cuda3std3__44plusIiEEE10Policy1000EPiSC_iS9_iiNS7_10__identityEEEvT0_T1_T2_T3_T4_T6__param_0,
	.param .u64 .ptr .align 1 _ZN3cub18CUB_300001_SM_10006detail6reduce28DeviceReduceSingleTileKernelINS2_10policy_hubIijN4cuda3std3__44plusIiEEE10Policy1000EPiSC_iS9_iiNS7_10__identityEEEvT0_T1_T2_T3_T4_T6__param_1,
	.param .u32 _ZN3cub18CUB_300001_SM_10006detail6reduce28DeviceReduceSingleTileKernelINS2_10policy_hubIijN4cuda3std3__44plusIiEEE10Policy1000EPiSC_iS9_iiNS7_10__identityEEEvT0_T1_T2_T3_T4_T6__param_2,
	.param .align 1 .b8 _ZN3cub18CUB_300001_SM_10006detail6reduce28DeviceReduceSingleTileKernelINS2_10policy_hubIijN4cuda3std3__44plusIiEEE10Policy1000EPiSC_iS9_iiNS7_10__identityEEEvT0_T1_T2_T3_T4_T6__param_3[1],
	.param .u32 _ZN3cub18CUB_300001_SM_10006detail6reduce28DeviceReduceSingleTileKernelINS2_10policy_hubIijN4cuda3std3__44plusIiEEE10Policy1000EPiSC_iS9_iiNS7_10__identityEEEvT0_T1_T2_T3_T4_T6__param_4,
	.param .align 1 .b8 _ZN3cub18CUB_300001_SM_10006detail6reduce28DeviceReduceSingleTileKernelINS2_10policy_hubIijN4cuda3std3__44plusIiEEE10Policy1000EPiSC_iS9_iiNS7_10__identityEEEvT0_T1_T2_T3_T4_T6__param_5[1]
)
.maxntid 256
.minnctapersm 1
{
	.reg .pred 	%p<97>;
	.reg .b32 	%r<687>;
	.reg .b64 	%rd<125>;
	// demoted variable
	.shared .align 4 .b8 _ZZN3cub18CUB_300001_SM_10006detail6reduce28DeviceReduceSingleTileKernelINS2_10policy_hubIijN4cuda3std3__44plusIiEEE10Policy1000EPiSC_iS9_iiNS7_10__identityEEEvT0_T1_T2_T3_T4_T6_E12temp_storage[44];
	ld.param.u64 	%rd16, [_ZN3cub18CUB_300001_SM_10006detail6reduce28DeviceReduceSingleTileKernelINS2_10policy_hubIijN4cuda3std3__44plusIiEEE10Policy1000EPiSC_iS9_iiNS7_10__identityEEEvT0_T1_T2_T3_T4_T6__param_0];
	ld.param.u64 	%rd17, [_ZN3cub18CUB_300001_SM_10006detail6reduce28DeviceReduceSingleTileKernelINS2_10policy_hubIijN4cuda3std3__44plusIiEEE10Policy1000EPiSC_iS9_iiNS7_10__identityEEEvT0_T1_T2_T3_T4_T6__param_1];
	ld.param.u32 	%r120, [_ZN3cub18CUB_300001_SM_10006detail6reduce28DeviceReduceSingleTileKernelINS2_10policy_hubIijN4cuda3std3__44plusIiEEE10Policy1000EPiSC_iS9_iiNS7_10__identityEEEvT0_T1_T2_T3_T4_T6__param_2];
	ld.param.u32 	%r121, [_ZN3cub18CUB_300001_SM_10006detail6reduce28DeviceReduceSingleTileKernelINS2_10policy_hubIijN4cuda3std3__44plusIiEEE10Policy1000EPiSC_iS9_iiNS7_10__identityEEEvT0_T1_T2_T3_T4_T6__param_4];
	cvta.to.global.u64 	%rd1, %rd17;
	setp.ne.s32 	%p1, %r120, 0;
	@%p1 bra 	$L__BB5_3;
	mov.u32 	%r633, %tid.x;
	setp.ne.s32 	%p96, %r633, 0;
	@%p96 bra 	$L__BB5_74;
	st.global.u32 	[%rd1], %r121;
	bra.uni 	$L__BB5_74;
$L__BB5_3:
	and.b64  	%rd18, %rd16, 15;
	setp.ne.s64 	%p2, %rd18, 0;
	@%p2 bra 	$L__BB5_38;
	setp.gt.s32 	%p49, %r120, 4095;
	@%p49 bra 	$L__BB5_22;
	mov.u32 	%r1, %tid.x;
	setp.ge.s32 	%p66, %r1, %r120;
	mov.b32 	%r644, 0;
	mov.u32 	%r639, %r1;
	@%p66 bra 	$L__BB5_7;
	mul.wide.u32 	%rd113, %r1, 4;
	add.s64 	%rd112, %rd16, %rd113;
	// begin inline asm
	ld.global.nc.u32 %r644, [%rd112];
	// end inline asm
	add.s32 	%r639, %r1, 256;
$L__BB5_7:
	setp.ge.s32 	%p67, %r639, %r120;
	@%p67 bra 	$L__BB5_13;
	not.b32 	%r507, %r639;
	add.s32 	%r6, %r120, %r507;
	and.b32  	%r508, %r6, 768;
	setp.eq.s32 	%p68, %r508, 768;
	@%p68 bra 	$L__BB5_11;
	mul.wide.u32 	%rd114, %r639, 4;
	add.s64 	%rd121, %rd16, %rd114;
	shr.u32 	%r509, %r6, 8;
	add.s32 	%r510, %r509, 1;
	and.b32  	%r511, %r510, 3;
	neg.s32 	%r636, %r511;
$L__BB5_10:
	.pragma "nounroll";
	// begin inline asm
	ld.global.nc.u32 %r512, [%rd121];
	// end inline asm
	add.s32 	%r644, %r512, %r644;
	add.s32 	%r639, %r639, 256;
	add.s64 	%rd121, %rd121, 1024;
	add.s32 	%r636, %r636, 1;
	setp.ne.s32 	%p69, %r636, 0;
	@%p69 bra 	$L__BB5_10;
$L__BB5_11:
	setp.lt.u32 	%p70, %r6, 768;
	@%p70 bra 	$L__BB5_13;
$L__BB5_12:
	mul.wide.s32 	%rd120, %r639, 4;
	add.s64 	%rd116, %rd16, %rd120;
	// begin inline asm
	ld.global.nc.u32 %r513, [%rd116];
	// end inline asm
	add.s32 	%r517, %r513, %r644;
	add.s64 	%rd117, %rd116, 1024;
	// begin inline asm
	ld.global.nc.u32 %r514, [%rd117];
	// end inline asm
	add.s32 	%r518, %r514, %r517;
	add.s64 	%rd118, %rd116, 2048;
	// begin inline asm
	ld.global.nc.u32 %r515, [%rd118];
	// end inline asm
	add.s32 	%r519, %r515, %r518;
	add.s64 	%rd119, %rd116, 3072;
	// begin inline asm
	ld.global.nc.u32 %r516, [%rd119];
	// end inline asm
	add.s32 	%r644, %r516, %r519;
	add.s32 	%r639, %r639, 1024;
	setp.lt.s32 	%p71, %r639, %r120;
	@%p71 bra 	$L__BB5_12;
$L__BB5_13:
	setp.lt.s32 	%p72, %r120, 256;
	@%p72 bra 	$L__BB5_18;
	// begin inline asm
	mov.u32 %r583, %laneid;
	// end inline asm
	mov.b32 	%r586, 1;
	mov.b32 	%r607, 31;
	mov.b32 	%r608, -1;
	// begin inline asm
	shfl.sync.down.b32 %r584, %r644, %r586, %r607, %r608;
	// end inline asm
	setp.gt.s32 	%p88, %r583, 30;
	selp.b32 	%r609, 0, %r584, %p88;
	add.s32 	%r590, %r609, %r644;
	mov.b32 	%r591, 2;
	// begin inline asm
	shfl.sync.down.b32 %r589, %r590, %r591, %r607, %r608;
	// end inline asm
	setp.gt.s32 	%p89, %r583, 29;
	selp.b32 	%r610, 0, %r589, %p89;
	add.s32 	%r595, %r590, %r610;
	mov.b32 	%r596, 4;
	// begin inline asm
	shfl.sync.down.b32 %r594, %r595, %r596, %r607, %r608;
	// end inline asm
	setp.gt.s32 	%p90, %r583, 27;
	selp.b32 	%r611, 0, %r594, %p90;
	add.s32 	%r600, %r595, %r611;
	mov.b32 	%r601, 8;
	// begin inline asm
	shfl.sync.down.b32 %r599, %r600, %r601, %r607, %r608;
	// end inline asm
	setp.gt.s32 	%p91, %r583, 23;
	selp.b32 	%r612, 0, %r599, %p91;
	add.s32 	%r605, %r600, %r612;
	mov.b32 	%r606, 16;
	// begin inline asm
	shfl.sync.down.b32 %r604, %r605, %r606, %r607, %r608;
	// end inline asm
	setp.gt.s32 	%p92, %r583, 15;
	selp.b32 	%r613, 0, %r604, %p92;
	add.s32 	%r686, %r605, %r613;
	setp.ne.s32 	%p93, %r583, 0;
	@%p93 bra 	$L__BB5_16;
	shr.u32 	%r614, %r1, 3;
	and.b32  	%r615, %r614, 124;
	mov.u32 	%r616, _ZZN3cub18CUB_300001_SM_10006detail6reduce28DeviceReduceSingleTileKernelINS2_10policy_hubIijN4cuda3std3__44plusIiEEE10Policy1000EPiSC_iS9_iiNS7_10__identityEEEvT0_T1_T2_T3_T4_T6_E12temp_storage;
	add.s32 	%r617, %r616, %r615;
	st.shared.u32 	[%r617+8], %r686;
$L__BB5_16:
	bar.sync 	0;
	setp.ne.s32 	%p94, %r1, 0;
	@%p94 bra 	$L__BB5_72;
	ld.shared.u32 	%r618, [_ZZN3cub18CUB_300001_SM_10006detail6reduce28DeviceReduceSingleTileKernelINS2_10policy_hubIijN4cuda3std3__44plusIiEEE10Policy1000EPiSC_iS9_iiNS7_10__identityEEEvT0_T1_T2_T3_T4_T6_E12temp_storage+12];
	add.s32 	%r619, %r618, %r686;
	ld.shared.u32 	%r620, [_ZZN3cub18CUB_300001_SM_10006detail6reduce28DeviceReduceSingleTileKernelINS2_10policy_hubIijN4cuda3std3__44plusIiEEE10Policy1000EPiSC_iS9_iiNS7_10__identityEEEvT0_T1_T2_T3_T4_T6_E12temp_storage+16];
	add.s32 	%r621, %r619, %r620;
	ld.shared.u32 	%r622, [_ZZN3cub18CUB_300001_SM_10006detail6reduce28DeviceReduceSingleTileKernelINS2_10policy_hubIijN4cuda3std3__44plusIiEEE10Policy1000EPiSC_iS9_iiNS7_10__identityEEEvT0_T1_T2_T3_T4_T6_E12temp_storage+20];
	add.s32 	%r623, %r621, %r622;
	ld.shared.u32 	%r624, [_ZZN3cub18CUB_300001_SM_10006detail6reduce28DeviceReduceSingleTileKernelINS2_10policy_hubIijN4cuda3std3__44plusIiEEE10Policy1000EPiSC_iS9_iiNS7_10__identityEEEvT0_T1_T2_T3_T4_T6_E12temp_storage+24];
	add.s32 	%r625, %r623, %r624;
	ld.shared.u32 	%r626, [_ZZN3cub18CUB_300001_SM_10006detail6reduce28DeviceReduceSingleTileKernelINS2_10policy_hubIijN4cuda3std3__44plusIiEEE10Policy1000EPiSC_iS9_iiNS7_10__identityEEEvT0_T1_T2_T3_T4_T6_E12temp_storage+28];
	add.s32 	%r627, %r625, %r626;
	ld.shared.u32 	%r628, [_ZZN3cub18CUB_300001_SM_10006detail6reduce28DeviceReduceSingleTileKernelINS2_10policy_hubIijN4cuda3std3__44plusIiEEE10Policy1000EPiSC_iS9_iiNS7_10__identityEEEvT0_T1_T2_T3_T4_T6_E12temp_storage+32];
	add.s32 	%r629, %r627, %r628;
	ld.shared.u32 	%r630, [_ZZN3cub18CUB_300001_SM_10006detail6reduce28DeviceReduceSingleTileKernelINS2_10policy_hubIijN4cuda3std3__44plusIiEEE10Policy1000EPiSC_iS9_iiNS7_10__identityEEEvT0_T1_T2_T3_T4_T6_E12temp_storage+36];
	add.s32 	%r686, %r629, %r630;
	bra.uni 	$L__BB5_72;
$L__BB5_18:
	// begin inline asm
	mov.u32 %r520, %laneid;
	// end inline asm
	and.b32  	%r546, %r1, 992;
	add.s32 	%r547, %r546, 32;
	setp.gt.s32 	%p73, %r547, %r120;
	not.b32 	%r548, %r546;
	add.s32 	%r549, %r120, %r548;
	selp.b32 	%r544, %r549, 31, %p73;
	mov.b32 	%r523, 1;
	mov.b32 	%r545, -1;
	// begin inline asm
	shfl.sync.down.b32 %r521, %r644, %r523, %r544, %r545;
	// end inline asm
	setp.lt.s32 	%p74, %r520, %r544;
	selp.b32 	%r550, %r521, 0, %p74;
	add.s32 	%r527, %r550, %r644;
	mov.b32 	%r528, 2;
	// begin inline asm
	shfl.sync.down.b32 %r526, %r527, %r528, %r544, %r545;
	// end inline asm
	add.s32 	%r551, %r520, 2;
	setp.gt.s32 	%p75, %r551, %r544;
	selp.b32 	%r552, 0, %r526, %p75;
	add.s32 	%r532, %r527, %r552;
	mov.b32 	%r533, 4;
	// begin inline asm
	shfl.sync.down.b32 %r531, %r532, %r533, %r544, %r545;
	// end inline asm
	add.s32 	%r553, %r520, 4;
	setp.gt.s32 	%p76, %r553, %r544;
	selp.b32 	%r554, 0, %r531, %p76;
	add.s32 	%r537, %r532, %r554;
	mov.b32 	%r538, 8;
	// begin inline asm
	shfl.sync.down.b32 %r536, %r537, %r538, %r544, %r545;
	// end inline asm
	add.s32 	%r555, %r520, 8;
	setp.gt.s32 	%p77, %r555, %r544;
	selp.b32 	%r556, 0, %r536, %p77;
	add.s32 	%r542, %r537, %r556;
	mov.b32 	%r543, 16;
	// begin inline asm
	shfl.sync.down.b32 %r541, %r542, %r543, %r544, %r545;
	// end inline asm
	add.s32 	%r557, %r520, 16;
	setp.gt.s32 	%p78, %r557, %r544;
	selp.b32 	%r558, 0, %r541, %p78;
	add.s32 	%r686, %r542, %r558;
	setp.ne.s32 	%p79, %r520, 0;
	@%p79 bra 	$L__BB5_20;
	shr.u32 	%r559, %r1, 3;
	and.b32  	%r560, %r559, 124;
	mov.u32 	%r561, _ZZN3cub18CUB_300001_SM_10006detail6reduce28DeviceReduceSingleTileKernelINS2_10policy_hubIijN4cuda3std3__44plusIiEEE10Policy1000EPiSC_iS9_iiNS7_10__identityEEEvT0_T1_T2_T3_T4_T6_E12temp_storage;
	add.s32 	%r562, %r561, %r560;
	st.shared.u32 	[%r562+8], %r686;
$L__BB5_20:
	bar.sync 	0;
	setp.ne.s32 	%p80, %r1, 0;
	@%p80 bra 	$L__BB5_72;
	setp.gt.s32 	%p81, %r120, 32;
	ld.shared.u32 	%r563, [_ZZN3cub18CUB_300001_SM_10006detail6reduce28DeviceReduceSingleTileKernelINS2_10policy_hubIijN4cuda3std3__44plusIiEEE10Policy1000EPiSC_iS9_iiNS7_10__identityEEEvT0_T1_T2_T3_T4_T6_E12temp_storage+12];
	selp.b32 	%r564, %r563, 0, %p81;
	add.s32 	%r565, %r564, %r686;
	setp.gt.s32 	%p82, %r120, 64;
	ld.shared.u32 	%r566, [_ZZN3cub18CUB_300001_SM_10006detail6reduce28DeviceReduceSingleTileKernelINS2_10policy_hubIijN4cuda3std3__44plusIiEEE10Policy1000EPiSC_iS9_iiNS7_10__identityEEEvT0_T1_T2_T3_T4_T6_E12temp_storage+16];
	selp.b32 	%r567, %r566, 0, %p82;
	add.s32 	%r568, %r565, %r567;
	setp.gt.s32 	%p83, %r120, 96;
	ld.shared.u32 	%r569, [_ZZN3cub18CUB_300001_SM_10006detail6reduce28DeviceReduceSingleTileKernelINS2_10policy_hubIijN4cuda3std3__44plusIiEEE10Policy1000EPiSC_iS9_iiNS7_10__identityEEEvT0_T1_T2_T3_T4_T6_E12temp_storage+20];
	selp.b32 	%r570, %r569, 0, %p83;
	add.s32 	%r571, %r568, %r570;
	setp.gt.s32 	%p84, %r120, 128;
	ld.shared.u32 	%r572, [_ZZN3cub18CUB_300001_SM_10006detail6reduce28DeviceReduceSingleTileKernelINS2_10policy_hubIijN4cuda3std3__44plusIiEEE10Policy1000EPiSC_iS9_iiNS7_10__identityEEEvT0_T1_T2_T3_T4_T6_E12temp_storage+24];
	selp.b32 	%r573, %r572, 0, %p84;
	add.s32 	%r574, %r571, %r573;
	setp.gt.s32 	%p85, %r120, 160;
	ld.shared.u32 	%r575, [_ZZN3cub18CUB_300001_SM_10006detail6reduce28DeviceReduceSingleTileKernelINS2_10policy_hubIijN4cuda3std3__44plusIiEEE10Policy1000EPiSC_iS9_iiNS7_10__identityEEEvT0_T1_T2_T3_T4_T6_E12temp_storage+28];
	selp.b32 	%r576, %r575, 0, %p85;
	add.s32 	%r577, %r574, %r576;
	setp.gt.s32 	%p86, %r120, 192;
	ld.shared.u32 	%r578, [_ZZN3cub18CUB_300001_SM_10006detail6reduce28DeviceReduceSingleTileKernelINS2_10policy_hubIijN4cuda3std3__44plusIiEEE10Policy1000EPiSC_iS9_iiNS7_10__identityEEEvT0_T1_T2_T3_T4_T6_E12temp_storage+32];
	selp.b32 	%r579, %r578, 0, %p86;
	add.s32 	%r580, %r577, %r579;
	setp.gt.s32 	%p87, %r120, 224;
	ld.shared.u32 	%r581, [_ZZN3cub18CUB_300001_SM_10006detail6reduce28DeviceReduceSingleTileKernelINS2_10policy_hubIijN4cuda3std3__44plusIiEEE10Policy1000EPiSC_iS9_iiNS7_10__identityEEEvT0_T1_T2_T3_T4_T6_E12temp_storage+36];
	selp.b32 	%r582, %r581, 0, %p87;
	add.s32 	%r686, %r580, %r582;
	bra.uni 	$L__BB5_72;
$L__BB5_22:
	mov.u32 	%r26, %tid.x;
	shl.b32 	%r377, %r26, 2;
	mul.wide.u32 	%rd86, %r377, 4;
	add.s64 	%rd76, %rd16, %rd86;
	// begin inline asm
	ld.global.nc.v2.u64 {%rd74, %rd75}, [%rd76];
	// end inline asm
	mov.b64 	{%r378, %r379}, %rd75;
	mov.b64 	{%r380, %r381}, %rd74;
	add.s64 	%rd79, %rd76, 4096;
	// begin inline asm
	ld.global.nc.v2.u64 {%rd77, %rd78}, [%rd79];
	// end inline asm
	mov.b64 	{%r382, %r383}, %rd78;
	mov.b64 	{%r384, %r385}, %rd77;
	add.s64 	%rd82, %rd76, 8192;
	// begin inline asm
	ld.global.nc.v2.u64 {%rd80, %rd81}, [%rd82];
	// end inline asm
	mov.b64 	{%r386, %r387}, %rd81;
	mov.b64 	{%r388, %r389}, %rd80;
	add.s64 	%rd85, %rd76, 12288;
	// begin inline asm
	ld.global.nc.v2.u64 {%rd83, %rd84}, [%rd85];
	// end inline asm
	mov.b64 	{%r390, %r391}, %rd84;
	mov.b64 	{%r392, %r393}, %rd83;
	add.s32 	%r394, %r381, %r380;
	add.s32 	%r395, %r378, %r394;
	add.s32 	%r396, %r379, %r395;
	add.s32 	%r397, %r384, %r396;
	add.s32 	%r398, %r385, %r397;
	add.s32 	%r399, %r382, %r398;
	add.s32 	%r400, %r383, %r399;
	add.s32 	%r401, %r388, %r400;
	add.s32 	%r402, %r389, %r401;
	add.s32 	%r403, %r386, %r402;
	add.s32 	%r404, %r387, %r403;
	add.s32 	%r405, %r392, %r404;
	add.s32 	%r406, %r393, %r405;
	add.s32 	%r407, %r390, %r406;
	add.s32 	%r659, %r391, %r407;
	setp.lt.u32 	%p50, %r120, 8192;
	mov.b32 	%r648, 4096;
	@%p50 bra 	$L__BB5_26;
	add.s32 	%r28, %r120, -4096;
	mov.b32 	%r648, 4096;
$L__BB5_24:
	mul.wide.s32 	%rd99, %r648, 4;
	add.s64 	%rd89, %rd76, %rd99;
	// begin inline asm
	ld.global.nc.v2.u64 {%rd87, %rd88}, [%rd89];
	// end inline asm
	mov.b64 	{%r409, %r410}, %rd88;
	mov.b64 	{%r411, %r412}, %rd87;
	add.s64 	%rd92, %rd89, 4096;
	// begin inline asm
	ld.global.nc.v2.u64 {%rd90, %rd91}, [%rd92];
	// end inline asm
	mov.b64 	{%r413, %r414}, %rd91;
	mov.b64 	{%r415, %r416}, %rd90;
	add.s64 	%rd95, %rd89, 8192;
	// begin inline asm
	ld.global.nc.v2.u64 {%rd93, %rd94}, [%rd95];
	// end inline asm
	mov.b64 	{%r417, %r418}, %rd94;
	mov.b64 	{%r419, %r420}, %rd93;
	add.s64 	%rd98, %rd89, 12288;
	// begin inline asm
	ld.global.nc.v2.u64 {%rd96, %rd97}, [%rd98];
	// end inline asm
	mov.b64 	{%r421, %r422}, %rd97;
	mov.b64 	{%r423, %r424}, %rd96;
	add.s32 	%r425, %r411, %r659;
	add.s32 	%r426, %r412, %r425;
	add.s32 	%r427, %r409, %r426;
	add.s32 	%r428, %r410, %r427;
	add.s32 	%r429, %r415, %r428;
	add.s32 	%r430, %r416, %r429;
	add.s32 	%r431, %r413, %r430;
	add.s32 	%r432, %r414, %r431;
	add.s32 	%r433, %r419, %r432;
	add.s32 	%r434, %r420, %r433;
	add.s32 	%r435, %r417, %r434;
	add.s32 	%r436, %r418, %r435;
	add.s32 	%r437, %r423, %r436;
	add.s32 	%r438, %r424, %r437;
	add.s32 	%r439, %r421, %r438;
	add.s32 	%r659, %r422, %r439;
	sub.s32 	%r440, %r120, %r648;
	setp.lt.s32 	%p51, %r440, 4096;
	@%p51 bra 	$L__BB5_34;
	add.s32 	%r648, %r648, 4096;
	setp.le.s32 	%p52, %r648, %r28;
	@%p52 bra 	$L__BB5_24;
$L__BB5_26:
	setp.le.s32 	%p53, %r120, %r648;
	@%p53 bra 	$L__BB5_34;
	sub.s32 	%r35, %r120, %r648;
	setp.ge.s32 	%p54, %r26, %r35;
	@%p54 bra 	$L__BB5_34;
	not.b32 	%r442, %r26;
	add.s32 	%r443, %r120, %r442;
	sub.s32 	%r36, %r443, %r648;
	and.b32  	%r444, %r36, 768;
	setp.eq.s32 	%p55, %r444, 768;
	mov.u32 	%r653, %r26;
	@%p55 bra 	$L__BB5_31;
	add.s32 	%r650, %r26, %r648;
	shr.u32 	%r445, %r36, 8;
	add.s32 	%r446, %r445, 1;
	and.b32  	%r447, %r446, 3;
	neg.s32 	%r649, %r447;
	mov.u32 	%r653, %r26;
$L__BB5_30:
	.pragma "nounroll";
	mul.wide.u32 	%rd101, %r650, 4;
	add.s64 	%rd100, %rd16, %rd101;
	// begin inline asm
	ld.global.nc.u32 %r448, [%rd100];
	// end inline asm
	add.s32 	%r659, %r448, %r659;
	add.s32 	%r653, %r653, 256;
	add.s32 	%r650, %r650, 256;
	add.s32 	%r649, %r649, 1;
	setp.ne.s32 	%p56, %r649, 0;
	@%p56 bra 	$L__BB5_30;
$L__BB5_31:
	setp.lt.u32 	%p57, %r36, 768;
	@%p57 bra 	$L__BB5_34;
	cvt.u64.u32 	%rd102, %r653;
	cvt.u64.u32 	%rd103, %r648;
	add.s64 	%rd104, %rd102, %rd103;
	shl.b64 	%rd105, %rd104, 2;
	add.s64 	%rd106, %rd105, %rd16;
	add.s64 	%rd122, %rd106, 2048;
	add.s32 	%r656, %r653, %r648;
$L__BB5_33:
	mul.wide.u32 	%rd111, %r656, 4;
	add.s64 	%rd107, %rd16, %rd111;
	// begin inline asm
	ld.global.nc.u32 %r449, [%rd107];
	// end inline asm
	add.s32 	%r453, %r449, %r659;
	add.s64 	%rd108, %rd122, -1024;
	// begin inline asm
	ld.global.nc.u32 %r450, [%rd108];
	// end inline asm
	add.s32 	%r454, %r450, %r453;
	// begin inline asm
	ld.global.nc.u32 %r451, [%rd122];
	// end inline asm
	add.s32 	%r455, %r451, %r454;
	add.s64 	%rd110, %rd122, 1024;
	// begin inline asm
	ld.global.nc.u32 %r452, [%rd110];
	// end inline asm
	add.s32 	%r659, %r452, %r455;
	add.s32 	%r653, %r653, 1024;
	add.s64 	%rd122, %rd122, 4096;
	add.s32 	%r656, %r656, 1024;
	setp.lt.s32 	%p58, %r653, %r35;
	@%p58 bra 	$L__BB5_33;
$L__BB5_34:
	// begin inline asm
	mov.u32 %r456, %laneid;
	// end inline asm
	mov.b32 	%r459, 1;
	mov.b32 	%r480, 31;
	mov.b32 	%r481, -1;
	// begin inline asm
	shfl.sync.down.b32 %r457, %r659, %r459, %r480, %r481;
	// end inline asm
	setp.gt.s32 	%p59, %r456, 30;
	selp.b32 	%r482, 0, %r457, %p59;
	add.s32 	%r463, %r482, %r659;
	mov.b32 	%r464, 2;
	// begin inline asm
	shfl.sync.down.b32 %r462, %r463, %r464, %r480, %r481;
	// end inline asm
	setp.gt.s32 	%p60, %r456, 29;
	selp.b32 	%r483, 0, %r462, %p60;
	add.s32 	%r468, %r463, %r483;
	mov.b32 	%r469, 4;
	// begin inline asm
	shfl.sync.down.b32 %r467, %r468, %r469, %r480, %r481;
	// end inline asm
	setp.gt.s32 	%p61, %r456, 27;
	selp.b32 	%r484, 0, %r467, %p61;
	add.s32 	%r473, %r468, %r484;
	mov.b32 	%r474, 8;
	// begin inline asm
	shfl.sync.down.b32 %r472, %r473, %r474, %r480, %r481;
	// end inline asm
	setp.gt.s32 	%p62, %r456, 23;
	selp.b32 	%r485, 0, %r472, %p62;
	add.s32 	%r478, %r473, %r485;
	mov.b32 	%r479, 16;
	// begin inline asm
	shfl.sync.down.b32 %r477, %r478, %r479, %r480, %r481;
	// end inline asm
	setp.gt.s32 	%p63, %r456, 15;
	selp.b32 	%r486, 0, %r477, %p63;
	add.s32 	%r686, %r478, %r486;
	setp.ne.s32 	%p64, %r456, 0;
	@%p64 bra 	$L__BB5_36;
	shr.u32 	%r487, %r26, 3;
	and.b32  	%r488, %r487, 124;
	mov.u32 	%r489, _ZZN3cub18CUB_300001_SM_10006detail6reduce28DeviceReduceSingleTileKernelINS2_10policy_hubIijN4cuda3std3__44plusIiEEE10Policy1000EPiSC_iS9_iiNS7_10__identityEEEvT0_T1_T2_T3_T4_T6_E12temp_storage;
	add.s32 	%r490, %r489, %r488;
	st.shared.u32 	[%r490+8], %r686;
$L__BB5_36:
	bar.sync 	0;
	setp.ne.s32 	%p65, %r26, 0;
	@%p65 bra 	$L__BB5_72;
	ld.shared.u32 	%r491, [_ZZN3cub18CUB_300001_SM_10006detail6reduce28DeviceReduceSingleTileKernelINS2_10policy_hubIijN4cuda3std3__44plusIiEEE10Policy1000EPiSC_iS9_iiNS7_10__identityEEEvT0_T1_T2_T3_T4_T6_E12temp_storage+12];
	add.s32 	%r492, %r491, %r686;
	ld.shared.u32 	%r493, [_ZZN3cub18CUB_300001_SM_10006detail6reduce28DeviceReduceSingleTileKernelINS2_10policy_hubIijN4cuda3std3__44plusIiEEE10Policy1000EPiSC_iS9_iiNS7_10__identityEEEvT0_T1_T2_T3_T4_T6_E12temp_storage+16];
	add.s32 	%r494, %r492, %r493;
	ld.shared.u32 	%r495, [_ZZN3cub18CUB_300001_SM_10006detail6reduce28DeviceReduceSingleTileKernelINS2_10policy_hubIijN4cuda3std3__44plusIiEEE10Policy1000EPiSC_iS9_iiNS7_10__identityEEEvT0_T1_T2_T3_T4_T6_E12temp_storage+20];
	add.s32 	%r496, %r494, %r495;
	ld.shared.u32 	%r497, [_ZZN3cub18CUB_300001_SM_10006detail6reduce28DeviceReduceSingleTileKernelINS2_10policy_hubIijN4cuda3std3__44plusIiEEE10Policy1000EPiSC_iS9_iiNS7_10__identityEEEvT0_T1_T2_T3_T4_T6_E12temp_storage+24];
	add.s32 	%r498, %r496, %r497;
	ld.shared.u32 	%r499, [_ZZN3cub18CUB_300001_SM_10006detail6reduce28DeviceReduceSingleTileKernelINS2_10policy_hubIijN4cuda3std3__44plusIiEEE10Policy1000EPiSC_iS9_iiNS7_10__identityEEEvT0_T1_T2_T3_T4_T6_E12temp_storage+28];
	add.s32 	%r500, %r498, %r499;
	ld.shared.u32 	%r501, [_ZZN3cub18CUB_300001_SM_10006detail6reduce28DeviceReduceSingleTileKernelINS2_10policy_hubIijN4cuda3std3__44plusIiEEE10Policy1000EPiSC_iS9_iiNS7_10__identityEEEvT0_T1_T2_T3_T4_T6_E12temp_storage+32];
	add.s32 	%r502, %r500, %r501;
	ld.shared.u32 	%r503, [_ZZN3cub18CUB_300001_SM_10006detail6reduce28DeviceReduceSingleTileKernelINS2_10policy_hubIijN4cuda3std3__44plusIiEEE10Policy1000EPiSC_iS9_iiNS7_10__identityEEEvT0_T1_T2_T3_T4_T6_E12temp_storage+36];
	add.s32 	%r686, %r502, %r503;
	bra.uni 	$L__BB5_72;
$L__BB5_38:
	setp.gt.s32 	%p3, %r120, 4095;
	@%p3 bra 	$L__BB5_56;
	mov.u32 	%r60, %tid.x;
	setp.ge.s32 	%p20, %r60, %r120;
	mov.b32 	%r670, 0;
	mov.u32 	%r665, %r60;
	@%p20 bra 	$L__BB5_41;
	mul.wide.u32 	%rd66, %r60, 4;
	add.s64 	%rd65, %rd16, %rd66;
	// begin inline asm
	ld.global.nc.u32 %r670, [%rd65];
	// end inline asm
	add.s32 	%r665, %r60, 256;
$L__BB5_41:
	setp.ge.s32 	%p21, %r665, %r120;
	@%p21 bra 	$L__BB5_47;
	not.b32 	%r252, %r665;
	add.s32 	%r65, %r120, %r252;
	and.b32  	%r253, %r65, 768;
	setp.eq.s32 	%p22, %r253, 768;
	@%p22 bra 	$L__BB5_45;
	mul.wide.u32 	%rd67, %r665, 4;
	add.s64 	%rd123, %rd16, %rd67;
	shr.u32 	%r254, %r65, 8;
	add.s32 	%r255, %r254, 1;
	and.b32  	%r256, %r255, 3;
	neg.s32 	%r662, %r256;
$L__BB5_44:
	.pragma "nounroll";
	// begin inline asm
	ld.global.nc.u32 %r257, [%rd123];
	// end inline asm
	add.s32 	%r670, %r257, %r670;
	add.s32 	%r665, %r665, 256;
	add.s64 	%rd123, %rd123, 1024;
	add.s32 	%r662, %r662, 1;
	setp.ne.s32 	%p23, %r662, 0;
	@%p23 bra 	$L__BB5_44;
$L__BB5_45:
	setp.lt.u32 	%p24, %r65, 768;
	@%p24 bra 	$L__BB5_47;
$L__BB5_46:
	mul.wide.s32 	%rd73, %r665, 4;
	add.s64 	%rd69, %rd16, %rd73;
	// begin inline asm
	ld.global.nc.u32 %r258, [%rd69];
	// end inline asm
	add.s32 	%r262, %r258, %r670;
	add.s64 	%rd70, %rd69, 1024;
	// begin inline asm
	ld.global.nc.u32 %r259, [%rd70];
	// end inline asm
	add.s32 	%r263, %r259, %r262;
	add.s64 	%rd71, %rd69, 2048;
	// begin inline asm
	ld.global.nc.u32 %r260, [%rd71];
	// end inline asm
	add.s32 	%r264, %r260, %r263;
	add.s64 	%rd72, %rd69, 3072;
	// begin inline asm
	ld.global.nc.u32 %r261, [%rd72];
	// end inline asm
	add.s32 	%r670, %r261, %r264;
	add.s32 	%r665, %r665, 1024;
	setp.lt.s32 	%p25, %r665, %r120;
	@%p25 bra 	$L__BB5_46;
$L__BB5_47:
	setp.lt.s32 	%p26, %r120, 256;
	@%p26 bra 	$L__BB5_52;
	// begin inline asm
	mov.u32 %r328, %laneid;
	// end inline asm
	mov.b32 	%r331, 1;
	mov.b32 	%r352, 31;
	mov.b32 	%r353, -1;
	// begin inline asm
	shfl.sync.down.b32 %r329, %r670, %r331, %r352, %r353;
	// end inline asm
	setp.gt.s32 	%p42, %r328, 30;
	selp.b32 	%r354, 0, %r329, %p42;
	add.s32 	%r335, %r354, %r670;
	mov.b32 	%r336, 2;
	// begin inline asm
	shfl.sync.down.b32 %r334, %r335, %r336, %r352, %r353;
	// end inline asm
	setp.gt.s32 	%p43, %r328, 29;
	selp.b32 	%r355, 0, %r334, %p43;
	add.s32 	%r340, %r335, %r355;
	mov.b32 	%r341, 4;
	// begin inline asm
	shfl.sync.down.b32 %r339, %r340, %r341, %r352, %r353;
	// end inline asm
	setp.gt.s32 	%p44, %r328, 27;
	selp.b32 	%r356, 0, %r339, %p44;
	add.s32 	%r345, %r340, %r356;
	mov.b32 	%r346, 8;
	// begin inline asm
	shfl.sync.down.b32 %r344, %r345, %r346, %r352, %r353;
	// end inline asm
	setp.gt.s32 	%p45, %r328, 23;
	selp.b32 	%r357, 0, %r344, %p45;
	add.s32 	%r350, %r345, %r357;
	mov.b32 	%r351, 16;
	// begin inline asm
	shfl.sync.down.b32 %r349, %r350, %r351, %r352, %r353;
	// end inline asm
	setp.gt.s32 	%p46, %r328, 15;
	selp.b32 	%r358, 0, %r349, %p46;
	add.s32 	%r686, %r350, %r358;
	setp.ne.s32 	%p47, %r328, 0;
	@%p47 bra 	$L__BB5_50;
	shr.u32 	%r359, %r60, 3;
	and.b32  	%r360, %r359, 124;
	mov.u32 	%r361, _ZZN3cub18CUB_300001_SM_10006detail6reduce28DeviceReduceSingleTileKernelINS2_10policy_hubIijN4cuda3std3__44plusIiEEE10Policy1000EPiSC_iS9_iiNS7_10__identityEEEvT0_T1_T2_T3_T4_T6_E12temp_storage;
	add.s32 	%r362, %r361, %r360;
	st.shared.u32 	[%r362+8], %r686;
$L__BB5_50:
	bar.sync 	0;
	setp.ne.s32 	%p48, %r60, 0;
	@%p48 bra 	$L__BB5_72;
	ld.shared.u32 	%r363, [_ZZN3cub18CUB_300001_SM_10006detail6reduce28DeviceReduceSingleTileKernelINS2_10policy_hubIijN4cuda3std3__44plusIiEEE10Policy1000EPiSC_iS9_iiNS7_10__identityEEEvT0_T1_T2_T3_T4_T6_E12temp_storage+12];
	add.s32 	%r364, %r363, %r686;
	ld.shared.u32 	%r365, [_ZZN3cub18CUB_300001_SM_10006detail6reduce28DeviceReduceSingleTileKernelINS2_10policy_hubIijN4cuda3std3__44plusIiEEE10Policy1000EPiSC_iS9_iiNS7_10__identityEEEvT0_T1_T2_T3_T4_T6_E12temp_storage+16];
	add.s32 	%r366, %r364, %r365;
	ld.shared.u32 	%r367, [_ZZN3cub18CUB_300001_SM_10006detail6reduce28DeviceReduceSingleTileKernelINS2_10policy_hubIijN4cuda3std3__44plusIiEEE10Policy1000EPiSC_iS9_iiNS7_10__identityEEEvT0_T1_T2_T3_T4_T6_E12temp_storage+20];
	add.s32 	%r368, %r366, %r367;
	ld.shared.u32 	%r369, [_ZZN3cub18CUB_300001_SM_10006detail6reduce28DeviceReduceSingleTileKernelINS2_10policy_hubIijN4cuda3std3__44plusIiEEE10Policy1000EPiSC_iS9_iiNS7_10__identityEEEvT0_T1_T2_T3_T4_T6_E12temp_storage+24];
	add.s32 	%r370, %r368, %r369;
	ld.shared.u32 	%r371, [_ZZN3cub18CUB_300001_SM_10006detail6reduce28DeviceReduceSingleTileKernelINS2_10policy_hubIijN4cuda3std3__44plusIiEEE10Policy1000EPiSC_iS9_iiNS7_10__identityEEEvT0_T1_T2_T3_T4_T6_E12temp_storage+28];
	add.s32 	%r372, %r370, %r371;
	ld.shared.u32 	%r373, [_ZZN3cub18CUB_300001_SM_10006detail6reduce28DeviceReduceSingleTileKernelINS2_10policy_hubIijN4cuda3std3__44plusIiEEE10Policy1000EPiSC_iS9_iiNS7_10__identityEEEvT0_T1_T2_T3_T4_T6_E12temp_storage+32];
	add.s32 	%r374, %r372, %r373;
	ld.shared.u32 	%r375, [_ZZN3cub18CUB_300001_SM_10006detail6reduce28DeviceReduceSingleTileKernelINS2_10policy_hubIijN4cuda3std3__44plusIiEEE10Policy1000EPiSC_iS9_iiNS7_10__identityEEEvT0_T1_T2_T3_T4_T6_E12temp_storage+36];
	add.s32 	%r686, %r374, %r375;
	bra.uni 	$L__BB5_72;
$L__BB5_52:
	// begin inline asm
	mov.u32 %r265, %laneid;
	// end inline asm
	and.b32  	%r291, %r60, 992;
	add.s32 	%r292, %r291, 32;
	setp.gt.s32 	%p27, %r292, %r120;
	not.b32 	%r293, %r291;
	add.s32 	%r294, %r120, %r293;
	selp.b32 	%r289, %r294, 31, %p27;
	mov.b32 	%r268, 1;
	mov.b32 	%r290, -1;
	// begin inline asm
	shfl.sync.down.b32 %r266, %r670, %r268, %r289, %r290;
	// end inline asm
	setp.lt.s32 	%p28, %r265, %r289;
	selp.b32 	%r295, %r266, 0, %p28;
	add.s32 	%r272, %r295, %r670;
	mov.b32 	%r273, 2;
	// begin inline asm
	shfl.sync.down.b32 %r271, %r272, %r273, %r289, %r290;
	// end inline asm
	add.s32 	%r296, %r265, 2;
	setp.gt.s32 	%p29, %r296, %r289;
	selp.b32 	%r297, 0, %r271, %p29;
	add.s32 	%r277, %r272, %r297;
	mov.b32 	%r278, 4;
	// begin inline asm
	shfl.sync.down.b32 %r276, %r277, %r278, %r289, %r290;
	// end inline asm
	add.s32 	%r298, %r265, 4;
	setp.gt.s32 	%p30, %r298, %r289;
	selp.b32 	%r299, 0, %r276, %p30;
	add.s32 	%r282, %r277, %r299;
	mov.b32 	%r283, 8;
	// begin inline asm
	shfl.sync.down.b32 %r281, %r282, %r283, %r289, %r290;
	// end inline asm
	add.s32 	%r300, %r265, 8;
	setp.gt.s32 	%p31, %r300, %r289;
	selp.b32 	%r301, 0, %r281, %p31;
	add.s32 	%r287, %r282, %r301;
	mov.b32 	%r288, 16;
	// begin inline asm
	shfl.sync.down.b32 %r286, %r287, %r288, %r289, %r290;
	// end inline asm
	add.s32 	%r302, %r265, 16;
	setp.gt.s32 	%p32, %r302, %r289;
	selp.b32 	%r303, 0, %r286, %p32;
	add.s32 	%r686, %r287, %r303;
	setp.ne.s32 	%p33, %r265, 0;
	@%p33 bra 	$L__BB5_54;
	shr.u32 	%r304, %r60, 3;
	and.b32  	%r305, %r304, 124;
	mov.u32 	%r306, _ZZN3cub18CUB_300001_SM_10006detail6reduce28DeviceReduceSingleTileKernelINS2_10policy_hubIijN4cuda3std3__44plusIiEEE10Policy1000EPiSC_iS9_iiNS7_10__identityEEEvT0_T1_T2_T3_T4_T6_E12temp_storage;
	add.s32 	%r307, %r306, %r305;
	st.shared.u32 	[%r307+8], %r686;
$L__BB5_54:
	bar.sync 	0;
	setp.ne.s32 	%p34, %r60, 0;
	@%p34 bra 	$L__BB5_72;
	setp.gt.s32 	%p35, %r120, 32;
	ld.shared.u32 	%r308, [_ZZN3cub18CUB_300001_SM_10006detail6reduce28DeviceReduceSingleTileKernelINS2_10policy_hubIijN4cuda3std3__44plusIiEEE10Policy1000EPiSC_iS9_iiNS7_10__identityEEEvT0_T1_T2_T3_T4_T6_E12temp_storage+12];
	selp.b32 	%r309, %r308, 0, %p35;
	add.s32 	%r310, %r309, %r686;
	setp.gt.s32 	%p36, %r120, 64;
	ld.shared.u32 	%r311, [_ZZN3cub18CUB_300001_SM_10006detail6reduce28DeviceReduceSingleTileKernelINS2_10policy_hubIijN4cuda3std3__44plusIiEEE10Policy1000EPiSC_iS9_iiNS7_10__identityEEEvT0_T1_T2_T3_T4_T6_E12temp_storage+16];
	selp.b32 	%r312, %r311, 0, %p36;
	add.s32 	%r313, %r310, %r312;
	setp.gt.s32 	%p37, %r120, 96;
	ld.shared.u32 	%r314, [_ZZN3cub18CUB_300001_SM_10006detail6reduce28DeviceReduceSingleTileKernelINS2_10policy_hubIijN4cuda3std3__44plusIiEEE10Policy1000EPiSC_iS9_iiNS7_10__identityEEEvT0_T1_T2_T3_T4_T6_E12temp_storage+20];
	selp.b32 	%r315, %r314, 0, %p37;
	add.s32 	%r316, %r313, %r315;
	setp.gt.s32 	%p38, %r120, 128;
	ld.shared.u32 	%r317, [_ZZN3cub18CUB_300001_SM_10006detail6reduce28DeviceReduceSingleTileKernelINS2_10policy_hubIijN4cuda3std3__44plusIiEEE10Policy1000EPiSC_iS9_iiNS7_10__identityEEEvT0_T1_T2_T3_T4_T6_E12temp_storage+24];
	selp.b32 	%r318, %r317, 0, %p38;
	add.s32 	%r319, %r316, %r318;
	setp.gt.s32 	%p39, %r120, 160;
	ld.shared.u32 	%r320, [_ZZN3cub18CUB_300001_SM_10006detail6reduce28DeviceReduceSingleTileKernelINS2_10policy_hubIijN4cuda3std3__44plusIiEEE10Policy1000EPiSC_iS9_iiNS7_10__identityEEEvT0_T1_T2_T3_T4_T6_E12temp_storage+28];
	selp.b32 	%r321, %r320, 0, %p39;
	add.s32 	%r322, %r319, %r321;
	setp.gt.s32 	%p40, %r120, 192;
	ld.shared.u32 	%r323, [_ZZN3cub18CUB_300001_SM_10006detail6reduce28DeviceReduceSingleTileKernelINS2_10policy_hubIijN4cuda3std3__44plusIiEEE10Policy1000EPiSC_iS9_iiNS7_10__identityEEEvT0_T1_T2_T3_T4_T6_E12temp_storage+32];
	selp.b32 	%r324, %r323, 0, %p40;
	add.s32 	%r325, %r322, %r324;
	setp.gt.s32 	%p41, %r120, 224;
	ld.shared.u32 	%r326, [_ZZN3cub18CUB_300001_SM_10006detail6reduce28DeviceReduceSingleTileKernelINS2_10policy_hubIijN4cuda3std3__44plusIiEEE10Policy1000EPiSC_iS9_iiNS7_10__identityEEEvT0_T1_T2_T3_T4_T6_E12temp_storage+36];
	selp.b32 	%r327, %r326, 0, %p41;
	add.s32 	%r686, %r325, %r327;
	bra.uni 	$L__BB5_72;
$L__BB5_56:
	mov.u32 	%r85, %tid.x;
	mul.wide.u32 	%rd35, %r85, 4;
	add.s64 	%rd19, %rd16, %rd35;
	// begin inline asm
	ld.global.nc.u32 %r122, [%rd19];
	// end inline asm
	add.s64 	%rd20, %rd19, 1024;
	// begin inline asm
	ld.global.nc.u32 %r123, [%rd20];
	// end inline asm
	add.s64 	%rd21, %rd19, 2048;
	// begin inline asm
	ld.global.nc.u32 %r124, [%rd21];
	// end inline asm
	add.s64 	%rd22, %rd19, 3072;
	// begin inline asm
	ld.global.nc.u32 %r125, [%rd22];
	// end inline asm
	add.s64 	%rd23, %rd19, 4096;
	// begin inline asm
	ld.global.nc.u32 %r126, [%rd23];
	// end inline asm
	add.s64 	%rd24, %rd19, 5120;
	// begin inline asm
	ld.global.nc.u32 %r127, [%rd24];
	// end inline asm
	add.s64 	%rd25, %rd19, 6144;
	// begin inline asm
	ld.global.nc.u32 %r128, [%rd25];
	// end inline asm
	add.s64 	%rd26, %rd19, 7168;
	// begin inline asm
	ld.global.nc.u32 %r129, [%rd26];
	// end inline asm
	add.s64 	%rd27, %rd19, 8192;
	// begin inline asm
	ld.global.nc.u32 %r130, [%rd27];
	// end inline asm
	add.s64 	%rd28, %rd19, 9216;
	// begin inline asm
	ld.global.nc.u32 %r131, [%rd28];
	// end inline asm
	add.s64 	%rd29, %rd19, 10240;
	// begin inline asm
	ld.global.nc.u32 %r132, [%rd29];
	// end inline asm
	add.s64 	%rd30, %rd19, 11264;
	// begin inline asm
	ld.global.nc.u32 %r133, [%rd30];
	// end inline asm
	add.s64 	%rd31, %rd19, 12288;
	// begin inline asm
	ld.global.nc.u32 %r134, [%rd31];
	// end inline asm
	add.s64 	%rd32, %rd19, 13312;
	// begin inline asm
	ld.global.nc.u32 %r135, [%rd32];
	// end inline asm
	add.s64 	%rd33, %rd19, 14336;
	// begin inline asm
	ld.global.nc.u32 %r136, [%rd33];
	// end inline asm
	add.s64 	%rd34, %rd19, 15360;
	// begin inline asm
	ld.global.nc.u32 %r137, [%rd34];
	// end inline asm
	add.s32 	%r139, %r123, %r122;
	add.s32 	%r140, %r124, %r139;
	add.s32 	%r141, %r125, %r140;
	add.s32 	%r142, %r126, %r141;
	add.s32 	%r143, %r127, %r142;
	add.s32 	%r144, %r128, %r143;
	add.s32 	%r145, %r129, %r144;
	add.s32 	%r146, %r130, %r145;
	add.s32 	%r147, %r131, %r146;
	add.s32 	%r148, %r132, %r147;
	add.s32 	%r149, %r133, %r148;
	add.s32 	%r150, %r134, %r149;
	add.s32 	%r151, %r135, %r150;
	add.s32 	%r152, %r136, %r151;
	add.s32 	%r685, %r137, %r152;
	setp.lt.u32 	%p4, %r120, 8192;
	mov.b32 	%r674, 4096;
	@%p4 bra 	$L__BB5_60;
	add.s32 	%r87, %r120, -4096;
	mov.b32 	%r674, 4096;
$L__BB5_58:
	mul.wide.s32 	%rd52, %r674, 4;
	add.s64 	%rd36, %rd19, %rd52;
	// begin inline asm
	ld.global.nc.u32 %r154, [%rd36];
	// end inline asm
	add.s64 	%rd37, %rd36, 1024;
	// begin inline asm
	ld.global.nc.u32 %r155, [%rd37];
	// end inline asm
	add.s64 	%rd38, %rd36, 2048;
	// begin inline asm
	ld.global.nc.u32 %r156, [%rd38];
	// end inline asm
	add.s64 	%rd39, %rd36, 3072;
	// begin inline asm
	ld.global.nc.u32 %r157, [%rd39];
	// end inline asm
	add.s64 	%rd40, %rd36, 4096;
	// begin inline asm
	ld.global.nc.u32 %r158, [%rd40];
	// end inline asm
	add.s64 	%rd41, %rd36, 5120;
	// begin inline asm
	ld.global.nc.u32 %r159, [%rd41];
	// end inline asm
	add.s64 	%rd42, %rd36, 6144;
	// begin inline asm
	ld.global.nc.u32 %r160, [%rd42];
	// end inline asm
	add.s64 	%rd43, %rd36, 7168;
	// begin inline asm
	ld.global.nc.u32 %r161, [%rd43];
	// end inline asm
	add.s64 	%rd44, %rd36, 8192;
	// begin inline asm
	ld.global.nc.u32 %r162, [%rd44];
	// end inline asm
	add.s64 	%rd45, %rd36, 9216;
	// begin inline asm
	ld.global.nc.u32 %r163, [%rd45];
	// end inline asm
	add.s64 	%rd46, %rd36, 10240;
	// begin inline asm
	ld.global.nc.u32 %r164, [%rd46];
	// end inline asm
	add.s64 	%rd47, %rd36, 11264;
	// begin inline asm
	ld.global.nc.u32 %r165, [%rd47];
	// end inline asm
	add.s64 	%rd48, %rd36, 12288;
	// begin inline asm
	ld.global.nc.u32 %r166, [%rd48];
	// end inline asm
	add.s64 	%rd49, %rd36, 13312;
	// begin inline asm
	ld.global.nc.u32 %r167, [%rd49];
	// end inline asm
	add.s64 	%rd50, %rd36, 14336;
	// begin inline asm
	ld.global.nc.u32 %r168, [%rd50];
	// end inline asm
	add.s64 	%rd51, %rd36, 15360;
	// begin inline asm
	ld.global.nc.u32 %r169, [%rd51];
	// end inline asm
	add.s32 	%r170, %r154, %r685;
	add.s32 	%r171, %r155, %r170;
	add.s32 	%r172, %r156, %r171;
	add.s32 	%r173, %r157, %r172;
	add.s32 	%r174, %r158, %r173;
	add.s32 	%r175, %r159, %r174;
	add.s32 	%r176, %r160, %r175;
	add.s32 	%r177, %r161, %r176;
	add.s32 	%r178, %r162, %r177;
	add.s32 	%r179, %r163, %r178;
	add.s32 	%r180, %r164, %r179;
	add.s32 	%r181, %r165, %r180;
	add.s32 	%r182, %r166, %r181;
	add.s32 	%r183, %r167, %r182;
	add.s32 	%r184, %r168, %r183;
	add.s32 	%r685, %r169, %r184;
	sub.s32 	%r185, %r120, %r674;
	setp.lt.s32 	%p5, %r185, 4096;
	@%p5 bra 	$L__BB5_68;
	add.s32 	%r674, %r674, 4096;
	setp.le.s32 	%p6, %r674, %r87;
	@%p6 bra 	$L__BB5_58;
$L__BB5_60:
	setp.le.s32 	%p7, %r120, %r674;
	@%p7 bra 	$L__BB5_68;
	sub.s32 	%r94, %r120, %r674;
	setp.ge.s32 	%p8, %r85, %r94;
	@%p8 bra 	$L__BB5_68;
	not.b32 	%r187, %r85;
	add.s32 	%r188, %r120, %r187;
	sub.s32 	%r95, %r188, %r674;
	and.b32  	%r189, %r95, 768;
	setp.eq.s32 	%p9, %r189, 768;
	mov.u32 	%r679, %r85;
	@%p9 bra 	$L__BB5_65;
	add.s32 	%r676, %r85, %r674;
	shr.u32 	%r190, %r95, 8;
	add.s32 	%r191, %r190, 1;
	and.b32  	%r192, %r191, 3;
	neg.s32 	%r675, %r192;
	mov.u32 	%r679, %r85;
$L__BB5_64:
	.pragma "nounroll";
	mul.wide.u32 	%rd54, %r676, 4;
	add.s64 	%rd53, %rd16, %rd54;
	// begin inline asm
	ld.global.nc.u32 %r193, [%rd53];
	// end inline asm
	add.s32 	%r685, %r193, %r685;
	add.s32 	%r679, %r679, 256;
	add.s32 	%r676, %r676, 256;
	add.s32 	%r675, %r675, 1;
	setp.ne.s32 	%p10, %r675, 0;
	@%p10 bra 	$L__BB5_64;
$L__BB5_65:
	setp.lt.u32 	%p11, %r95, 768;
	@%p11 bra 	$L__BB5_68;
	cvt.u64.u32 	%rd55, %r679;
	cvt.u64.u32 	%rd56, %r674;
	add.s64 	%rd57, %rd55, %rd56;
	shl.b64 	%rd58, %rd57, 2;
	add.s64 	%rd59, %rd58, %rd16;
	add.s64 	%rd124, %rd59, 2048;
	add.s32 	%r682, %r679, %r674;
$L__BB5_67:
	mul.wide.u32 	%rd64, %r682, 4;
	add.s64 	%rd60, %rd16, %rd64;
	// begin inline asm
	ld.global.nc.u32 %r194, [%rd60];
	// end inline asm
	add.s32 	%r198, %r194, %r685;
	add.s64 	%rd61, %rd124, -1024;
	// begin inline asm
	ld.global.nc.u32 %r195, [%rd61];
	// end inline asm
	add.s32 	%r199, %r195, %r198;
	// begin inline asm
	ld.global.nc.u32 %r196, [%rd124];
	// end inline asm
	add.s32 	%r200, %r196, %r199;
	add.s64 	%rd63, %rd124, 1024;
	// begin inline asm
	ld.global.nc.u32 %r197, [%rd63];
	// end inline asm
	add.s32 	%r685, %r197, %r200;
	add.s32 	%r679, %r679, 1024;
	add.s64 	%rd124, %rd124, 4096;
	add.s32 	%r682, %r682, 1024;
	setp.lt.s32 	%p12, %r679, %r94;
	@%p12 bra 	$L__BB5_67;
$L__BB5_68:
	// begin inline asm
	mov.u32 %r201, %laneid;
	// end inline asm
	mov.b32 	%r204, 1;
	mov.b32 	%r225, 31;
	mov.b32 	%r226, -1;
	// begin inline asm
	shfl.sync.down.b32 %r202, %r685, %r204, %r225, %r226;
	// end inline asm
	setp.gt.s32 	%p13, %r201, 30;
	selp.b32 	%r227, 0, %r202, %p13;
	add.s32 	%r208, %r227, %r685;
	mov.b32 	%r209, 2;
	// begin inline asm
	shfl.sync.down.b32 %r207, %r208, %r209, %r225, %r226;
	// end inline asm
	setp.gt.s32 	%p14, %r201, 29;
	selp.b32 	%r228, 0, %r207, %p14;
	add.s32 	%r213, %r208, %r228;
	mov.b32 	%r214, 4;
	// begin inline asm
	shfl.sync.down.b32 %r212, %r213, %r214, %r225, %r226;
	// end inline asm
	setp.gt.s32 	%p15, %r201, 27;
	selp.b32 	%r229, 0, %r212, %p15;
	add.s32 	%r218, %r213, %r229;
	mov.b32 	%r219, 8;
	// begin inline asm
	shfl.sync.down.b32 %r217, %r218, %r219, %r225, %r226;
	// end inline asm
	setp.gt.s32 	%p16, %r201, 23;
	selp.b32 	%r230, 0, %r217, %p16;
	add.s32 	%r223, %r218, %r230;
	mov.b32 	%r224, 16;
	// begin inline asm
	shfl.sync.down.b32 %r222, %r223, %r224, %r225, %r226;
	// end inline asm
	setp.gt.s32 	%p17, %r201, 15;
	selp.b32 	%r231, 0, %r222, %p17;
	add.s32 	%r686, %r223, %r231;
	setp.ne.s32 	%p18, %r201, 0;
	@%p18 bra 	$L__BB5_70;
	shr.u32 	%r232, %r85, 3;
	and.b32  	%r233, %r232, 124;
	mov.u32 	%r234, _ZZN3cub18CUB_300001_SM_10006detail6reduce28DeviceReduceSingleTileKernelINS2_10policy_hubIijN4cuda3std3__44plusIiEEE10Policy1000EPiSC_iS9_iiNS7_10__identityEEEvT0_T1_T2_T3_T4_T6_E12temp_storage;
	add.s32 	%r235, %r234, %r233;
	st.shared.u32 	[%r235+8], %r686;
$L__BB5_70:
	bar.sync 	0;
	setp.ne.s32 	%p19, %r85, 0;
	@%p19 bra 	$L__BB5_72;
	ld.shared.u32 	%r236, [_ZZN3cub18CUB_300001_SM_10006detail6reduce28DeviceReduceSingleTileKernelINS2_10policy_hubIijN4cuda3std3__44plusIiEEE10Policy1000EPiSC_iS9_iiNS7_10__identityEEEvT0_T1_T2_T3_T4_T6_E12temp_storage+12];
	add.s32 	%r237, %r236, %r686;
	ld.shared.u32 	%r238, [_ZZN3cub18CUB_300001_SM_10006detail6reduce28DeviceReduceSingleTileKernelINS2_10policy_hubIijN4cuda3std3__44plusIiEEE10Policy1000EPiSC_iS9_iiNS7_10__identityEEEvT0_T1_T2_T3_T4_T6_E12temp_storage+16];
	add.s32 	%r239, %r237, %r238;
	ld.shared.u32 	%r240, [_ZZN3cub18CUB_300001_SM_10006detail6reduce28DeviceReduceSingleTileKernelINS2_10policy_hubIijN4cuda3std3__44plusIiEEE10Policy1000EPiSC_iS9_iiNS7_10__identityEEEvT0_T1_T2_T3_T4_T6_E12temp_storage+20];
	add.s32 	%r241, %r239, %r240;
	ld.shared.u32 	%r242, [_ZZN3cub18CUB_300001_SM_10006detail6reduce28DeviceReduceSingleTileKernelINS2_10policy_hubIijN4cuda3std3__44plusIiEEE10Policy1000EPiSC_iS9_iiNS7_10__identityEEEvT0_T1_T2_T3_T4_T6_E12temp_storage+24];
	add.s32 	%r243, %r241, %r242;
	ld.shared.u32 	%r244, [_ZZN3cub18CUB_300001_SM_10006detail6reduce28DeviceReduceSingleTileKernelINS2_10policy_hubIijN4cuda3std3__44plusIiEEE10Policy1000EPiSC_iS9_iiNS7_10__identityEEEvT0_T1_T2_T3_T4_T6_E12temp_storage+28];
	add.s32 	%r245, %r243, %r244;
	ld.shared.u32 	%r246, [_ZZN3cub18CUB_300001_SM_10006detail6reduce28DeviceReduceSingleTileKernelINS2_10policy_hubIijN4cuda3std3__44plusIiEEE10Policy1000EPiSC_iS9_iiNS7_10__identityEEEvT0_T1_T2_T3_T4_T6_E12temp_storage+32];
	add.s32 	%r247, %r245, %r246;
	ld.shared.u32 	%r248, [_ZZN3cub18CUB_300001_SM_10006detail6reduce28DeviceReduceSingleTileKernelINS2_10policy_hubIijN4cuda3std3__44plusIiEEE10Policy1000EPiSC_iS9_iiNS7_10__identityEEEvT0_T1_T2_T3_T4_T6_E12temp_storage+36];
	add.s32 	%r686, %r247, %r248;
$L__BB5_72:
	mov.u32 	%r631, %tid.x;
	setp.ne.s32 	%p95, %r631, 0;
	@%p95 bra 	$L__BB5_74;
	add.s32 	%r632, %r686, %r121;
	st.global.u32 	[%rd1], %r632;
$L__BB5_74:
	ret;

}
	// .globl	_ZN3cub18CUB_300001_SM_10006detail6reduce28DeviceReduceSingleTileKernelINS2_10policy_hubIiyN4cuda3std3__44plusIiEEE10Policy1000EN6thrust24THRUST_300001_SM_1000_NS6detail15normal_iteratorINSD_10device_ptrIiEEEEPiyS9_iiNS7_10__identityEEEvT0_T1_T2_T3_T4_T6_
.visible .entry _ZN3cub18CUB_300001_SM_10006detail6reduce28DeviceReduceSingleTileKernelINS2_10policy_hubIiyN4cuda3std3__44plusIiEEE10Policy1000EN6thrust24THRUST_300001_SM_1000_NS6detail15normal_iteratorINSD_10device_ptrIiEEEEPiyS9_iiNS7_10__identityEEEvT0_T1_T2_T3_T4_T6_(
	.param .align 8 .b8 _ZN3cub18CUB_300001_SM_10006detail6reduce28DeviceReduceSingleTileKernelINS2_10policy_hubIiyN4cuda3std3__44plusIiEEE10Policy1000EN6thrust24THRUST_300001_SM_1000_NS6detail15normal_iteratorINSD_10device_ptrIiEEEEPiyS9_iiNS7_10__identityEEEvT0_T1_T2_T3_T4_T6__param_0[8],
	.param .u64 .ptr .align 1 _ZN3cub18CUB_300001_SM_10006detail6reduce28DeviceReduceSingleTileKernelINS2_10policy_hubIiyN4cuda3std3__44plusIiEEE10Policy1000EN6thrust24THRUST_300001_SM_1000_NS6detail15normal_iteratorINSD_10device_ptrIiEEEEPiyS9_iiNS7_10__identityEEEvT0_T1_T2_T3_T4_T6__param_1,
	.param .u64 _ZN3cub18CUB_300001_SM_10006detail6reduce28DeviceReduceSingleTileKernelINS2_10policy_hubIiyN4cuda3std3__44plusIiEEE10Policy1000EN6thrust24THRUST_300001_SM_1000_NS6detail15normal_iteratorINSD_10device_ptrIiEEEEPiyS9_iiNS7_10__identityEEEvT0_T1_T2_T3_T4_T6__param_2,
	.param .align 1 .b8 _ZN3cub18CUB_300001_SM_10006detail6reduce28DeviceReduceSingleTileKernelINS2_10policy_hubIiyN4cuda3std3__44plusIiEEE10Policy1000EN6thrust24THRUST_300001_SM_1000_NS6detail15normal_iteratorINSD_10device_ptrIiEEEEPiyS9_iiNS7_10__identityEEEvT0_T1_T2_T3_T4_T6__param_3[1],
	.param .u32 _ZN3cub18CUB_300001_SM_10006detail6reduce28DeviceReduceSingleTileKernelINS2_10policy_hubIiyN4cuda3std3__44plusIiEEE10Policy1000EN6thrust24THRUST_300001_SM_1000_NS6detail15normal_iteratorINSD_10device_ptrIiEEEEPiyS9_iiNS7_10__identityEEEvT0_T1_T2_T3_T4_T6__param_4,
	.param .align 1 .b8 _ZN3cub18CUB_300001_SM_10006detail6reduce28DeviceReduceSingleTileKernelINS2_10policy_hubIiyN4cuda3std3__44plusIiEEE10Policy1000EN6thrust24THRUST_300001_SM_1000_NS6detail15normal_iteratorINSD_10device_ptrIiEEEEPiyS9_iiNS7_10__identityEEEvT0_T1_T2_T3_T4_T6__param_5[1]
)
.maxntid 256
.minnctapersm 1
{
	.reg .pred 	%p<59>;
	.reg .b32 	%r<471>;
	.reg .b64 	%rd<56>;
	// demoted variable
	.shared .align 4 .b8 _ZZN3cub18CUB_300001_SM_10006detail6reduce28DeviceReduceSingleTileKernelINS2_10policy_hubIiyN4cuda3std3__44plusIiEEE10Policy1000EN6thrust24THRUST_300001_SM_1000_NS6detail15normal_iteratorINSD_10device_ptrIiEEEEPiyS9_iiNS7_10__identityEEEvT0_T1_T2_T3_T4_T6_E12temp_storage[44];
	ld.param.u64 	%rd18, [_ZN3cub18CUB_300001_SM_10006detail6reduce28DeviceReduceSingleTileKernelINS2_10policy_hubIiyN4cuda3std3__44plusIiEEE10Policy1000EN6thrust24THRUST_300001_SM_1000_NS6detail15normal_iteratorINSD_10device_ptrIiEEEEPiyS9_iiNS7_10__identityEEEvT0_T1_T2_T3_T4_T6__param_0];
	ld.param.u64 	%rd20, [_ZN3cub18CUB_300001_SM_10006detail6reduce28DeviceReduceSingleTileKernelINS2_10policy_hubIiyN4cuda3std3__44plusIiEEE10Policy1000EN6thrust24THRUST_300001_SM_1000_NS6detail15normal_iteratorINSD_10device_ptrIiEEEEPiyS9_iiNS7_10__identityEEEvT0_T1_T2_T3_T4_T6__param_1];
	ld.param.u64 	%rd19, [_ZN3cub18CUB_300001_SM_10006detail6reduce28DeviceReduceSingleTileKernelINS2_10policy_hubIiyN4cuda3std3__44plusIiEEE10Policy1000EN6thrust24THRUST_300001_SM_1000_NS6detail15normal_iteratorINSD_10device_ptrIiEEEEPiyS9_iiNS7_10__identityEEEvT0_T1_T2_T3_T4_T6__param_2];
	ld.param.u32 	%r81, [_ZN3cub18CUB_300001_SM_10006detail6reduce28DeviceReduceSingleTileKernelINS2_10policy_hubIiyN4cuda3std3__44plusIiEEE10Policy1000EN6thrust24THRUST_300001_SM_1000_NS6detail15normal_iteratorINSD_10device_ptrIiEEEEPiyS9_iiNS7_10__identityEEEvT0_T1_T2_T3_T4_T6__param_4];
	cvta.to.global.u64 	%rd1, %rd20;
	setp.ne.s64 	%p1, %rd19, 0;
	@%p1 bra 	$L__BB6_3;
	mov.u32 	%r434, %tid.x;
	setp.ne.s32 	%p58, %r434, 0;
	@%p58 bra 	$L__BB6_51;
	st.global.u32 	[%rd1], %r81;
	bra.uni 	$L__BB6_51;
$L__BB6_3:
	cvta.to.global.u64 	%rd2, %rd18;
	setp.gt.u64 	%p2, %rd19, 4095;
	@%p2 bra 	$L__BB6_28;
	cvt.u32.u64 	%r1, %rd19;
	mov.u32 	%r2, %tid.x;
	setp.ge.u32 	%p24, %r2, %r1;
	mov.b32 	%r452, 0;
	mov.u32 	%r441, %r2;
	@%p24 bra 	$L__BB6_6;
	mul.wide.u32 	%rd41, %r2, 4;
	add.s64 	%rd42, %rd2, %rd41;
	ld.global.u32 	%r452, [%rd42];
	add.s32 	%r441, %r2, 256;
$L__BB6_6:
	setp.ge.u32 	%p25, %r441, %r1;
	@%p25 bra 	$L__BB6_19;
	not.b32 	%r261, %r441;
	add.s32 	%r262, %r261, %r1;
	shr.u32 	%r263, %r262, 8;
	add.s32 	%r7, %r263, 1;
	and.b32  	%r8, %r7, 15;
	setp.lt.u32 	%p26, %r262, 3840;
	@%p26 bra 	$L__BB6_10;
	and.b32  	%r264, %r7, 33554416;
	neg.s32 	%r437, %r264;
	mul.wide.u32 	%rd43, %r441, 4;
	add.s64 	%rd44, %rd43, %rd2;
	add.s64 	%rd51, %rd44, 8192;
$L__BB6_9:
	.pragma "nounroll";
	ld.global.u32 	%r265, [%rd51+-8192];
	add.s32 	%r266, %r265, %r452;
	ld.global.u32 	%r267, [%rd51+-7168];
	add.s32 	%r268, %r267, %r266;
	ld.global.u32 	%r269, [%rd51+-6144];
	add.s32 	%r270, %r269, %r268;
	ld.global.u32 	%r271, [%rd51+-5120];
	add.s32 	%r272, %r271, %r270;
	ld.global.u32 	%r273, [%rd51+-4096];
	add.s32 	%r274, %r273, %r272;
	ld.global.u32 	%r275, [%rd51+-3072];
	add.s32 	%r276, %r275, %r274;
	ld.global.u32 	%r277, [%rd51+-2048];
	add.s32 	%r278, %r277, %r276;
	ld.global.u32 	%r279, [%rd51+-1024];
	add.s32 	%r280, %r279, %r278;
	ld.global.u32 	%r281, [%rd51];
	add.s32 	%r282, %r281, %r280;
	ld.global.u32 	%r283, [%rd51+1024];
	add.s32 	%r284, %r283, %r282;
	ld.global.u32 	%r285, [%rd51+2048];
	add.s32 	%r286, %r285, %r284;
	ld.global.u32 	%r287, [%rd51+3072];
	add.s32 	%r288, %r287, %r286;
	ld.global.u32 	%r289, [%rd51+4096];
	add.s32 	%r290, %r289, %r288;
	ld.global.u32 	%r291, [%rd51+5120];
	add.s32 	%r292, %r291, %r290;
	ld.global.u32 	%r293, [%rd51+6144];
	add.s32 	%r294, %r293, %r292;
	ld.global.u32 	%r295, [%rd51+7168];
	add.s32 	%r452, %r295, %r294;
	add.s32 	%r441, %r441, 4096;
	add.s32 	%r437, %r437, 16;
	add.s64 	%rd51, %rd51, 16384;
	setp.ne.s32 	%p27, %r437, 0;
	@%p27 bra 	$L__BB6_9;
$L__BB6_10:
	setp.eq.s32 	%p28, %r8, 0;
	@%p28 bra 	$L__BB6_19;
	and.b32  	%r19, %r7, 7;
	setp.lt.u32 	%p29, %r8, 8;
	@%p29 bra 	$L__BB6_13;
	mul.wide.s32 	%rd45, %r441, 4;
	add.s64 	%rd46, %rd2, %rd45;
	ld.global.u32 	%r297, [%rd46];
	add.s32 	%r298, %r297, %r452;
	ld.global.u32 	%r299, [%rd46+1024];
	add.s32 	%r300, %r299, %r298;
	ld.global.u32 	%r301, [%rd46+2048];
	add.s32 	%r302, %r301, %r300;
	ld.global.u32 	%r303, [%rd46+3072];
	add.s32 	%r304, %r303, %r302;
	ld.global.u32 	%r305, [%rd46+4096];
	add.s32 	%r306, %r305, %r304;
	ld.global.u32 	%r307, [%rd46+5120];
	add.s32 	%r308, %r307, %r306;
	ld.global.u32 	%r309, [%rd46+6144];
	add.s32 	%r310, %r309, %r308;
	ld.global.u32 	%r311, [%rd46+7168];
	add.s32 	%r452, %r311, %r310;
	add.s32 	%r441, %r441, 2048;
$L__BB6_13:
	setp.eq.s32 	%p30, %r19, 0;
	@%p30 bra 	$L__BB6_19;
	and.b32  	%r25, %r7, 3;
	setp.lt.u32 	%p31, %r19, 4;
	@%p31 bra 	$L__BB6_16;
	mul.wide.s32 	%rd47, %r441, 4;
	add.s64 	%rd48, %rd2, %rd47;
	ld.global.u32 	%r313, [%rd48];
	add.s32 	%r314, %r313, %r452;
	ld.global.u32 	%r315, [%rd48+1024];
	add.s32 	%r316, %r315, %r314;
	ld.global.u32 	%r317, [%rd48+2048];
	add.s32 	%r318, %r317, %r316;
	ld.global.u32 	%r319, [%rd48+3072];
	add.s32 	%r452, %r319, %r318;
	add.s32 	%r441, %r441, 1024;
$L__BB6_16:
	setp.eq.s32 	%p32, %r25, 0;
	@%p32 bra 	$L__BB6_19;
	neg.s32 	%r449, %r25;
$L__BB6_18:
	.pragma "nounroll";
	mul.wide.s32 	%rd49, %r441, 4;
	add.s64 	%rd50, %rd2, %rd49;
	ld.global.u32 	%r320, [%rd50];
	add.s32 	%r452, %r320, %r452;
	add.s32 	%r441, %r441, 256;
	add.s32 	%r449, %r449, 1;
	setp.ne.s32 	%p33, %r449, 0;
	@%p33 bra 	$L__BB6_18;
$L__BB6_19:
	setp.lt.u64 	%p34, %rd19, 256;
	@%p34 bra 	$L__BB6_24;
	// begin inline asm
	mov.u32 %r384, %laneid;
	// end inline asm
	mov.b32 	%r387, 1;
	mov.b32 	%r408, 31;
	mov.b32 	%r409, -1;
	// begin inline asm
	shfl.sync.down.b32 %r385, %r452, %r387, %r408, %r409;
	// end inline asm
	setp.gt.s32 	%p50, %r384, 30;
	selp.b32 	%r410, 0, %r385, %p50;
	add.s32 	%r391, %r410, %r452;
	mov.b32 	%r392, 2;
	// begin inline asm
	shfl.sync.down.b32 %r390, %r391, %r392, %r408, %r409;
	// end inline asm
	setp.gt.s32 	%p51, %r384, 29;
	selp.b32 	%r411, 0, %r390, %p51;
	add.s32 	%r396, %r391, %r411;
	mov.b32 	%r397, 4;
	// begin inline asm
	shfl.sync.down.b32 %r395, %r396, %r397, %r408, %r409;
	// end inline asm
	setp.gt.s32 	%p52, %r384, 27;
	selp.b32 	%r412, 0, %r395, %p52;
	add.s32 	%r401, %r396, %r412;
	mov.b32 	%r402, 8;
	// begin inline asm
	shfl.sync.down.b32 %r400, %r401, %r402, %r408, %r409;
	// end inline asm
	setp.gt.s32 	%p53, %r384, 23;
	selp.b32 	%r413, 0, %r400, %p53;
	add.s32 	%r406, %r401, %r413;
	mov.b32 	%r407, 16;
	// begin inline asm
	shfl.sync.down.b32 %r405, %r406, %r407, %r408, %r409;
	// end inline asm
	setp.gt.s32 	%p54, %r384, 15;
	selp.b32 	%r414, 0, %r405, %p54;
	add.s32 	%r470, %r406, %r414;
	setp.ne.s32 	%p55, %r384, 0;
	@%p55 bra 	$L__BB6_22;
	shr.u32 	%r415, %r2, 3;
	and.b32  	%r416, %r415, 124;
	mov.u32 	%r417, _ZZN3cub18CUB_300001_SM_10006detail6reduce28DeviceReduceSingleTileKernelINS2_10policy_hubIiyN4cuda3std3__44plusIiEEE10Policy1000EN6thrust24THRUST_300001_SM_1000_NS6detail15normal_iteratorINSD_10device_ptrIiEEEEPiyS9_iiNS7_10__identityEEEvT0_T1_T2_T3_T4_T6_E12temp_storage;
	add.s32 	%r418, %r417, %r416;
	st.shared.u32 	[%r418+8], %r470;
$L__BB6_22:
	bar.sync 	0;
	setp.ne.s32 	%p56, %r2, 0;
	@%p56 bra 	$L__BB6_49;
	ld.shared.u32 	%r419, [_ZZN3cub18CUB_300001_SM_10006detail6reduce28DeviceReduceSingleTileKernelINS2_10policy_hubIiyN4cuda3std3__44plusIiEEE10Policy1000EN6thrust24THRUST_300001_SM_1000_NS6detail15normal_iteratorINSD_10device_ptrIiEEEEPiyS9_iiNS7_10__identityEEEvT0_T1_T2_T3_T4_T6_E12temp_storage+12];
	add.s32 	%r420, %r419, %r470;
	ld.shared.u32 	%r421, [_ZZN3cub18CUB_300001_SM_10006detail6reduce28DeviceReduceSingleTileKernelINS2_10policy_hubIiyN4cuda3std3__44plusIiEEE10Policy1000EN6thrust24THRUST_300001_SM_1000_NS6detail15normal_iteratorINSD_10device_ptrIiEEEEPiyS9_iiNS7_10__identityEEEvT0_T1_T2_T3_T4_T6_E12temp_storage+16];
	add.s32 	%r422, %r420, %r421;
	ld.shared.u32 	%r423, [_ZZN3cub18CUB_300001_SM_10006detail6reduce28DeviceReduceSingleTileKernelINS2_10policy_hubIiyN4cuda3std3__44plusIiEEE10Policy1000EN6thrust24THRUST_300001_SM_1000_NS6detail15normal_iteratorINSD_10device_ptrIiEEEEPiyS9_iiNS7_10__identityEEEvT0_T1_T2_T3_T4_T6_E12temp_storage+20];
	add.s32 	%r424, %r422, %r423;
	ld.shared.u32 	%r425, [_ZZN3cub18CUB_300001_SM_10006detail6reduce28DeviceReduceSingleTileKernelINS2_10policy_hubIiyN4cuda3std3__44plusIiEEE10Policy1000EN6thrust24THRUST_300001_SM_1000_NS6detail15normal_iteratorINSD_10device_ptrIiEEEEPiyS9_iiNS7_10__identityEEEvT0_T1_T2_T3_T4_T6_E12temp_storage+24];
	add.s32 	%r426, %r424, %r425;
	ld.shared.u32 	%r427, [_ZZN3cub18CUB_300001_SM_10006detail6reduce28DeviceReduceSingleTileKernelINS2_10policy_hubIiyN4cuda3std3__44plusIiEEE10Policy1000EN6thrust24THRUST_300001_SM_1000_NS6detail15normal_iteratorINSD_10device_ptrIiEEEEPiyS9_iiNS7_10__identityEEEvT0_T1_T2_T3_T4_T6_E12temp_storage+28];
	add.s32 	%r428, %r426, %r427;
	ld.shared.u32 	%r429, [_ZZN3cub18CUB_300001_SM_10006detail6reduce28DeviceReduceSingleTileKernelINS2_10policy_hubIiyN4cuda3std3__44plusIiEEE10Policy1000EN6thrust24THRUST_300001_SM_1000_NS6detail15normal_iteratorINSD_10device_ptrIiEEEEPiyS9_iiNS7_10__identityEEEvT0_T1_T2_T3_T4_T6_E12temp_storage+32];
	add.s32 	%r430, %r428, %r429;
	ld.shared.u32 	%r431, [_ZZN3cub18CUB_300001_SM_10006detail6reduce28DeviceReduceSingleTileKernelINS2_10policy_hubIiyN4cuda3std3__44plusIiEEE10Policy1000EN6thrust24THRUST_300001_SM_1000_NS6detail15normal_iteratorINSD_10device_ptrIiEEEEPiyS9_iiNS7_10__identityEEEvT0_T1_T2_T3_T4_T6_E12temp_storage+36];
	add.s32 	%r470, %r430, %r431;
	bra.uni 	$L__BB6_49;
$L__BB6_24:
	// begin inline asm
	mov.u32 %r321, %laneid;
	// end inline asm
	and.b32  	%r347, %r2, 992;
	add.s32 	%r348, %r347, 32;
	setp.gt.u32 	%p35, %r348, %r1;
	not.b32 	%r349, %r347;
	add.s32 	%r350, %r1, %r349;
	selp.b32 	%r345, %r350, 31, %p35;
	mov.b32 	%r324, 1;
	mov.b32 	%r346, -1;
	// begin inline asm
	shfl.sync.down.b32 %r322, %r452, %r324, %r345, %r346;
	// end inline asm
	setp.lt.s32 	%p36, %r321, %r345;
	selp.b32 	%r351, %r322, 0, %p36;
	add.s32 	%r328, %r351, %r452;
	mov.b32 	%r329, 2;
	// begin inline asm
	shfl.sync.down.b32 %r327, %r328, %r329, %r345, %r346;
	// end inline asm
	add.s32 	%r352, %r321, 2;
	setp.gt.s32 	%p37, %r352, %r345;
	selp.b32 	%r353, 0, %r327, %p37;
	add.s32 	%r333, %r328, %r353;
	mov.b32 	%r334, 4;
	// begin inline asm
	shfl.sync.down.b32 %r332, %r333, %r334, %r345, %r346;
	// end inline asm
	add.s32 	%r354, %r321, 4;
	setp.gt.s32 	%p38, %r354, %r345;
	selp.b32 	%r355, 0, %r332, %p38;
	add.s32 	%r338, %r333, %r355;
	mov.b32 	%r339, 8;
	// begin inline asm
	shfl.sync.down.b32 %r337, %r338, %r339, %r345, %r346;
	// end inline asm
	add.s32 	%r356, %r321, 8;
	setp.gt.s32 	%p39, %r356, %r345;
	selp.b32 	%r357, 0, %r337, %p39;
	add.s32 	%r343, %r338, %r357;
	mov.b32 	%r344, 16;
	// begin inline asm
	shfl.sync.down.b32 %r342, %r343, %r344, %r345, %r346;
	// end inline asm
	add.s32 	%r358, %r321, 16;
	setp.gt.s32 	%p40, %r358, %r345;
	selp.b32 	%r359, 0, %r342, %p40;
	add.s32 	%r470, %r343, %r359;
	setp.ne.s32 	%p41, %r321, 0;
	@%p41 bra 	$L__BB6_26;
	shr.u32 	%r360, %r2, 3;
	and.b32  	%r361, %r360, 124;
	mov.u32 	%r362, _ZZN3cub18CUB_300001_SM_10006detail6reduce28DeviceReduceSingleTileKernelINS2_10policy_hubIiyN4cuda3std3__44plusIiEEE10Policy1000EN6thrust24THRUST_300001_SM_1000_NS6detail15normal_iteratorINSD_10device_ptrIiEEEEPiyS9_iiNS7_10__identityEEEvT0_T1_T2_T3_T4_T6_E12temp_storage;
	add.s32 	%r363, %r362, %r361;
	st.shared.u32 	[%r363+8], %r470;
$L__BB6_26:
	bar.sync 	0;
	setp.ne.s32 	%p42, %r2, 0;
	@%p42 bra 	$L__BB6_49;
	setp.gt.u64 	%p43, %rd19, 32;
	ld.shared.u32 	%r364, [_ZZN3cub18CUB_300001_SM_10006detail6reduce28DeviceReduceSingleTileKernelINS2_10policy_hubIiyN4cuda3std3__44plusIiEEE10Policy1000EN6thrust24THRUST_300001_SM_1000_NS6detail15normal_iteratorINSD_10device_ptrIiEEEEPiyS9_iiNS7_10__identityEEEvT0_T1_T2_T3_T4_T6_E12temp_storage+12];
	selp.b32 	%r365, %r364, 0, %p43;
	add.s32 	%r366, %r365, %r470;
	setp.gt.u64 	%p44, %rd19, 64;
	ld.shared.u32 	%r367, [_ZZN3cub18CUB_300001_SM_10006detail6reduce28DeviceReduceSingleTileKernelINS2_10policy_hubIiyN4cuda3std3__44plusIiEEE10Policy1000EN6thrust24THRUST_300001_SM_1000_NS6detail15normal_iteratorINSD_10device_ptrIiEEEEPiyS9_iiNS7_10__identityEEEvT0_T1_T2_T3_T4_T6_E12temp_storage+16];
	selp.b32 	%r368, %r367, 0, %p44;
	add.s32 	%r369, %r366, %r368;
	setp.gt.u64 	%p45, %rd19, 96;
	ld.shared.u32 	%r370, [_ZZN3cub18CUB_300001_SM_10006detail6reduce28DeviceReduceSingleTileKernelINS2_10policy_hubIiyN4cuda3std3__44plusIiEEE10Policy1000EN6thrust24THRUST_300001_SM_1000_NS6detail15normal_iteratorINSD_10device_ptrIiEEEEPiyS9_iiNS7_10__identityEEEvT0_T1_T2_T3_T4_T6_E12temp_storage+20];
	selp.b32 	%r371, %r370, 0, %p45;
	add.s32 	%r372, %r369, %r371;
	setp.gt.u64 	%p46, %rd19, 128;
	ld.shared.u32 	%r373, [_ZZN3cub18CUB_300001_SM_10006detail6reduce28DeviceReduceSingleTileKernelINS2_10policy_hubIiyN4cuda3std3__44plusIiEEE10Policy1000EN6thrust24THRUST_300001_SM_1000_NS6detail15normal_iteratorINSD_10device_ptrIiEEEEPiyS9_iiNS7_10__identityEEEvT0_T1_T2_T3_T4_T6_E12temp_storage+24];
	selp.b32 	%r374, %r373, 0, %p46;
	add.s32 	%r375, %r372, %r374;
	setp.gt.u64 	%p47, %rd19, 160;
	ld.shared.u32 	%r376, [_ZZN3cub18CUB_300001_SM_10006detail6reduce28DeviceReduceSingleTileKernelINS2_10policy_hubIiyN4cuda3std3__44plusIiEEE10Policy1000EN6thrust24THRUST_300001_SM_1000_NS6detail15normal_iteratorINSD_10device_ptrIiEEEEPiyS9_iiNS7_10__identityEEEvT0_T1_T2_T3_T4_T6_E12temp_storage+28];
	selp.b32 	%r377, %r376, 0, %p47;
	add.s32 	%r378, %r375, %r377;
	setp.gt.u64 	%p48, %rd19, 192;
	ld.shared.u32 	%r379, [_ZZN3cub18CUB_300001_SM_10006detail6reduce28DeviceReduceSingleTileKernelINS2_10policy_hubIiyN4cuda3std3__44plusIiEEE10Policy1000EN6thrust24THRUST_300001_SM_1000_NS6detail15normal_iteratorINSD_10device_ptrIiEEEEPiyS9_iiNS7_10__identityEEEvT0_T1_T2_T3_T4_T6_E12temp_storage+32];
	selp.b32 	%r380, %r379, 0, %p48;
	add.s32 	%r381, %r378, %r380;
	setp.gt.u64 	%p49, %rd19, 224;
	ld.shared.u32 	%r382, [_ZZN3cub18CUB_300001_SM_10006detail6reduce28DeviceReduceSingleTileKernelINS2_10policy_hubIiyN4cuda3std3__44plusIiEEE10Policy1000EN6thrust24THRUST_300001_SM_1000_NS6detail15normal_iteratorINSD_10device_ptrIiEEEEPiyS9_iiNS7_10__identityEEEvT0_T1_T2_T3_T4_T6_E12temp_storage+36];
	selp.b32 	%r383, %r382, 0, %p49;
	add.s32 	%r470, %r381, %r383;
	bra.uni 	$L__BB6_49;
$L__BB6_28:
	mov.u32 	%r43, %tid.x;
	cvt.u64.u32 	%rd6, %r43;
	mul.wide.u32 	%rd22, %r43, 4;
	add.s64 	%rd7, %rd2, %rd22;
	ld.global.u32 	%r82, [%rd7];
	ld.global.u32 	%r83, [%rd7+1024];
	ld.global.u32 	%r84, [%rd7+2048];
	ld.global.u32 	%r85, [%rd7+3072];
	ld.global.u32 	%r86, [%rd7+4096];
	ld.global.u32 	%r87, [%rd7+5120];
	ld.global.u32 	%r88, [%rd7+6144];
	ld.global.u32 	%r89, [%rd7+7168];
	ld.global.u32 	%r90, [%rd7+8192];
	ld.global.u32 	%r91, [%rd7+9216];
	ld.global.u32 	%r92, [%rd7+10240];
	ld.global.u32 	%r93, [%rd7+11264];
	ld.global.u32 	%r94, [%rd7+12288];
	ld.global.u32 	%r95, [%rd7+13312];
	ld.global.u32 	%r96, [%rd7+14336];
	ld.global.u32 	%r97, [%rd7+15360];
	add.s32 	%r98, %r83, %r82;
	add.s32 	%r99, %r84, %r98;
	add.s32 	%r100, %r85, %r99;
	add.s32 	%r101, %r86, %r100;
	add.s32 	%r102, %r87, %r101;
	add.s32 	%r103, %r88, %r102;
	add.s32 	%r104, %r89, %r103;
	add.s32 	%r105, %r90, %r104;
	add.s32 	%r106, %r91, %r105;
	add.s32 	%r107, %r92, %r106;
	add.s32 	%r108, %r93, %r107;
	add.s32 	%r109, %r94, %r108;
	add.s32 	%r110, %r95, %r109;
	add.s32 	%r111, %r96, %r110;
	add.s32 	%r469, %r97, %r111;
	add.s64 	%rd8, %rd19, -4096;
	setp.lt.u64 	%p3, %rd8, 4096;
	mov.b64 	%rd53, 4096;
	@%p3 bra 	$L__BB6_32;
	mov.b64 	%rd53, 4096;
$L__BB6_30:
	shl.b64 	%rd24, %rd53, 2;
	add.s64 	%rd25, %rd7, %rd24;
	ld.global.u32 	%r112, [%rd25];
	ld.global.u32 	%r113, [%rd25+1024];
	ld.global.u32 	%r114, [%rd25+2048];
	ld.global.u32 	%r115, [%rd25+3072];
	ld.global.u32 	%r116, [%rd25+4096];
	ld.global.u32 	%r117, [%rd25+5120];
	ld.global.u32 	%r118, [%rd25+6144];
	ld.global.u32 	%r119, [%rd25+7168];
	ld.global.u32 	%r120, [%rd25+8192];
	ld.global.u32 	%r121, [%rd25+9216];
	ld.global.u32 	%r122, [%rd25+10240];
	ld.global.u32 	%r123, [%rd25+11264];
	ld.global.u32 	%r124, [%rd25+12288];
	ld.global.u32 	%r125, [%rd25+13312];
	ld.global.u32 	%r126, [%rd25+14336];
	ld.global.u32 	%r127, [%rd25+15360];
	add.s32 	%r128, %r112, %r469;
	add.s32 	%r129, %r113, %r128;
	add.s32 	%r130, %r114, %r129;
	add.s32 	%r131, %r115, %r130;
	add.s32 	%r132, %r116, %r131;
	add.s32 	%r133, %r117, %r132;
	add.s32 	%r134, %r118, %r133;
	add.s32 	%r135, %r119, %r134;
	add.s32 	%r136, %r120, %r135;
	add.s32 	%r137, %r121, %r136;
	add.s32 	%r138, %r122, %r137;
	add.s32 	%r139, %r123, %r138;
	add.s32 	%r140, %r124, %r139;
	add.s32 	%r141, %r125, %r140;
	add.s32 	%r142, %r126, %r141;
	add.s32 	%r469, %r127, %r142;
	sub.s64 	%rd26, %rd19, %rd53;
	setp.lt.u64 	%p4, %rd26, 4096;
	@%p4 bra 	$L__BB6_45;
	add.s64 	%rd53, %rd53, 4096;
	setp.le.u64 	%p5, %rd53, %rd8;
	@%p5 bra 	$L__BB6_30;
$L__BB6_32:
	setp.le.u64 	%p6, %rd19, %rd53;
	cvt.u32.u64 	%r143, %rd53;
	cvt.u32.u64 	%r144, %rd19;
	sub.s32 	%r145, %r144, %r143;
	setp.ge.s32 	%p7, %r43, %r145;
	or.pred  	%p8, %p6, %p7;
	@%p8 bra 	$L__BB6_45;
	not.b32 	%r149, %r43;
	add.s32 	%r150, %r149, %r144;
	sub.s32 	%r152, %r150, %r143;
	shr.u32 	%r153, %r152, 8;
	add.s32 	%r48, %r153, 1;
	and.b32  	%r49, %r48, 15;
	setp.lt.u32 	%p9, %r152, 3840;
	mov.u32 	%r459, %r43;
	@%p9 bra 	$L__BB6_36;
	and.b32  	%r154, %r48, 33554416;
	neg.s32 	%r455, %r154;
	add.s64 	%rd27, %rd53, %rd6;
	shl.b64 	%rd28, %rd27, 2;
	add.s64 	%rd29, %rd28, %rd2;
	add.s64 	%rd54, %rd29, 8192;
	mov.u32 	%r459, %r43;
$L__BB6_35:
	.pragma "nounroll";
	ld.global.u32 	%r155, [%rd54+-8192];
	add.s32 	%r156, %r155, %r469;
	ld.global.u32 	%r157, [%rd54+-7168];
	add.s32 	%r158, %r157, %r156;
	ld.global.u32 	%r159, [%rd54+-6144];
	add.s32 	%r160, %r159, %r158;
	ld.global.u32 	%r161, [%rd54+-5120];
	add.s32 	%r162, %r161, %r160;
	ld.global.u32 	%r163, [%rd54+-4096];
	add.s32 	%r164, %r163, %r162;
	ld.global.u32 	%r165, [%rd54+-3072];
	add.s32 	%r166, %r165, %r164;
	ld.global.u32 	%r167, [%rd54+-2048];
	add.s32 	%r168, %r167, %r166;
	ld.global.u32 	%r169, [%rd54+-1024];
	add.s32 	%r170, %r169, %r168;
	ld.global.u32 	%r171, [%rd54];
	add.s32 	%r172, %r171, %r170;
	ld.global.u32 	%r173, [%rd54+1024];
	add.s32 	%r174, %r173, %r172;
	ld.global.u32 	%r175, [%rd54+2048];
	add.s32 	%r176, %r175, %r174;
	ld.global.u32 	%r177, [%rd54+3072];
	add.s32 	%r178, %r177, %r176;
	ld.global.u32 	%r179, [%rd54+4096];
	add.s32 	%r180, %r179, %r178;
	ld.global.u32 	%r181, [%rd54+5120];
	add.s32 	%r182, %r181, %r180;
	ld.global.u32 	%r183, [%rd54+6144];
	add.s32 	%r184, %r183, %r182;
	ld.global.u32 	%r185, [%rd54+7168];
	add.s32 	%r469, %r185, %r184;
	add.s32 	%r459, %r459, 4096;
	add.s32 	%r455, %r455, 16;
	add.s64 	%rd54, %rd54, 16384;
	setp.ne.s32 	%p10, %r455, 0;
	@%p10 bra 	$L__BB6_35;
$L__BB6_36:
	setp.eq.s32 	%p11, %r49, 0;
	@%p11 bra 	$L__BB6_45;
	and.b32  	%r60, %r48, 7;
	setp.lt.u32 	%p12, %r49, 8;
	@%p12 bra 	$L__BB6_39;
	cvt.u64.u32 	%rd30, %r459;
	add.s64 	%rd31, %rd53, %rd30;
	shl.b64 	%rd32, %rd31, 2;
	add.s64 	%rd33, %rd2, %rd32;
	ld.global.u32 	%r187, [%rd33];
	add.s32 	%r188, %r187, %r469;
	ld.global.u32 	%r189, [%rd33+1024];
	add.s32 	%r190, %r189, %r188;
	ld.global.u32 	%r191, [%rd33+2048];
	add.s32 	%r192, %r191, %r190;
	ld.global.u32 	%r193, [%rd33+3072];
	add.s32 	%r194, %r193, %r192;
	ld.global.u32 	%r195, [%rd33+4096];
	add.s32 	%r196, %r195, %r194;
	ld.global.u32 	%r197, [%rd33+5120];
	add.s32 	%r198, %r197, %r196;
	ld.global.u32 	%r199, [%rd33+6144];
	add.s32 	%r200, %r199, %r198;
	ld.global.u32 	%r201, [%rd33+7168];
	add.s32 	%r469, %r201, %r200;
	add.s32 	%r459, %r459, 2048;
$L__BB6_39:
	setp.eq.s32 	%p13, %r60, 0;
	@%p13 bra 	$L__BB6_45;
	and.b32  	%r66, %r48, 3;
	setp.lt.u32 	%p14, %r60, 4;
	@%p14 bra 	$L__BB6_42;
	cvt.u64.u32 	%rd34, %r459;
	add.s64 	%rd35, %rd53, %rd34;
	shl.b64 	%rd36, %rd35, 2;
	add.s64 	%rd37, %rd2, %rd36;
	ld.global.u32 	%r203, [%rd37];
	add.s32 	%r204, %r203, %r469;
	ld.global.u32 	%r205, [%rd37+1024];
	add.s32 	%r206, %r205, %r204;
	ld.global.u32 	%r207, [%rd37+2048];
	add.s32 	%r208, %r207, %r206;
	ld.global.u32 	%r209, [%rd37+3072];
	add.s32 	%r469, %r209, %r208;
	add.s32 	%r459, %r459, 1024;
$L__BB6_42:
	setp.eq.s32 	%p15, %r66, 0;
	@%p15 bra 	$L__BB6_45;
	cvt.u64.u32 	%rd38, %r459;
	add.s64 	%rd39, %rd53, %rd38;
	shl.b64 	%rd40, %rd39, 2;
	add.s64 	%rd55, %rd2, %rd40;
	neg.s32 	%r467, %r66;
$L__BB6_44:
	.pragma "nounroll";
	ld.global.u32 	%r210, [%rd55];
	add.s32 	%r469, %r210, %r469;
	add.s64 	%rd55, %rd55, 1024;
	add.s32 	%r467, %r467, 1;
	setp.ne.s32 	%p16, %r467, 0;
	@%p16 bra 	$L__BB6_44;
$L__BB6_45:
	// begin inline asm
	mov.u32 %r211, %laneid;
	// end inline asm
	mov.b32 	%r214, 1;
	mov.b32 	%r235, 31;
	mov.b32 	%r236, -1;
	// begin inline asm
	shfl.sync.down.b32 %r212, %r469, %r214, %r235, %r236;
	// end inline asm
	setp.gt.s32 	%p17, %r211, 30;
	selp.b32 	%r237, 0, %r212, %p17;
	add.s32 	%r218, %r237, %r469;
	mov.b32 	%r219, 2;
	// begin inline asm
	shfl.sync.down.b32 %r217, %r218, %r219, %r235, %r236;
	// end inline asm
	setp.gt.s32 	%p18, %r211, 29;
	selp.b32 	%r238, 0, %r217, %p18;
	add.s32 	%r223, %r218, %r238;
	mov.b32 	%r224, 4;
	// begin inline asm
	shfl.sync.down.b32 %r222, %r223, %r224, %r235, %r236;
	// end inline asm
	setp.gt.s32 	%p19, %r211, 27;
	selp.b32 	%r239, 0, %r222, %p19;
	add.s32 	%r228, %r223, %r239;
	mov.b32 	%r229, 8;
	// begin inline asm
	shfl.sync.down.b32 %r227, %r228, %r229, %r235, %r236;
	// end inline asm
	setp.gt.s32 	%p20, %r211, 23;
	selp.b32 	%r240, 0, %r227, %p20;
	add.s32 	%r233, %r228, %r240;
	mov.b32 	%r234, 16;
	// begin inline asm
	shfl.sync.down.b32 %r232, %r233, %r234, %r235, %r236;
	// end inline asm
	setp.gt.s32 	%p21, %r211, 15;
	selp.b32 	%r241, 0, %r232, %p21;
	add.s32 	%r470, %r233, %r241;
	setp.ne.s32 	%p22, %r211, 0;
	@%p22 bra 	$L__BB6_47;
	shr.u32 	%r242, %r43, 3;
	and.b32  	%r243, %r242, 124;
	mov.u32 	%r244, _ZZN3cub18CUB_300001_SM_10006detail6reduce28DeviceReduceSingleTileKernelINS2_10policy_hubIiyN4cuda3std3__44plusIiEEE10Policy1000EN6thrust24THRUST_300001_SM_1000_NS6detail15normal_iteratorINSD_10device_ptrIiEEEEPiyS9_iiNS7_10__identityEEEvT0_T1_T2_T3_T4_T6_E12temp_storage;
	add.s32 	%r245, %r244, %r243;
	st.shared.u32 	[%r245+8], %r470;
$L__BB6_47:
	bar.sync 	0;
	setp.ne.s32 	%p23, %r43, 0;
	@%p23 bra 	$L__BB6_49;
	ld.shared.u32 	%r246, [_ZZN3cub18CUB_300001_SM_10006detail6reduce28DeviceReduceSingleTileKernelINS2_10policy_hubIiyN4cuda3std3__44plusIiEEE10Policy1000EN6thrust24THRUST_300001_SM_1000_NS6detail15normal_iteratorINSD_10device_ptrIiEEEEPiyS9_iiNS7_10__identityEEEvT0_T1_T2_T3_T4_T6_E12temp_storage+12];
	add.s32 	%r247, %r246, %r470;
	ld.shared.u32 	%r248, [_ZZN3cub18CUB_300001_SM_10006detail6reduce28DeviceReduceSingleTileKernelINS2_10policy_hubIiyN4cuda3std3__44plusIiEEE10Policy1000EN6thrust24THRUST_300001_SM_1000_NS6detail15normal_iteratorINSD_10device_ptrIiEEEEPiyS9_iiNS7_10__identityEEEvT0_T1_T2_T3_T4_T6_E12temp_storage+16];
	add.s32 	%r249, %r247, %r248;
	ld.shared.u32 	%r250, [_ZZN3cub18CUB_300001_SM_10006detail6reduce28DeviceReduceSingleTileKernelINS2_10policy_hubIiyN4cuda3std3__44plusIiEEE10Policy1000EN6thrust24THRUST_300001_SM_1000_NS6detail15normal_iteratorINSD_10device_ptrIiEEEEPiyS9_iiNS7_10__identityEEEvT0_T1_T2_T3_T4_T6_E12temp_storage+20];
	add.s32 	%r251, %r249, %r250;
	ld.shared.u32 	%r252, [_ZZN3cub18CUB_300001_SM_10006detail6reduce28DeviceReduceSingleTileKernelINS2_10policy_hubIiyN4cuda3std3__44plusIiEEE10Policy1000EN6thrust24THRUST_300001_SM_1000_NS6detail15normal_iteratorINSD_10device_ptrIiEEEEPiyS9_iiNS7_10__identityEEEvT0_T1_T2_T3_T4_T6_E12temp_storage+24];
	add.s32 	%r253, %r251, %r252;
	ld.shared.u32 	%r254, [_ZZN3cub18CUB_300001_SM_10006detail6reduce28DeviceReduceSingleTileKernelINS2_10policy_hubIiyN4cuda3std3__44plusIiEEE10Policy1000EN6thrust24THRUST_300001_SM_1000_NS6detail15normal_iteratorINSD_10device_ptrIiEEEEPiyS9_iiNS7_10__identityEEEvT0_T1_T2_T3_T4_T6_E12temp_storage+28];
	add.s32 	%r255, %r253, %r254;
	ld.shared.u32 	%r256, [_ZZN3cub18CUB_300001_SM_10006detail6reduce28DeviceReduceSingleTileKernelINS2_10policy_hubIiyN4cuda3std3__44plusIiEEE10Policy1000EN6thrust24THRUST_300001_SM_1000_NS6detail15normal_iteratorINSD_10device_ptrIiEEEEPiyS9_iiNS7_10__identityEEEvT0_T1_T2_T3_T4_T6_E12temp_storage+32];
	add.s32 	%r257, %r255, %r256;
	ld.shared.u32 	%r258, [_ZZN3cub18CUB_300001_SM_10006detail6reduce28DeviceReduceSingleTileKernelINS2_10policy_hubIiyN4cuda3std3__44plusIiEEE10Policy1000EN6thrust24THRUST_300001_SM_1000_NS6detail15normal_iteratorINSD_10device_ptrIiEEEEPiyS9_iiNS7_10__identityEEEvT0_T1_T2_T3_T4_T6_E12temp_storage+36];
	add.s32 	%r470, %r257, %r258;
$L__BB6_49:
	mov.u32 	%r432, %tid.x;
	setp.ne.s32 	%p57, %r432, 0;
	@%p57 bra 	$L__BB6_51;
	add.s32 	%r433, %r470, %r81;
	st.global.u32 	[%rd1], %r433;
$L__BB6_51:
	ret;

}
	// .globl	_ZN3cub18CUB_300001_SM_10006detail6reduce18DeviceReduceKernelINS2_10policy_hubIiyN4cuda3std3__44plusIiEEE10Policy1000EN6thrust24THRUST_300001_SM_1000_NS6detail15normal_iteratorINSD_10device_ptrIiEEEEyS9_iNS7_10__identityEEEvT0_PT3_T1_NS0_13GridEvenShareISN_EET2_T4_
.visible .entry _ZN3cub18CUB_300001_SM_10006detail6reduce18DeviceReduceKernelINS2_10policy_hubIiyN4cuda3std3__44plusIiEEE10Policy1000EN6thrust24THRUST_300001_SM_1000_NS6detail15normal_iteratorINSD_10device_ptrIiEEEEyS9_iNS7_10__identityEEEvT0_PT3_T1_NS0_13GridEvenShareISN_EET2_T4_(
	.param .align 8 .b8 _ZN3cub18CUB_300001_SM_10006detail6reduce18DeviceReduceKernelINS2_10policy_hubIiyN4cuda3std3__44plusIiEEE10Policy1000EN6thrust24THRUST_300001_SM_1000_NS6detail15normal_iteratorINSD_10device_ptrIiEEEEyS9_iNS7_10__identityEEEvT0_PT3_T1_NS0_13GridEvenShareISN_EET2_T4__param_0[8],
	.param .u64 .ptr .align 1 _ZN3cub18CUB_300001_SM_10006detail6reduce18DeviceReduceKernelINS2_10policy_hubIiyN4cuda3std3__44plusIiEEE10Policy1000EN6thrust24THRUST_300001_SM_1000_NS6detail15normal_iteratorINSD_10device_ptrIiEEEEyS9_iNS7_10__identityEEEvT0_PT3_T1_NS0_13GridEvenShareISN_EET2_T4__param_1,
	.param .u64 _ZN3cub18CUB_300001_SM_10006detail6reduce18DeviceReduceKernelINS2_10policy_hubIiyN4cuda3std3__44plusIiEEE10Policy1000EN6thrust24THRUST_300001_SM_1000_NS6detail15normal_iteratorINSD_10device_ptrIiEEEEyS9_iNS7_10__identityEEEvT0_PT3_T1_NS0_13GridEvenShareISN_EET2_T4__param_2,
	.param .align 8 .b8 _ZN3cub18CUB_300001_SM_10006detail6reduce18DeviceReduceKernelINS2_10policy_hubIiyN4cuda3std3__44plusIiEEE10Policy1000EN6thrust24THRUST_300001_SM_1000_NS6detail15normal_iteratorINSD_10device_ptrIiEEEEyS9_iNS7_10__identityEEEvT0_PT3_T1_NS0_13GridEvenShareISN_EET2_T4__param_3[72],
	.param .align 1 .b8 _ZN3cub18CUB_300001_SM_10006detail6reduce18DeviceReduceKernelINS2_10policy_hubIiyN4cuda3std3__44plusIiEEE10Policy1000EN6thrust24THRUST_300001_SM_1000_NS6detail15normal_iteratorINSD_10device_ptrIiEEEEyS9_iNS7_10__identityEEEvT0_PT3_T1_NS0_13GridEvenShareISN_EET2_T4__param_4[1],
	.param .align 1 .b8 _ZN3cub18CUB_300001_SM_10006detail6reduce18DeviceReduceKernelINS2_10policy_hubIiyN4cuda3std3__44plusIiEEE10Policy1000EN6thrust24THRUST_300001_SM_1000_NS6detail15normal_iteratorINSD_10device_ptrIiEEEEyS9_iNS7_10__identityEEEvT0_PT3_T1_NS0_13GridEvenShareISN_EET2_T4__param_5[1]
)
.maxntid 256
{
	.reg .pred 	%p<57>;
	.reg .b16 	%rs<4>;
	.reg .b32 	%r<502>;
	.reg .b64 	%rd<78>;
	// demoted variable
	.shared .align 4 .b8 _ZZN3cub18CUB_300001_SM_10006detail6reduce18DeviceReduceKernelINS2_10policy_hubIiyN4cuda3std3__44plusIiEEE10Policy1000EN6thrust24THRUST_300001_SM_1000_NS6detail15normal_iteratorINSD_10device_ptrIiEEEEyS9_iNS7_10__identityEEEvT0_PT3_T1_NS0_13GridEvenShareISN_EET2_T4_E12temp_storage[44];
	ld.param.u64 	%rd1, [_ZN3cub18CUB_300001_SM_10006detail6reduce18DeviceReduceKernelINS2_10policy_hubIiyN4cuda3std3__44plusIiEEE10Policy1000EN6thrust24THRUST_300001_SM_1000_NS6detail15normal_iteratorINSD_10device_ptrIiEEEEyS9_iNS7_10__identityEEEvT0_PT3_T1_NS0_13GridEvenShareISN_EET2_T4__param_3+32];
	ld.param.u32 	%r1, [_ZN3cub18CUB_300001_SM_10006detail6reduce18DeviceReduceKernelINS2_10policy_hubIiyN4cuda3std3__44plusIiEEE10Policy1000EN6thrust24THRUST_300001_SM_1000_NS6detail15normal_iteratorINSD_10device_ptrIiEEEEyS9_iNS7_10__identityEEEvT0_PT3_T1_NS0_13GridEvenShareISN_EET2_T4__param_3+40];
	ld.param.u64 	%rd25, [_ZN3cub18CUB_300001_SM_10006detail6reduce18DeviceReduceKernelINS2_10policy_hubIiyN4cuda3std3__44plusIiEEE10Policy1000EN6thrust24THRUST_300001_SM_1000_NS6detail15normal_iteratorINSD_10device_ptrIiEEEEyS9_iNS7_10__identityEEEvT0_PT3_T1_NS0_13GridEvenShareISN_EET2_T4__param_0];
	cvta.to.global.u64 	%rd2, %rd25;
	mov.u32 	%r2, %ctaid.x;
	shl.b32 	%r88, %r1, 12;
	cvt.s64.s32 	%rd3, %r88;
	shl.b32 	%r89, %r2, 12;
	cvt.u64.u32 	%rd4, %r89;
	sub.s64 	%rd5, %rd1, %rd4;
	setp.gt.u64 	%p1, %rd5, 4095;
	@%p1 bra 	$L__BB7_25;
	cvt.u32.u64 	%r287, %rd4;
	cvt.u32.u64 	%r3, %rd1;
	sub.s32 	%r4, %r3, %r287;
	mov.u32 	%r5, %tid.x;
	setp.ge.s32 	%p23, %r5, %r4;
	mov.b32 	%r482, 0;
	mov.u32 	%r471, %r5;
	@%p23 bra 	$L__BB7_3;
	add.s32 	%r289, %r287, %r5;
	mul.wide.u32 	%rd51, %r289, 4;
	add.s64 	%rd52, %rd2, %rd51;
	ld.global.u32 	%r482, [%rd52];
	add.s32 	%r471, %r5, 256;
$L__BB7_3:
	setp.ge.s32 	%p24, %r471, %r4;
	@%p24 bra 	$L__BB7_16;
	not.b32 	%r292, %r471;
	add.s32 	%r293, %r292, %r3;
	sub.s32 	%r294, %r293, %r287;
	shr.u32 	%r295, %r294, 8;
	add.s32 	%r10, %r295, 1;
	and.b32  	%r11, %r10, 15;
	setp.lt.u32 	%p25, %r294, 3840;
	@%p25 bra 	$L__BB7_7;
	and.b32  	%r296, %r10, 33554416;
	neg.s32 	%r467, %r296;
	mul.wide.u32 	%rd53, %r2, 16384;
	mul.wide.u32 	%rd54, %r471, 4;
	or.b64  	%rd55, %rd53, %rd54;
	add.s64 	%rd56, %rd55, %rd2;
	add.s64 	%rd72, %rd56, 8192;
$L__BB7_6:
	.pragma "nounroll";
	ld.global.u32 	%r297, [%rd72+-8192];
	add.s32 	%r298, %r297, %r482;
	ld.global.u32 	%r299, [%rd72+-7168];
	add.s32 	%r300, %r299, %r298;
	ld.global.u32 	%r301, [%rd72+-6144];
	add.s32 	%r302, %r301, %r300;
	ld.global.u32 	%r303, [%rd72+-5120];
	add.s32 	%r304, %r303, %r302;
	ld.global.u32 	%r305, [%rd72+-4096];
	add.s32 	%r306, %r305, %r304;
	ld.global.u32 	%r307, [%rd72+-3072];
	add.s32 	%r308, %r307, %r306;
	ld.global.u32 	%r309, [%rd72+-2048];
	add.s32 	%r310, %r309, %r308;
	ld.global.u32 	%r311, [%rd72+-1024];
	add.s32 	%r312, %r311, %r310;
	ld.global.u32 	%r313, [%rd72];
	add.s32 	%r314, %r313, %r312;
	ld.global.u32 	%r315, [%rd72+1024];
	add.s32 	%r316, %r315, %r314;
	ld.global.u32 	%r317, [%rd72+2048];
	add.s32 	%r318, %r317, %r316;
	ld.global.u32 	%r319, [%rd72+3072];
	add.s32 	%r320, %r319, %r318;
	ld.global.u32 	%r321, [%rd72+4096];
	add.s32 	%r322, %r321, %r320;
	ld.global.u32 	%r323, [%rd72+5120];
	add.s32 	%r324, %r323, %r322;
	ld.global.u32 	%r325, [%rd72+6144];
	add.s32 	%r326, %r325, %r324;
	ld.global.u32 	%r327, [%rd72+7168];
	add.s32 	%r482, %r327, %r326;
	add.s32 	%r471, %r471, 4096;
	add.s32 	%r467, %r467, 16;
	add.s64 	%rd72, %rd72, 16384;
	setp.ne.s32 	%p26, %r467, 0;
	@%p26 bra 	$L__BB7_6;
$L__BB7_7:
	setp.eq.s32 	%p27, %r11, 0;
	@%p27 bra 	$L__BB7_16;
	and.b32  	%r22, %r10, 7;
	setp.lt.u32 	%p28, %r11, 8;
	@%p28 bra 	$L__BB7_10;
	cvt.s64.s32 	%rd57, %r471;
	add.s64 	%rd58, %rd57, %rd4;
	shl.b64 	%rd59, %rd58, 2;
	add.s64 	%rd60, %rd2, %rd59;
	ld.global.u32 	%r329, [%rd60];
	add.s32 	%r330, %r329, %r482;
	ld.global.u32 	%r331, [%rd60+1024];
	add.s32 	%r332, %r331, %r330;
	ld.global.u32 	%r333, [%rd60+2048];
	add.s32 	%r334, %r333, %r332;
	ld.global.u32 	%r335, [%rd60+3072];
	add.s32 	%r336, %r335, %r334;
	ld.global.u32 	%r337, [%rd60+4096];
	add.s32 	%r338, %r337, %r336;
	ld.global.u32 	%r339, [%rd60+5120];
	add.s32 	%r340, %r339, %r338;
	ld.global.u32 	%r341, [%rd60+6144];
	add.s32 	%r342, %r341, %r340;
	ld.global.u32 	%r343, [%rd60+7168];
	add.s32 	%r482, %r343, %r342;
	add.s32 	%r471, %r471, 2048;
$L__BB7_10:
	setp.eq.s32 	%p29, %r22, 0;
	@%p29 bra 	$L__BB7_16;
	and.b32  	%r28, %r10, 3;
	setp.lt.u32 	%p30, %r22, 4;
	@%p30 bra 	$L__BB7_13;
	cvt.s64.s32 	%rd61, %r471;
	add.s64 	%rd62, %rd61, %rd4;
	shl.b64 	%rd63, %rd62, 2;
	add.s64 	%rd64, %rd2, %rd63;
	ld.global.u32 	%r345, [%rd64];
	add.s32 	%r346, %r345, %r482;
	ld.global.u32 	%r347, [%rd64+1024];
	add.s32 	%r348, %r347, %r346;
	ld.global.u32 	%r349, [%rd64+2048];
	add.s32 	%r350, %r349, %r348;
	ld.global.u32 	%r351, [%rd64+3072];
	add.s32 	%r482, %r351, %r350;
	add.s32 	%r471, %r471, 1024;
$L__BB7_13:
	setp.eq.s32 	%p31, %r28, 0;
	@%p31 bra 	$L__BB7_16;
	mul.wide.u32 	%rd65, %r2, 16384;
	add.s64 	%rd9, %rd2, %rd65;
	neg.s32 	%r479, %r28;
$L__BB7_15:
	.pragma "nounroll";
	mul.wide.s32 	%rd66, %r471, 4;
	add.s64 	%rd67, %rd9, %rd66;
	ld.global.u32 	%r352, [%rd67];
	add.s32 	%r482, %r352, %r482;
	add.s32 	%r471, %r471, 256;
	add.s32 	%r479, %r479, 1;
	setp.ne.s32 	%p32, %r479, 0;
	@%p32 bra 	$L__BB7_15;
$L__BB7_16:
	setp.lt.s32 	%p33, %r4, 256;
	@%p33 bra 	$L__BB7_21;
	// begin inline asm
	mov.u32 %r416, %laneid;
	// end inline asm
	mov.b32 	%r419, 1;
	mov.b32 	%r440, 31;
	mov.b32 	%r441, -1;
	// begin inline asm
	shfl.sync.down.b32 %r417, %r482, %r419, %r440, %r441;
	// end inline asm
	setp.gt.s32 	%p49, %r416, 30;
	selp.b32 	%r442, 0, %r417, %p49;
	add.s32 	%r423, %r442, %r482;
	mov.b32 	%r424, 2;
	// begin inline asm
	shfl.sync.down.b32 %r422, %r423, %r424, %r440, %r441;
	// end inline asm
	setp.gt.s32 	%p50, %r416, 29;
	selp.b32 	%r443, 0, %r422, %p50;
	add.s32 	%r428, %r423, %r443;
	mov.b32 	%r429, 4;
	// begin inline asm
	shfl.sync.down.b32 %r427, %r428, %r429, %r440, %r441;
	// end inline asm
	setp.gt.s32 	%p51, %r416, 27;
	selp.b32 	%r444, 0, %r427, %p51;
	add.s32 	%r433, %r428, %r444;
	mov.b32 	%r434, 8;
	// begin inline asm
	shfl.sync.down.b32 %r432, %r433, %r434, %r440, %r441;
	// end inline asm
	setp.gt.s32 	%p52, %r416, 23;
	selp.b32 	%r445, 0, %r432, %p52;
	add.s32 	%r438, %r433, %r445;
	mov.b32 	%r439, 16;
	// begin inline asm
	shfl.sync.down.b32 %r437, %r438, %r439, %r440, %r441;
	// end inline asm
	setp.gt.s32 	%p53, %r416, 15;
	selp.b32 	%r446, 0, %r437, %p53;
	add.s32 	%r501, %r438, %r446;
	setp.ne.s32 	%p54, %r416, 0;
	@%p54 bra 	$L__BB7_19;
	shr.u32 	%r447, %r5, 3;
	and.b32  	%r448, %r447, 124;
	mov.u32 	%r449, _ZZN3cub18CUB_300001_SM_10006detail6reduce18DeviceReduceKernelINS2_10policy_hubIiyN4cuda3std3__44plusIiEEE10Policy1000EN6thrust24THRUST_300001_SM_1000_NS6detail15normal_iteratorINSD_10device_ptrIiEEEEyS9_iNS7_10__identityEEEvT0_PT3_T1_NS0_13GridEvenShareISN_EET2_T4_E12temp_storage;
	add.s32 	%r450, %r449, %r448;
	st.shared.u32 	[%r450+8], %r501;
$L__BB7_19:
	bar.sync 	0;
	setp.ne.s32 	%p55, %r5, 0;
	@%p55 bra 	$L__BB7_46;
	ld.shared.u32 	%r451, [_ZZN3cub18CUB_300001_SM_10006detail6reduce18DeviceReduceKernelINS2_10policy_hubIiyN4cuda3std3__44plusIiEEE10Policy1000EN6thrust24THRUST_300001_SM_1000_NS6detail15normal_iteratorINSD_10device_ptrIiEEEEyS9_iNS7_10__identityEEEvT0_PT3_T1_NS0_13GridEvenShareISN_EET2_T4_E12temp_storage+12];
	add.s32 	%r452, %r451, %r501;
	ld.shared.u32 	%r453, [_ZZN3cub18CUB_300001_SM_10006detail6reduce18DeviceReduceKernelINS2_10policy_hubIiyN4cuda3std3__44plusIiEEE10Policy1000EN6thrust24THRUST_300001_SM_1000_NS6detail15normal_iteratorINSD_10device_ptrIiEEEEyS9_iNS7_10__identityEEEvT0_PT3_T1_NS0_13GridEvenShareISN_EET2_T4_E12temp_storage+16];
	add.s32 	%r454, %r452, %r453;
	ld.shared.u32 	%r455, [_ZZN3cub18CUB_300001_SM_10006detail6reduce18DeviceReduceKernelINS2_10policy_hubIiyN4cuda3std3__44plusIiEEE10Policy1000EN6thrust24THRUST_300001_SM_1000_NS6detail15normal_iteratorINSD_10device_ptrIiEEEEyS9_iNS7_10__identityEEEvT0_PT3_T1_NS0_13GridEvenShareISN_EET2_T4_E12temp_storage+20];
	add.s32 	%r456, %r454, %r455;
	ld.shared.u32 	%r457, [_ZZN3cub18CUB_300001_SM_10006detail6reduce18DeviceReduceKernelINS2_10policy_hubIiyN4cuda3std3__44plusIiEEE10Policy1000EN6thrust24THRUST_300001_SM_1000_NS6detail15normal_iteratorINSD_10device_ptrIiEEEEyS9_iNS7_10__identityEEEvT0_PT3_T1_NS0_13GridEvenShareISN_EET2_T4_E12temp_storage+24];
	add.s32 	%r458, %r456, %r457;
	ld.shared.u32 	%r459, [_ZZN3cub18CUB_300001_SM_10006detail6reduce18DeviceReduceKernelINS2_10policy_hubIiyN4cuda3std3__44plusIiEEE10Policy1000EN6thrust24THRUST_300001_SM_1000_NS6detail15normal_iteratorINSD_10device_ptrIiEEEEyS9_iNS7_10__identityEEEvT0_PT3_T1_NS0_13GridEvenShareISN_EET2_T4_E12temp_storage+28];
	add.s32 	%r460, %r458, %r459;
	ld.shared.u32 	%r461, [_ZZN3cub18CUB_300001_SM_10006detail6reduce18DeviceReduceKernelINS2_10policy_hubIiyN4cuda3std3__44plusIiEEE10Policy1000EN6thrust24THRUST_300001_SM_1000_NS6detail15normal_iteratorINSD_10device_ptrIiEEEEyS9_iNS7_10__identityEEEvT0_PT3_T1_NS0_13GridEvenShareISN_EET2_T4_E12temp_storage+32];
	add.s32 	%r462, %r460, %r461;
	ld.shared.u32 	%r463, [_ZZN3cub18CUB_300001_SM_10006detail6reduce18DeviceReduceKernelINS2_10policy_hubIiyN4cuda3std3__44plusIiEEE10Policy1000EN6thrust24THRUST_300001_SM_1000_NS6detail15normal_iteratorINSD_10device_ptrIiEEEEyS9_iNS7_10__identityEEEvT0_PT3_T1_NS0_13GridEvenShareISN_EET2_T4_E12temp_storage+36];
	add.s32 	%r501, %r462, %r463;
	bra.uni 	$L__BB7_46;
$L__BB7_21:
	// begin inline asm
	mov.u32 %r353, %laneid;
	// end inline asm
	and.b32  	%r379, %r5, 992;
	add.s32 	%r380, %r379, 32;
	setp.gt.s32 	%p34, %r380, %r4;
	not.b32 	%r381, %r379;
	add.s32 	%r382, %r4, %r381;
	selp.b32 	%r377, %r382, 31, %p34;
	mov.b32 	%r356, 1;
	mov.b32 	%r378, -1;
	// begin inline asm
	shfl.sync.down.b32 %r354, %r482, %r356, %r377, %r378;
	// end inline asm
	setp.lt.s32 	%p35, %r353, %r377;
	selp.b32 	%r383, %r354, 0, %p35;
	add.s32 	%r360, %r383, %r482;
	mov.b32 	%r361, 2;
	// begin inline asm
	shfl.sync.down.b32 %r359, %r360, %r361, %r377, %r378;
	// end inline asm
	add.s32 	%r384, %r353, 2;
	setp.gt.s32 	%p36, %r384, %r377;
	selp.b32 	%r385, 0, %r359, %p36;
	add.s32 	%r365, %r360, %r385;
	mov.b32 	%r366, 4;
	// begin inline asm
	shfl.sync.down.b32 %r364, %r365, %r366, %r377, %r378;
	// end inline asm
	add.s32 	%r386, %r353, 4;
	setp.gt.s32 	%p37, %r386, %r377;
	selp.b32 	%r387, 0, %r364, %p37;
	add.s32 	%r370, %r365, %r387;
	mov.b32 	%r371, 8;
	// begin inline asm
	shfl.sync.down.b32 %r369, %r370, %r371, %r377, %r378;
	// end inline asm
	add.s32 	%r388, %r353, 8;
	setp.gt.s32 	%p38, %r388, %r377;
	selp.b32 	%r389, 0, %r369, %p38;
	add.s32 	%r375, %r370, %r389;
	mov.b32 	%r376, 16;
	// begin inline asm
	shfl.sync.down.b32 %r374, %r375, %r376, %r377, %r378;
	// end inline asm
	add.s32 	%r390, %r353, 16;
	setp.gt.s32 	%p39, %r390, %r377;
	selp.b32 	%r391, 0, %r374, %p39;
	add.s32 	%r501, %r375, %r391;
	setp.ne.s32 	%p40, %r353, 0;
	@%p40 bra 	$L__BB7_23;
	shr.u32 	%r392, %r5, 3;
	and.b32  	%r393, %r392, 124;
	mov.u32 	%r394, _ZZN3cub18CUB_300001_SM_10006detail6reduce18DeviceReduceKernelINS2_10policy_hubIiyN4cuda3std3__44plusIiEEE10Policy1000EN6thrust24THRUST_300001_SM_1000_NS6detail15normal_iteratorINSD_10device_ptrIiEEEEyS9_iNS7_10__identityEEEvT0_PT3_T1_NS0_13GridEvenShareISN_EET2_T4_E12temp_storage;
	add.s32 	%r395, %r394, %r393;
	st.shared.u32 	[%r395+8], %r501;
$L__BB7_23:
	bar.sync 	0;
	setp.ne.s32 	%p41, %r5, 0;
	@%p41 bra 	$L__BB7_46;
	setp.gt.s32 	%p42, %r4, 32;
	ld.shared.u32 	%r396, [_ZZN3cub18CUB_300001_SM_10006detail6reduce18DeviceReduceKernelINS2_10policy_hubIiyN4cuda3std3__44plusIiEEE10Policy1000EN6thrust24THRUST_300001_SM_1000_NS6detail15normal_iteratorINSD_10device_ptrIiEEEEyS9_iNS7_10__identityEEEvT0_PT3_T1_NS0_13GridEvenShareISN_EET2_T4_E12temp_storage+12];
	selp.b32 	%r397, %r396, 0, %p42;
	add.s32 	%r398, %r397, %r501;
	setp.gt.s32 	%p43, %r4, 64;
	ld.shared.u32 	%r399, [_ZZN3cub18CUB_300001_SM_10006detail6reduce18DeviceReduceKernelINS2_10policy_hubIiyN4cuda3std3__44plusIiEEE10Policy1000EN6thrust24THRUST_300001_SM_1000_NS6detail15normal_iteratorINSD_10device_ptrIiEEEEyS9_iNS7_10__identityEEEvT0_PT3_T1_NS0_13GridEvenShareISN_EET2_T4_E12temp_storage+16];
	selp.b32 	%r400, %r399, 0, %p43;
	add.s32 	%r401, %r398, %r400;
	setp.gt.s32 	%p44, %r4, 96;
	ld.shared.u32 	%r402, [_ZZN3cub18CUB_300001_SM_10006detail6reduce18DeviceReduceKernelINS2_10policy_hubIiyN4cuda3std3__44plusIiEEE10Policy1000EN6thrust24THRUST_300001_SM_1000_NS6detail15normal_iteratorINSD_10device_ptrIiEEEEyS9_iNS7_10__identityEEEvT0_PT3_T1_NS0_13GridEvenShareISN_EET2_T4_E12temp_storage+20];
	selp.b32 	%r403, %r402, 0, %p44;
	add.s32 	%r404, %r401, %r403;
	setp.gt.s32 	%p45, %r4, 128;
	ld.shared.u32 	%r405, [_ZZN3cub18CUB_300001_SM_10006detail6reduce18DeviceReduceKernelINS2_10policy_hubIiyN4cuda3std3__44plusIiEEE10Policy1000EN6thrust24THRUST_300001_SM_1000_NS6detail15normal_iteratorINSD_10device_ptrIiEEEEyS9_iNS7_10__identityEEEvT0_PT3_T1_NS0_13GridEvenShareISN_EET2_T4_E12temp_storage+24];
	selp.b32 	%r406, %r405, 0, %p45;
	add.s32 	%r407, %r404, %r406;
	setp.gt.s32 	%p46, %r4, 160;
	ld.shared.u32 	%r408, [_ZZN3cub18CUB_300001_SM_10006detail6reduce18DeviceReduceKernelINS2_10policy_hubIiyN4cuda3std3__44plusIiEEE10Policy1000EN6thrust24THRUST_300001_SM_1000_NS6detail15normal_iteratorINSD_10device_ptrIiEEEEyS9_iNS7_10__identityEEEvT0_PT3_T1_NS0_13GridEvenShareISN_EET2_T4_E12temp_storage+28];
	selp.b32 	%r409, %r408, 0, %p46;
	add.s32 	%r410, %r407, %r409;
	setp.gt.s32 	%p47, %r4, 192;
	ld.shared.u32 	%r411, [_ZZN3cub18CUB_300001_SM_10006detail6reduce18DeviceReduceKernelINS2_10policy_hubIiyN4cuda3std3__44plusIiEEE10Policy1000EN6thrust24THRUST_300001_SM_1000_NS6detail15normal_iteratorINSD_10device_ptrIiEEEEyS9_iNS7_10__identityEEEvT0_PT3_T1_NS0_13GridEvenShareISN_EET2_T4_E12temp_storage+32];
	selp.b32 	%r412, %r411, 0, %p47;
	add.s32 	%r413, %r410, %r412;
	setp.gt.s32 	%p48, %r4, 224;
	ld.shared.u32 	%r414, [_ZZN3cub18CUB_300001_SM_10006detail6reduce18DeviceReduceKernelINS2_10policy_hubIiyN4cuda3std3__44plusIiEEE10Policy1000EN6thrust24THRUST_300001_SM_1000_NS6detail15normal_iteratorINSD_10device_ptrIiEEEEyS9_iNS7_10__identityEEEvT0_PT3_T1_NS0_13GridEvenShareISN_EET2_T4_E12temp_storage+36];
	selp.b32 	%r415, %r414, 0, %p48;
	add.s32 	%r501, %r413, %r415;
	bra.uni 	$L__BB7_46;
$L__BB7_25:
	cvt.u32.u64 	%r90, %rd4;
	mov.u32 	%r46, %tid.x;
	add.s32 	%r91, %r46, %r90;
	mul.wide.u32 	%rd26, %r91, 4;
	add.s64 	%rd27, %rd2, %rd26;
	ld.global.u32 	%r92, [%rd27];
	ld.global.u32 	%r93, [%rd27+1024];
	ld.global.u32 	%r94, [%rd27+2048];
	ld.global.u32 	%r95, [%rd27+3072];
	ld.global.u32 	%r96, [%rd27+4096];
	ld.global.u32 	%r97, [%rd27+5120];
	ld.global.u32 	%r98, [%rd27+6144];
	ld.global.u32 	%r99, [%rd27+7168];
	ld.global.u32 	%r100, [%rd27+8192];
	ld.global.u32 	%r101, [%rd27+9216];
	ld.global.u32 	%r102, [%rd27+10240];
	ld.global.u32 	%r103, [%rd27+11264];
	ld.global.u32 	%r104, [%rd27+12288];
	ld.global.u32 	%r105, [%rd27+13312];
	ld.global.u32 	%r106, [%rd27+14336];
	ld.global.u32 	%r107, [%rd27+15360];
	add.s32 	%r108, %r93, %r92;
	add.s32 	%r109, %r94, %r108;
	add.s32 	%r110, %r95, %r109;
	add.s32 	%r111, %r96, %r110;
	add.s32 	%r112, %r97, %r111;
	add.s32 	%r113, %r98, %r112;
	add.s32 	%r114, %r99, %r113;
	add.s32 	%r115, %r100, %r114;
	add.s32 	%r116, %r101, %r115;
	add.s32 	%r117, %r102, %r116;
	add.s32 	%r118, %r103, %r117;
	add.s32 	%r119, %r104, %r118;
	add.s32 	%r120, %r105, %r119;
	add.s32 	%r121, %r106, %r120;
	add.s32 	%r500, %r107, %r121;
	setp.lt.u64 	%p2, %rd5, %rd3;
	@%p2 bra 	$L__BB7_42;
	cvt.u32.u64 	%r123, %rd3;
	cvt.u64.u32 	%rd28, %r46;
	add.s64 	%rd74, %rd4, %rd3;
	cvt.u32.u64 	%r48, %rd1;
	not.b32 	%r125, %r46;
	add.s32 	%r126, %r125, %r48;
	sub.s32 	%r127, %r126, %r123;
	sub.s32 	%r483, %r127, %r90;
	add.s64 	%rd29, %rd74, %rd28;
	shl.b64 	%rd30, %rd29, 2;
	add.s64 	%rd31, %rd30, %rd2;
	add.s64 	%rd73, %rd31, 8192;
	mov.b32 	%r484, 0;
	shl.b32 	%r128, %r1, 12;
	mov.u64 	%rd75, %rd4;
$L__BB7_27:
	cvt.s64.s32 	%rd15, %r128;
	add.s64 	%rd75, %rd75, %rd15;
	add.s64 	%rd32, %rd1, -4096;
	setp.gt.u64 	%p3, %rd75, %rd32;
	@%p3 bra 	$L__BB7_29;
	shl.b32 	%r129, %r1, 12;
	cvt.s64.s32 	%rd33, %r129;
	cvt.u64.u32 	%rd34, %r46;
	add.s64 	%rd35, %rd75, %rd34;
	shl.b64 	%rd36, %rd35, 2;
	add.s64 	%rd37, %rd2, %rd36;
	ld.global.u32 	%r130, [%rd37];
	ld.global.u32 	%r131, [%rd37+1024];
	ld.global.u32 	%r132, [%rd37+2048];
	ld.global.u32 	%r133, [%rd37+3072];
	ld.global.u32 	%r134, [%rd37+4096];
	ld.global.u32 	%r135, [%rd37+5120];
	ld.global.u32 	%r136, [%rd37+6144];
	ld.global.u32 	%r137, [%rd37+7168];
	ld.global.u32 	%r138, [%rd37+8192];
	ld.global.u32 	%r139, [%rd37+9216];
	ld.global.u32 	%r140, [%rd37+10240];
	ld.global.u32 	%r141, [%rd37+11264];
	ld.global.u32 	%r142, [%rd37+12288];
	ld.global.u32 	%r143, [%rd37+13312];
	ld.global.u32 	%r144, [%rd37+14336];
	ld.global.u32 	%r145, [%rd37+15360];
	add.s32 	%r146, %r130, %r500;
	add.s32 	%r147, %r131, %r146;
	add.s32 	%r148, %r132, %r147;
	add.s32 	%r149, %r133, %r148;
	add.s32 	%r150, %r134, %r149;
	add.s32 	%r151, %r135, %r150;
	add.s32 	%r152, %r136, %r151;
	add.s32 	%r153, %r137, %r152;
	add.s32 	%r154, %r138, %r153;
	add.s32 	%r155, %r139, %r154;
	add.s32 	%r156, %r140, %r155;
	add.s32 	%r157, %r141, %r156;
	add.s32 	%r158, %r142, %r157;
	add.s32 	%r159, %r143, %r158;
	add.s32 	%r160, %r144, %r159;
	add.s32 	%r500, %r145, %r160;
	sub.s64 	%rd38, %rd1, %rd75;
	setp.lt.u64 	%p4, %rd38, %rd33;
	add.s32 	%r484, %r484, 1;
	add.s64 	%rd74, %rd74, %rd33;
	sub.s32 	%r483, %r483, %r129;
	mul.wide.s32 	%rd39, %r129, 4;
	add.s64 	%rd73, %rd73, %rd39;
	@%p4 bra 	$L__BB7_42;
	bra.uni 	$L__BB7_27;
$L__BB7_29:
	setp.le.u64 	%p5, %rd1, %rd75;
	cvt.u32.u64 	%r161, %rd75;
	cvt.u32.u64 	%r162, %rd1;
	sub.s32 	%r163, %r162, %r161;
	setp.ge.s32 	%p6, %r46, %r163;
	or.pred  	%p7, %p5, %p6;
	@%p7 bra 	$L__BB7_42;
	cvt.u32.u64 	%r166, %rd15;
	cvt.u32.u64 	%r167, %rd4;
	not.b32 	%r168, %r46;
	add.s32 	%r169, %r168, %r48;
	add.s32 	%r170, %r166, %r167;
	sub.s32 	%r171, %r169, %r170;
	mul.lo.s32 	%r172, %r1, %r484;
	shl.b32 	%r173, %r172, 12;
	sub.s32 	%r174, %r171, %r173;
	shr.u32 	%r175, %r174, 8;
	add.s32 	%r56, %r175, 1;
	and.b32  	%r57, %r56, 15;
	setp.lt.u32 	%p8, %r174, 3840;
	mov.u32 	%r490, %r46;
	@%p8 bra 	$L__BB7_33;
	shr.u32 	%r176, %r483, 8;
	add.s32 	%r177, %r176, 1;
	and.b32  	%r178, %r177, 33554416;
	neg.s32 	%r486, %r178;
	mov.u32 	%r490, %r46;
$L__BB7_32:
	.pragma "nounroll";
	ld.global.u32 	%r179, [%rd73+-8192];
	add.s32 	%r180, %r179, %r500;
	ld.global.u32 	%r181, [%rd73+-7168];
	add.s32 	%r182, %r181, %r180;
	ld.global.u32 	%r183, [%rd73+-6144];
	add.s32 	%r184, %r183, %r182;
	ld.global.u32 	%r185, [%rd73+-5120];
	add.s32 	%r186, %r185, %r184;
	ld.global.u32 	%r187, [%rd73+-4096];
	add.s32 	%r188, %r187, %r186;
	ld.global.u32 	%r189, [%rd73+-3072];
	add.s32 	%r190, %r189, %r188;
	ld.global.u32 	%r191, [%rd73+-2048];
	add.s32 	%r192, %r191, %r190;
	ld.global.u32 	%r193, [%rd73+-1024];
	add.s32 	%r194, %r193, %r192;
	ld.global.u32 	%r195, [%rd73];
	add.s32 	%r196, %r195, %r194;
	ld.global.u32 	%r197, [%rd73+1024];
	add.s32 	%r198, %r197, %r196;
	ld.global.u32 	%r199, [%rd73+2048];
	add.s32 	%r200, %r199, %r198;
	ld.global.u32 	%r201, [%rd73+3072];
	add.s32 	%r202, %r201, %r200;
	ld.global.u32 	%r203, [%rd73+4096];
	add.s32 	%r204, %r203, %r202;
	ld.global.u32 	%r205, [%rd73+5120];
	add.s32 	%r206, %r205, %r204;
	ld.global.u32 	%r207, [%rd73+6144];
	add.s32 	%r208, %r207, %r206;
	ld.global.u32 	%r209, [%rd73+7168];
	add.s32 	%r500, %r209, %r208;
	add.s32 	%r490, %r490, 4096;
	add.s32 	%r486, %r486, 16;
	add.s64 	%rd73, %rd73, 16384;
	setp.ne.s32 	%p9, %r486, 0;
	@%p9 bra 	$L__BB7_32;
$L__BB7_33:
	setp.eq.s32 	%p10, %r57, 0;
	@%p10 bra 	$L__BB7_42;
	and.b32  	%r68, %r56, 7;
	setp.lt.u32 	%p11, %r57, 8;
	@%p11 bra 	$L__BB7_36;
	cvt.u64.u32 	%rd40, %r490;
	add.s64 	%rd41, %rd75, %rd40;
	shl.b64 	%rd42, %rd41, 2;
	add.s64 	%rd43, %rd2, %rd42;
	ld.global.u32 	%r211, [%rd43];
	add.s32 	%r212, %r211, %r500;
	ld.global.u32 	%r213, [%rd43+1024];
	add.s32 	%r214, %r213, %r212;
	ld.global.u32 	%r215, [%rd43+2048];
	add.s32 	%r216, %r215, %r214;
	ld.global.u32 	%r217, [%rd43+3072];
	add.s32 	%r218, %r217, %r216;
	ld.global.u32 	%r219, [%rd43+4096];
	add.s32 	%r220, %r219, %r218;
	ld.global.u32 	%r221, [%rd43+5120];
	add.s32 	%r222, %r221, %r220;
	ld.global.u32 	%r223, [%rd43+6144];
	add.s32 	%r224, %r223, %r222;
	ld.global.u32 	%r225, [%rd43+7168];
	add.s32 	%r500, %r225, %r224;
	add.s32 	%r490, %r490, 2048;
$L__BB7_36:
	setp.eq.s32 	%p12, %r68, 0;
	@%p12 bra 	$L__BB7_42;
	setp.lt.u32 	%p13, %r68, 4;
	@%p13 bra 	$L__BB7_39;
	cvt.u64.u32 	%rd44, %r490;
	add.s64 	%rd45, %rd75, %rd44;
	shl.b64 	%rd46, %rd45, 2;
	add.s64 	%rd47, %rd2, %rd46;
	ld.global.u32 	%r227, [%rd47];
	add.s32 	%r228, %r227, %r500;
	ld.global.u32 	%r229, [%rd47+1024];
	add.s32 	%r230, %r229, %r228;
	ld.global.u32 	%r231, [%rd47+2048];
	add.s32 	%r232, %r231, %r230;
	ld.global.u32 	%r233, [%rd47+3072];
	add.s32 	%r500, %r233, %r232;
	add.s32 	%r490, %r490, 1024;
$L__BB7_39:
	and.b32  	%r234, %r56, 3;
	setp.eq.s32 	%p14, %r234, 0;
	@%p14 bra 	$L__BB7_42;
	cvt.u64.u32 	%rd48, %r490;
	add.s64 	%rd49, %rd48, %rd74;
	shl.b64 	%rd50, %rd49, 2;
	add.s64 	%rd77, %rd2, %rd50;
	cvt.u16.u32 	%rs1, %r483;
	shr.u16 	%rs2, %rs1, 8;
	add.s16 	%rs3, %rs2, 1;
	cvt.u32.u16 	%r235, %rs3;
	and.b32  	%r236, %r235, 3;
	neg.s32 	%r498, %r236;
$L__BB7_41:
	.pragma "nounroll";
	ld.global.u32 	%r237, [%rd77];
	add.s32 	%r500, %r237, %r500;
	add.s64 	%rd77, %rd77, 1024;
	add.s32 	%r498, %r498, 1;
	setp.ne.s32 	%p15, %r498, 0;
	@%p15 bra 	$L__BB7_41;
$L__BB7_42:
	// begin inline asm
	mov.u32 %r238, %laneid;
	// end inline asm
	mov.b32 	%r241, 1;
	mov.b32 	%r262, 31;
	mov.b32 	%r263, -1;
	// begin inline asm
	shfl.sync.down.b32 %r239, %r500, %r241, %r262, %r263;
	// end inline asm
	setp.gt.s32 	%p16, %r238, 30;
	selp.b32 	%r264, 0, %r239, %p16;
	add.s32 	%r245, %r264, %r500;
	mov.b32 	%r246, 2;
	// begin inline asm
	shfl.sync.down.b32 %r244, %r245, %r246, %r262, %r263;
	// end inline asm
	setp.gt.s32 	%p17, %r238, 29;
	selp.b32 	%r265, 0, %r244, %p17;
	add.s32 	%r250, %r245, %r265;
	mov.b32 	%r251, 4;
	// begin inline asm
	shfl.sync.down.b32 %r249, %r250, %r251, %r262, %r263;
	// end inline asm
	setp.gt.s32 	%p18, %r238, 27;
	selp.b32 	%r266, 0, %r249, %p18;
	add.s32 	%r255, %r250, %r266;
	mov.b32 	%r256, 8;
	// begin inline asm
	shfl.sync.down.b32 %r254, %r255, %r256, %r262, %r263;
	// end inline asm
	setp.gt.s32 	%p19, %r238, 23;
	selp.b32 	%r267, 0, %r254, %p19;
	add.s32 	%r260, %r255, %r267;
	mov.b32 	%r261, 16;
	// begin inline asm
	shfl.sync.down.b32 %r259, %r260, %r261, %r262, %r263;
	// end inline asm
	setp.gt.s32 	%p20, %r238, 15;
	selp.b32 	%r268, 0, %r259, %p20;
	add.s32 	%r501, %r260, %r268;
	setp.ne.s32 	%p21, %r238, 0;
	@%p21 bra 	$L__BB7_44;
	shr.u32 	%r269, %r46, 3;
	and.b32  	%r270, %r269, 124;
	mov.u32 	%r271, _ZZN3cub18CUB_300001_SM_10006detail6reduce18DeviceReduceKernelINS2_10policy_hubIiyN4cuda3std3__44plusIiEEE10Policy1000EN6thrust24THRUST_300001_SM_1000_NS6detail15normal_iteratorINSD_10device_ptrIiEEEEyS9_iNS7_10__identityEEEvT0_PT3_T1_NS0_13GridEvenShareISN_EET2_T4_E12temp_storage;
	add.s32 	%r272, %r271, %r270;
	st.shared.u32 	[%r272+8], %r501;
$L__BB7_44:
	bar.sync 	0;
	setp.ne.s32 	%p22, %r46, 0;
	@%p22 bra 	$L__BB7_46;
	ld.shared.u32 	%r273, [_ZZN3cub18CUB_300001_SM_10006detail6reduce18DeviceReduceKernelINS2_10policy_hubIiyN4cuda3std3__44plusIiEEE10Policy1000EN6thrust24THRUST_300001_SM_1000_NS6detail15normal_iteratorINSD_10device_ptrIiEEEEyS9_iNS7_10__identityEEEvT0_PT3_T1_NS0_13GridEvenShareISN_EET2_T4_E12temp_storage+12];
	add.s32 	%r274, %r273, %r501;
	ld.shared.u32 	%r275, [_ZZN3cub18CUB_300001_SM_10006detail6reduce18DeviceReduceKernelINS2_10policy_hubIiyN4cuda3std3__44plusIiEEE10Policy1000EN6thrust24THRUST_300001_SM_1000_NS6detail15normal_iteratorINSD_10device_ptrIiEEEEyS9_iNS7_10__identityEEEvT0_PT3_T1_NS0_13GridEvenShareISN_EET2_T4_E12temp_storage+16];
	add.s32 	%r276, %r274, %r275;
	ld.shared.u32 	%r277, [_ZZN3cub18CUB_300001_SM_10006detail6reduce18DeviceReduceKernelINS2_10policy_hubIiyN4cuda3std3__44plusIiEEE10Policy1000EN6thrust24THRUST_300001_SM_1000_NS6detail15normal_iteratorINSD_10device_ptrIiEEEEyS9_iNS7_10__identityEEEvT0_PT3_T1_NS0_13GridEvenShareISN_EET2_T4_E12temp_storage+20];
	add.s32 	%r278, %r276, %r277;
	ld.shared.u32 	%r279, [_ZZN3cub18CUB_300001_SM_10006detail6reduce18DeviceReduceKernelINS2_10policy_hubIiyN4cuda3std3__44plusIiEEE10Policy1000EN6thrust24THRUST_300001_SM_1000_NS6detail15normal_iteratorINSD_10device_ptrIiEEEEyS9_iNS7_10__identityEEEvT0_PT3_T1_NS0_13GridEvenShareISN_EET2_T4_E12temp_storage+24];
	add.s32 	%r280, %r278, %r279;
	ld.shared.u32 	%r281, [_ZZN3cub18CUB_300001_SM_10006detail6reduce18DeviceReduceKernelINS2_10policy_hubIiyN4cuda3std3__44plusIiEEE10Policy1000EN6thrust24THRUST_300001_SM_1000_NS6detail15normal_iteratorINSD_10device_ptrIiEEEEyS9_iNS7_10__identityEEEvT0_PT3_T1_NS0_13GridEvenShareISN_EET2_T4_E12temp_storage+28];
	add.s32 	%r282, %r280, %r281;
	ld.shared.u32 	%r283, [_ZZN3cub18CUB_300001_SM_10006detail6reduce18DeviceReduceKernelINS2_10policy_hubIiyN4cuda3std3__44plusIiEEE10Policy1000EN6thrust24THRUST_300001_SM_1000_NS6detail15normal_iteratorINSD_10device_ptrIiEEEEyS9_iNS7_10__identityEEEvT0_PT3_T1_NS0_13GridEvenShareISN_EET2_T4_E12temp_storage+32];
	add.s32 	%r284, %r282, %r283;
	ld.shared.u32 	%r285, [_ZZN3cub18CUB_300001_SM_10006detail6reduce18DeviceReduceKernelINS2_10policy_hubIiyN4cuda3std3__44plusIiEEE10Policy1000EN6thrust24THRUST_300001_SM_1000_NS6detail15normal_iteratorINSD_10device_ptrIiEEEEyS9_iNS7_10__identityEEEvT0_PT3_T1_NS0_13GridEvenShareISN_EET2_T4_E12temp_storage+36];
	add.s32 	%r501, %r284, %r285;
$L__BB7_46:
	mov.u32 	%r464, %tid.x;
	setp.ne.s32 	%p56, %r464, 0;
	@%p56 bra 	$L__BB7_48;
	ld.param.u64 	%rd71, [_ZN3cub18CUB_300001_SM_10006detail6reduce18DeviceReduceKernelINS2_10policy_hubIiyN4cuda3std3__44plusIiEEE10Policy1000EN6thrust24THRUST_300001_SM_1000_NS6detail15normal_iteratorINSD_10device_ptrIiEEEEyS9_iNS7_10__identityEEEvT0_PT3_T1_NS0_13GridEvenShareISN_EET2_T4__param_1];
	cvta.to.global.u64 	%rd68, %rd71;
	mul.wide.u32 	%rd69, %r2, 4;
	add.s64 	%rd70, %rd68, %rd69;
	st.global.u32 	[%rd70], %r501;
$L__BB7_48:
	ret;

}
	// .globl	_ZN3cub18CUB_300001_SM_10006detail6reduce28DeviceReduceSingleTileKernelINS2_10policy_hubIiyN4cuda3std3__44plusIiEEE10Policy1000EPiSC_iS9_iiNS7_10__identityEEEvT0_T1_T2_T3_T4_T6_
.visible .entry _ZN3cub18CUB_300001_SM_10006detail6reduce28DeviceReduceSingleTileKernelINS2_10policy_hubIiyN4cuda3std3__44plusIiEEE10Policy1000EPiSC_iS9_iiNS7_10__identityEEEvT0_T1_T2_T3_T4_T6_(
	.param .u64 .ptr .align 1 _ZN3cub18CUB_300001_SM_10006detail6reduce28DeviceReduceSingleTileKernelINS2_10policy_hubIiyN4cuda3std3__44plusIiEEE10Policy1000EPiSC_iS9_iiNS7_10__identityEEEvT0_T1_T2_T3_T4_T6__param_0,
	.param .u64 .ptr .align 1 _ZN3cub18CUB_300001_SM_10006detail6reduce28DeviceReduceSingleTileKernelINS2_10policy_hubIiyN4cuda3std3__44plusIiEEE10Policy1000EPiSC_iS9_iiNS7_10__identityEEEvT0_T1_T2_T3_T4_T6__param_1,
	.param .u32 _ZN3cub18CUB_300001_SM_10006detail6reduce28DeviceReduceSingleTileKernelINS2_10policy_hubIiyN4cuda3std3__44plusIiEEE10Policy1000EPiSC_iS9_iiNS7_10__identityEEEvT0_T1_T2_T3_T4_T6__param_2,
	.param .align 1 .b8 _ZN3cub18CUB_300001_SM_10006detail6reduce28DeviceReduceSingleTileKernelINS2_10policy_hubIiyN4cuda3std3__44plusIiEEE10Policy1000EPiSC_iS9_iiNS7_10__identityEEEvT0_T1_T2_T3_T4_T6__param_3[1],
	.param .u32 _ZN3cub18CUB_300001_SM_10006detail6reduce28DeviceReduceSingleTileKernelINS2_10policy_hubIiyN4cuda3std3__44plusIiEEE10Policy1000EPiSC_iS9_iiNS7_10__identityEEEvT0_T1_T2_T3_T4_T6__param_4,
	.param .align 1 .b8 _ZN3cub18CUB_300001_SM_10006detail6reduce28DeviceReduceSingleTileKernelINS2_10policy_hubIiyN4cuda3std3__44plusIiEEE10Policy1000EPiSC_iS9_iiNS7_10__identityEEEvT0_T1_T2_T3_T4_T6__param_5[1]
)
.maxntid 256
.minnctapersm 1
{
	.reg .pred 	%p<97>;
	.reg .b32 	%r<687>;
	.reg .b64 	%rd<125>;
	// demoted variable
	.shared .align 4 .b8 _ZZN3cub18CUB_300001_SM_10006detail6reduce28DeviceReduceSingleTileKernelINS2_10policy_hubIiyN4cuda3std3__44plusIiEEE10Policy1000EPiSC_iS9_iiNS7_10__identityEEEvT0_T1_T2_T3_T4_T6_E12temp_storage[44];
	ld.param.u64 	%rd16, [_ZN3cub18CUB_300001_SM_10006detail6reduce28DeviceReduceSingleTileKernelINS2_10policy_hubIiyN4cuda3std3__44plusIiEEE10Policy1000EPiSC_iS9_iiNS7_10__identityEEEvT0_T1_T2_T3_T4_T6__param_0];
	ld.param.u64 	%rd17, [_ZN3cub18CUB_300001_SM_10006detail6reduce28DeviceReduceSingleTileKernelINS2_10policy_hubIiyN4cuda3std3__44plusIiEEE10Policy1000EPiSC_iS9_iiNS7_10__identityEEEvT0_T1_T2_T3_T4_T6__param_1];
	ld.param.u32 	%r120, [_ZN3cub18CUB_300001_SM_10006detail6reduce28DeviceReduceSingleTileKernelINS2_10policy_hubIiyN4cuda3std3__44plusIiEEE10Policy1000EPiSC_iS9_iiNS7_10__identityEEEvT0_T1_T2_T3_T4_T6__param_2];
	ld.param.u32 	%r121, [_ZN3cub18CUB_300001_SM_10006detail6reduce28DeviceReduceSingleTileKernelINS2_10policy_hubIiyN4cuda3std3__44plusIiEEE10Policy1000EPiSC_iS9_iiNS7_10__identityEEEvT0_T1_T2_T3_T4_T6__param_4];
	cvta.to.global.u64 	%rd1, %rd17;
	setp.ne.s32 	%p1, %r120, 0;
	@%p1 bra 	$L__BB8_3;
	mov.u32 	%r633, %tid.x;
	setp.ne.s32 	%p96, %r633, 0;
	@%p96 bra 	$L__BB8_74;
	st.global.u32 	[%rd1], %r121;
	bra.uni 	$L__BB8_74;
$L__BB8_3:
	and.b64  	%rd18, %rd16, 15;
	setp.ne.s64 	%p2, %rd18, 0;
	@%p2 bra 	$L__BB8_38;
	setp.gt.s32 	%p49, %r120, 4095;
	@%p49 bra 	$L__BB8_22;
	mov.u32 	%r1, %tid.x;
	setp.ge.s32 	%p66, %r1, %r120;
	mov.b32 	%r644, 0;
	mov.u32 	%r639, %r1;
	@%p66 bra 	$L__BB8_7;
	mul.wide.u32 	%rd113, %r1, 4;
	add.s64 	%rd112, %rd16, %rd113;
	// begin inline asm
	ld.global.nc.u32 %r644, [%rd112];
	// end inline asm
	add.s32 	%r639, %r1, 256;
$L__BB8_7:
	setp.ge.s32 	%p67, %r639, %r120;
	@%p67 bra 	$L__BB8_13;
	not.b32 	%r507, %r639;
	add.s32 	%r6, %r120, %r507;
	and.b32  	%r508, %r6, 768;
	setp.eq.s32 	%p68, %r508, 768;
	@%p68 bra 	$L__BB8_11;
	mul.wide.u32 	%rd114, %r639, 4;
	add.s64 	%rd121, %rd16, %rd114;
	shr.u32 	%r509, %r6, 8;
	add.s32 	%r510, %r509, 1;
	and.b32  	%r511, %r510, 3;
	neg.s32 	%r636, %r511;
$L__BB8_10:
	.pragma "nounroll";
	// begin inline asm
	ld.global.nc.u32 %r512, [%rd121];
	// end inline asm
	add.s32 	%r644, %r512, %r644;
	add.s32 	%r639, %r639, 256;
	add.s64 	%rd121, %rd121, 1024;
	add.s32 	%r636, %r636, 1;
	setp.ne.s32 	%p69, %r636, 0;
	@%p69 bra 	$L__BB8_10;
$L__BB8_11:
	setp.lt.u32 	%p70, %r6, 768;
	@%p70 bra 	$L__BB8_13;
$L__BB8_12:
	mul.wide.s32 	%rd120, %r639, 4;
	add.s64 	%rd116, %rd16, %rd120;
	// begin inline asm
	ld.global.nc.u32 %r513, [%rd116];
	// end inline asm
	add.s32 	%r517, %r513, %r644;
	add.s64 	%rd117, %rd116, 1024;
	// begin inline asm
	ld.global.nc.u32 %r514, [%rd117];
	// end inline asm
	add.s32 	%r518, %r514, %r517;
	add.s64 	%rd118, %rd116, 2048;
	// begin inline asm
	ld.global.nc.u32 %r515, [%rd118];
	// end inline asm
	add.s32 	%r519, %r515, %r518;
	add.s64 	%rd119, %rd116, 3072;
	// begin inline asm
	ld.global.nc.u32 %r516, [%rd119];
	// end inline asm
	add.s32 	%r644, %r516, %r519;
	add.s32 	%r639, %r639, 1024;
	setp.lt.s32 	%p71, %r639, %r120;
	@%p71 bra 	$L__BB8_12;
$L__BB8_13:
	setp.lt.s32 	%p72, %r120, 256;
	@%p72 bra 	$L__BB8_18;
	// begin inline asm
	mov.u32 %r583, %laneid;
	// end inline asm
	mov.b32 	%r586, 1;
	mov.b32 	%r607, 31;
	mov.b32 	%r608, -1;
	// begin inline asm
	shfl.sync.down.b32 %r584, %r644, %r586, %r607, %r608;
	// end inline asm
	setp.gt.s32 	%p88, %r583, 30;
	selp.b32 	%r609, 0, %r584, %p88;
	add.s32 	%r590, %r609, %r644;
	mov.b32 	%r591, 2;
	// begin inline asm
	shfl.sync.down.b32 %r589, %r590, %r591, %r607, %r608;
	// end inline asm
	setp.gt.s32 	%p89, %r583, 29;
	selp.b32 	%r610, 0, %r589, %p89;
	add.s32 	%r595, %r590, %r610;
	mov.b32 	%r596, 4;
	// begin inline asm
	shfl.sync.down.b32 %r594, %r595, %r596, %r607, %r608;
	// end inline asm
	setp.gt.s32 	%p90, %r583, 27;
	selp.b32 	%r611, 0, %r594, %p90;
	add.s32 	%r600, %r595, %r611;
	mov.b32 	%r601, 8;
	// begin inline asm
	shfl.sync.down.b32 %r599, %r600, %r601, %r607, %r608;
	// end inline asm
	setp.gt.s32 	%p91, %r583, 23;
	selp.b32 	%r612, 0, %r599, %p91;
	add.s32 	%r605, %r600, %r612;
	mov.b32 	%r606, 16;
	// begin inline asm
	shfl.sync.down.b32 %r604, %r605, %r606, %r607, %r608;
	// end inline asm
	setp.gt.s32 	%p92, %r583, 15;
	selp.b32 	%r613, 0, %r604, %p92;
	add.s32 	%r686, %r605, %r613;
	setp.ne.s32 	%p93, %r583, 0;
	@%p93 bra 	$L__BB8_16;
	shr.u32 	%r614, %r1, 3;
	and.b32  	%r615, %r614, 124;
	mov.u32 	%r616, _ZZN3cub18CUB_300001_SM_10006detail6reduce28DeviceReduceSingleTileKernelINS2_10policy_hubIiyN4cuda3std3__44plusIiEEE10Policy1000EPiSC_iS9_iiNS7_10__identityEEEvT0_T1_T2_T3_T4_T6_E12temp_storage;
	add.s32 	%r617, %r616, %r615;
	st.shared.u32 	[%r617+8], %r686;
$L__BB8_16:
	bar.sync 	0;
	setp.ne.s32 	%p94, %r1, 0;
	@%p94 bra 	$L__BB8_72;
	ld.shared.u32 	%r618, [_ZZN3cub18CUB_300001_SM_10006detail6reduce28DeviceReduceSingleTileKernelINS2_10policy_hubIiyN4cuda3std3__44plusIiEEE10Policy1000EPiSC_iS9_iiNS7_10__identityEEEvT0_T1_T2_T3_T4_T6_E12temp_storage+12];
	add.s32 	%r619, %r618, %r686;
	ld.shared.u32 	%r620, [_ZZN3cub18CUB_300001_SM_10006detail6reduce28DeviceReduceSingleTileKernelINS2_10policy_hubIiyN4cuda3std3__44plusIiEEE10Policy1000EPiSC_iS9_iiNS7_10__identityEEEvT0_T1_T2_T3_T4_T6_E12temp_storage+16];
	add.s32 	%r621, %r619, %r620;
	ld.shared.u32 	%r622, [_ZZN3cub18CUB_300001_SM_10006detail6reduce28DeviceReduceSingleTileKernelINS2_10policy_hubIiyN4cuda3std3__44plusIiEEE10Policy1000EPiSC_iS9_iiNS7_10__identityEEEvT0_T1_T2_T3_T4_T6_E12temp_storage+20];
	add.s32 	%r623, %r621, %r622;
	ld.shared.u32 	%r624, [_ZZN3cub18CUB_300001_SM_10006detail6reduce28DeviceReduceSingleTileKernelINS2_10policy_hubIiyN4cuda3std3__44plusIiEEE10Policy1000EPiSC_iS9_iiNS7_10__identityEEEvT0_T1_T2_T3_T4_T6_E12temp_storage+24];
	add.s32 	%r625, %r623, %r624;
	ld.shared.u32 	%r626, [_ZZN3cub18CUB_300001_SM_10006detail6reduce28DeviceReduceSingleTileKernelINS2_10policy_hubIiyN4cuda3std3__44plusIiEEE10Policy1000EPiSC_iS9_iiNS7_10__identityEEEvT0_T1_T2_T3_T4_T6_E12temp_storage+28];
	add.s32 	%r627, %r625, %r626;
	ld.shared.u32 	%r628, [_ZZN3cub18CUB_300001_SM_10006detail6reduce28DeviceReduceSingleTileKernelINS2_10policy_hubIiyN4cuda3std3__44plusIiEEE10Policy1000EPiSC_iS9_iiNS7_10__identityEEEvT0_T1_T2_T3_T4_T6_E12temp_storage+32];
	add.s32 	%r629, %r627, %r628;
	ld.shared.u32 	%r630, [_ZZN3cub18CUB_300001_SM_10006detail6reduce28DeviceReduceSingleTileKernelINS2_10policy_hubIiyN4cuda3std3__44plusIiEEE10Policy1000EPiSC_iS9_iiNS7_10__identityEEEvT0_T1_T2_T3_T4_T6_E12temp_storage+36];
	add.s32 	%r686, %r629, %r630;
	bra.uni 	$L__BB8_72;
$L__BB8_18:
	// begin inline asm
	mov.u32 %r520, %laneid;
	// end inline asm
	and.b32  	%r546, %r1, 992;
	add.s32 	%r547, %r546, 32;
	setp.gt.s32 	%p73, %r547, %r120;
	not.b32 	%r548, %r546;
	add.s32 	%r549, %r120, %r548;
	selp.b32 	%r544, %r549, 31, %p73;
	mov.b32 	%r523, 1;
	mov.b32 	%r545, -1;
	// begin inline asm
	shfl.sync.down.b32 %r521, %r644, %r523, %r544, %r545;
	// end inline asm
	setp.lt.s32 	%p74, %r520, %r544;
	selp.b32 	%r550, %r521, 0, %p74;
	add.s32 	%r527, %r550, %r644;
	mov.b32 	%r528, 2;
	// begin inline asm
	shfl.sync.down.b32 %r526, %r527, %r528, %r544, %r545;
	// end inline asm
	add.s32 	%r551, %r520, 2;
	setp.gt.s32 	%p75, %r551, %r544;
	selp.b32 	%r552, 0, %r526, %p75;
	add.s32 	%r532, %r527, %r552;
	mov.b32 	%r533, 4;
	// begin inline asm
	shfl.sync.down.b32 %r531, %r532, %r533, %r544, %r545;
	// end inline asm
	add.s32 	%r553, %r520, 4;
	setp.gt.s32 	%p76, %r553, %r544;
	selp.b32 	%r554, 0, %r531, %p76;
	add.s32 	%r537, %r532, %r554;
	mov.b32 	%r538, 8;
	// begin inline asm
	shfl.sync.down.b32 %r536, %r537, %r538, %r544, %r545;
	// end inline asm
	add.s32 	%r555, %r520, 8;
	setp.gt.s32 	%p77, %r555, %r544;
	selp.b32 	%r556, 0, %r536, %p77;
	add.s32 	%r542, %r537, %r556;
	mov.b32 	%r543, 16;
	// begin inline asm
	shfl.sync.down.b32 %r541, %r542, %r543, %r544, %r545;
	// end inline asm
	add.s32 	%r557, %r520, 16;
	setp.gt.s32 	%p78, %r557, %r544;
	selp.b32 	%r558, 0, %r541, %p78;
	add.s32 	%r686, %r542, %r558;
	setp.ne.s32 	%p79, %r520, 0;
	@%p79 bra 	$L__BB8_20;
	shr.u32 	%r559, %r1, 3;
	and.b32  	%r560, %r559, 124;
	mov.u32 	%r561, _ZZN3cub18CUB_300001_SM_10006detail6reduce28DeviceReduceSingleTileKernelINS2_10policy_hubIiyN4cuda3std3__44plusIiEEE10Policy1000EPiSC_iS9_iiNS7_10__identityEEEvT0_T1_T2_T3_T4_T6_E12temp_storage;
	add.s32 	%r562, %r561, %r560;
	st.shared.u32 	[%r562+8], %r686;
$L__BB8_20:
	bar.sync 	0;
	setp.ne.s32 	%p80, %r1, 0;
	@%p80 bra 	$L__BB8_72;
	setp.gt.s32 	%p81, %r120, 32;
	ld.shared.u32 	%r563, [_ZZN3cub18CUB_300001_SM_10006detail6reduce28DeviceReduceSingleTileKernelINS2_10policy_hubIiyN4cuda3std3__44plusIiEEE10Policy1000EPiSC_iS9_iiNS7_10__identityEEEvT0_T1_T2_T3_T4_T6_E12temp_storage+12];
	selp.b32 	%r564, %r563, 0, %p81;
	add.s32 	%r565, %r564, %r686;
	setp.gt.s32 	%p82, %r120, 64;
	ld.shared.u32 	%r566, [_ZZN3cub18CUB_300001_SM_10006detail6reduce28DeviceReduceSingleTileKernelINS2_10policy_hubIiyN4cuda3std3__44plusIiEEE10Policy1000EPiSC_iS9_iiNS7_10__identityEEEvT0_T1_T2_T3_T4_T6_E12temp_storage+16];
	selp.b32 	%r567, %r566, 0, %p82;
	add.s32 	%r568, %r565, %r567;
	setp.gt.s32 	%p83, %r120, 96;
	ld.shared.u32 	%r569, [_ZZN3cub18CUB_300001_SM_10006detail6reduce28DeviceReduceSingleTileKernelINS2_10policy_hubIiyN4cuda3std3__44plusIiEEE10Policy1000EPiSC_iS9_iiNS7_10__identityEEEvT0_T1_T2_T3_T4_T6_E12temp_storage+20];
	selp.b32 	%r570, %r569, 0, %p83;
	add.s32 	%r571, %r568, %r570;
	setp.gt.s32 	%p84, %r120, 128;
	ld.shared.u32 	%r572, [_ZZN3cub18CUB_300001_SM_10006detail6reduce28DeviceReduceSingleTileKernelINS2_10policy_hubIiyN4cuda3std3__44plusIiEEE10Policy1000EPiSC_iS9_iiNS7_10__identityEEEvT0_T1_T2_T3_T4_T6_E12temp_storage+24];
	selp.b32 	%r573, %r572, 0, %p84;
	add.s32 	%r574, %r571, %r573;
	setp.gt.s32 	%p85, %r120, 160;
	ld.shared.u32 	%r575, [_ZZN3cub18CUB_300001_SM_10006detail6reduce28DeviceReduceSingleTileKernelINS2_10policy_hubIiyN4cuda3std3__44plusIiEEE10Policy1000EPiSC_iS9_iiNS7_10__identityEEEvT0_T1_T2_T3_T4_T6_E12temp_storage+28];
	selp.b32 	%r576, %r575, 0, %p85;
	add.s32 	%r577, %r574, %r576;
	setp.gt.s32 	%p86, %r120, 192;
	ld.shared.u32 	%r578, [_ZZN3cub18CUB_300001_SM_10006detail6reduce28DeviceReduceSingleTileKernelINS2_10policy_hubIiyN4cuda3std3__44plusIiEEE10Policy1000EPiSC_iS9_iiNS7_10__identityEEEvT0_T1_T2_T3_T4_T6_E12temp_storage+32];
	selp.b32 	%r579, %r578, 0, %p86;
	add.s32 	%r580, %r577, %r579;
	setp.gt.s32 	%p87, %r120, 224;
	ld.shared.u32 	%r581, [_ZZN3cub18CUB_300001_SM_10006detail6reduce28DeviceReduceSingleTileKernelINS2_10policy_hubIiyN4cuda3std3__44plusIiEEE10Policy1000EPiSC_iS9_iiNS7_10__identityEEEvT0_T1_T2_T3_T4_T6_E12temp_storage+36];
	selp.b32 	%r582, %r581, 0, %p87;
	add.s32 	%r686, %r580, %r582;
	bra.uni 	$L__BB8_72;
$L__BB8_22:
	mov.u32 	%r26, %tid.x;
	shl.b32 	%r377, %r26, 2;
	mul.wide.u32 	%rd86, %r377, 4;
	add.s64 	%rd76, %rd16, %rd86;
	// begin inline asm
	ld.global.nc.v2.u64 {%rd74, %rd75}, [%rd76];
	// end inline asm
	mov.b64 	{%r378, %r379}, %rd75;
	mov.b64 	{%r380, %r381}, %rd74;
	add.s64 	%rd79, %rd76, 4096;
	// begin inline asm
	ld.global.nc.v2.u64 {%rd77, %rd78}, [%rd79];
	// end inline asm
	mov.b64 	{%r382, %r383}, %rd78;
	mov.b64 	{%r384, %r385}, %rd77;
	add.s64 	%rd82, %rd76, 8192;
	// begin inline asm
	ld.global.nc.v2.u64 {%rd80, %rd81}, [%rd82];
	// end inline asm
	mov.b64 	{%r386, %r387}, %rd81;
	mov.b64 	{%r388, %r389}, %rd80;
	add.s64 	%rd85, %rd76, 12288;
	// begin inline asm
	ld.global.nc.v2.u64 {%rd83, %rd84}, [%rd85];
	// end inline asm
	mov.b64 	{%r390, %r391}, %rd84;
	mov.b64 	{%r392, %r393}, %rd83;
	add.s32 	%r394, %r381, %r380;
	add.s32 	%r395, %r378, %r394;
	add.s32 	%r396, %r379, %r395;
	add.s32 	%r397, %r384, %r396;
	add.s32 	%r398, %r385, %r397;
	add.s32 	%r399, %r382, %r398;
	add.s32 	%r400, %r383, %r399;
	add.s32 	%r401, %r388, %r400;
	add.s32 	%r402, %r389, %r401;
	add.s32 	%r403, %r386, %r402;
	add.s32 	%r404, %r387, %r403;
	add.s32 	%r405, %r392, %r404;
	add.s32 	%r406, %r393, %r405;
	add.s32 	%r407, %r390, %r406;
	add.s32 	%r659, %r391, %r407;
	setp.lt.u32 	%p50, %r120, 8192;
	mov.b32 	%r648, 4096;
	@%p50 bra 	$L__BB8_26;
	add.s32 	%r28, %r120, -4096;
	mov.b32 	%r648, 4096;
$L__BB8_24:
	mul.wide.s32 	%rd99, %r648, 4;
	add.s64 	%rd89, %rd76, %rd99;
	// begin inline asm
	ld.global.nc.v2.u64 {%rd87, %rd88}, [%rd89];
	// end inline asm
	mov.b64 	{%r409, %r410}, %rd88;
	mov.b64 	{%r411, %r412}, %rd87;
	add.s64 	%rd92, %rd89, 4096;
	// begin inline asm
	ld.global.nc.v2.u64 {%rd90, %rd91}, [%rd92];
	// end inline asm
	mov.b64 	{%r413, %r414}, %rd91;
	mov.b64 	{%r415, %r416}, %rd90;
	add.s64 	%rd95, %rd89, 8192;
	// begin inline asm
	ld.global.nc.v2.u64 {%rd93, %rd94}, [%rd95];
	// end inline asm
	mov.b64 	{%r417, %r418}, %rd94;
	mov.b64 	{%r419, %r420}, %rd93;
	add.s64 	%rd98, %rd89, 12288;
	// begin inline asm
	ld.global.nc.v2.u64 {%rd96, %rd97}, [%rd98];
	// end inline asm
	mov.b64 	{%r421, %r422}, %rd97;
	mov.b64 	{%r423, %r424}, %rd96;
	add.s32 	%r425, %r411, %r659;
	add.s32 	%r426, %r412, %r425;
	add.s32 	%r427, %r409, %r426;
	add.s32 	%r428, %r410, %r427;
	add.s32 	%r429, %r415, %r428;
	add.s32 	%r430, %r416, %r429;
	add.s32 	%r431, %r413, %r430;
	add.s32 	%r432, %r414, %r431;
	add.s32 	%r433, %r419, %r432;
	add.s32 	%r434, %r420, %r433;
	add.s32 	%r435, %r417, %r434;
	add.s32 	%r436, %r418, %r435;
	add.s32 	%r437, %r423, %r436;
	add.s32 	%r438, %r424, %r437;
	add.s32 	%r439, %r421, %r438;
	add.s32 	%r659, %r422, %r439;
	sub.s32 	%r440, %r120, %r648;
	setp.lt.s32 	%p51, %r440, 4096;
	@%p51 bra 	$L__BB8_34;
	add.s32 	%r648, %r648, 4096;
	setp.le.s32 	%p52, %r648, %r28;
	@%p52 bra 	$L__BB8_24;
$L__BB8_26:
	setp.le.s32 	%p53, %r120, %r648;
	@%p53 bra 	$L__BB8_34;
	sub.s32 	%r35, %r120, %r648;
	setp.ge.s32 	%p54, %r26, %r35;
	@%p54 bra 	$L__BB8_34;
	not.b32 	%r442, %r26;
	add.s32 	%r443, %r120, %r442;
	sub.s32 	%r36, %r443, %r648;
	and.b32  	%r444, %r36, 768;
	setp.eq.s32 	%p55, %r444, 768;
	mov.u32 	%r653, %r26;
	@%p55 bra 	$L__BB8_31;
	add.s32 	%r650, %r26, %r648;
	shr.u32 	%r445, %r36, 8;
	add.s32 	%r446, %r445, 1;
	and.b32  	%r447, %r446, 3;
	neg.s32 	%r649, %r447;
	mov.u32 	%r653, %r26;
$L__BB8_30:
	.pragma "nounroll";
	mul.wide.u32 	%rd101, %r650, 4;
	add.s64 	%rd100, %rd16, %rd101;
	// begin inline asm
	ld.global.nc.u32 %r448, [%rd100];
	// end inline asm
	add.s32 	%r659, %r448, %r659;
	add.s32 	%r653, %r653, 256;
	add.s32 	%r650, %r650, 256;
	add.s32 	%r649, %r649, 1;
	setp.ne.s32 	%p56, %r649, 0;
	@%p56 bra 	$L__BB8_30;
$L__BB8_31:
	setp.lt.u32 	%p57, %r36, 768;
	@%p57 bra 	$L__BB8_34;
	cvt.u64.u32 	%rd102, %r653;
	cvt.u64.u32 	%rd103, %r648;
	add.s64 	%rd104, %rd102, %rd103;
	shl.b64 	%rd105, %rd104, 2;
	add.s64 	%rd106, %rd105, %rd16;
	add.s64 	%rd122, %rd106, 2048;
	add.s32 	%r656, %r653, %r648;
$L__BB8_33:
	mul.wide.u32 	%rd111, %r656, 4;
	add.s64 	%rd107, %rd16, %rd111;
	// begin inline asm
	ld.global.nc.u32 %r449, [%rd107];
	// end inline asm
	add.s32 	%r453, %r449, %r659;
	add.s64 	%rd108, %rd122, -1024;
	// begin inline asm
	ld.global.nc.u32 %r450, [%rd108];
	// end inline asm
	add.s32 	%r454, %r450, %r453;
	// begin inline asm
	ld.global.nc.u32 %r451, [%rd122];
	// end inline asm
	add.s32 	%r455, %r451, %r454;
	add.s64 	%rd110, %rd122, 1024;
	// begin inline asm
	ld.global.nc.u32 %r452, [%rd110];
	// end inline asm
	add.s32 	%r659, %r452, %r455;
	add.s32 	%r653, %r653, 1024;
	add.s64 	%rd122, %rd122, 4096;
	add.s32 	%r656, %r656, 1024;
	setp.lt.s32 	%p58, %r653, %r35;
	@%p58 bra 	$L__BB8_33;
$L__BB8_34:
	// begin inline asm
	mov.u32 %r456, %laneid;
	// end inline asm
	mov.b32 	%r459, 1;
	mov.b32 	%r480, 31;
	mov.b32 	%r481, -1;
	// begin inline asm
	shfl.sync.down.b32 %r457, %r659, %r459, %r480, %r481;
	// end inline asm
	setp.gt.s32 	%p59, %r456, 30;
	selp.b32 	%r482, 0, %r457, %p59;
	add.s32 	%r463, %r482, %r659;
	mov.b32 	%r464, 2;
	// begin inline asm
	shfl.sync.down.b32 %r462, %r463, %r464, %r480, %r481;
	// end inline asm
	setp.gt.s32 	%p60, %r456, 29;
	selp.b32 	%r483, 0, %r462, %p60;
	add.s32 	%r468, %r463, %r483;
	mov.b32 	%r469, 4;
	// begin inline asm
	shfl.sync.down.b32 %r467, %r468, %r469, %r480, %r481;
	// end inline asm
	setp.gt.s32 	%p61, %r456, 27;
	selp.b32 	%r484, 0, %r467, %p61;
	add.s32 	%r473, %r468, %r484;
	mov.b32 	%r474, 8;
	// begin inline asm
	shfl.sync.down.b32 %r472, %r473, %r474, %r480, %r481;
	// end inline asm
	setp.gt.s32 	%p62, %r456, 23;
	selp.b32 	%r485, 0, %r472, %p62;
	add.s32 	%r478, %r473, %r485;
	mov.b32 	%r479, 16;
	// begin inline asm
	shfl.sync.down.b32 %r477, %r478, %r479, %r480, %r481;
	// end inline asm
	setp.gt.s32 	%p63, %r456, 15;
	selp.b32 	%r486, 0, %r477, %p63;
	add.s32 	%r686, %r478, %r486;
	setp.ne.s32 	%p64, %r456, 0;
	@%p64 bra 	$L__BB8_36;
	shr.u32 	%r487, %r26, 3;
	and.b32  	%r488, %r487, 124;
	mov.u32 	%r489, _ZZN3cub18CUB_300001_SM_10006detail6reduce28DeviceReduceSingleTileKernelINS2_10policy_hubIiyN4cuda3std3__44plusIiEEE10Policy1000EPiSC_iS9_iiNS7_10__identityEEEvT0_T1_T2_T3_T4_T6_E12temp_storage;
	add.s32 	%r490, %r489, %r488;
	st.shared.u32 	[%r490+8], %r686;
$L__BB8_36:
	bar.sync 	0;
	setp.ne.s32 	%p65, %r26, 0;
	@%p65 bra 	$L__BB8_72;
	ld.shared.u32 	%r491, [_ZZN3cub18CUB_300001_SM_10006detail6reduce28DeviceReduceSingleTileKernelINS2_10policy_hubIiyN4cuda3std3__44plusIiEEE10Policy1000EPiSC_iS9_iiNS7_10__identityEEEvT0_T1_T2_T3_T4_T6_E12temp_storage+12];
	add.s32 	%r492, %r491, %r686;
	ld.shared.u32 	%r493, [_ZZN3cub18CUB_300001_SM_10006detail6reduce28DeviceReduceSingleTileKernelINS2_10policy_hubIiyN4cuda3std3__44plusIiEEE10Policy1000EPiSC_iS9_iiNS7_10__identityEEEvT0_T1_T2_T3_T4_T6_E12temp_storage+16];
	add.s32 	%r494, %r492, %r493;
	ld.shared.u32 	%r495, [_ZZN3cub18CUB_300001_SM_10006detail6reduce28DeviceReduceSingleTileKernelINS2_10policy_hubIiyN4cuda3std3__44plusIiEEE10Policy1000EPiSC_iS9_iiNS7_10__identityEEEvT0_T1_T2_T3_T4_T6_E12temp_storage+20];
	add.s32 	%r496, %r494, %r495;
	ld.shared.u32 	%r497, [_ZZN3cub18CUB_300001_SM_10006detail6reduce28DeviceReduceSingleTileKernelINS2_10policy_hubIiyN4cuda3std3__44plusIiEEE10Policy1000EPiSC_iS9_iiNS7_10__identityEEEvT0_T1_T2_T3_T4_T6_E12temp_storage+24];
	add.s32 	%r498, %r496, %r497;
	ld.shared.u32 	%r499, [_ZZN3cub18CUB_300001_SM_10006detail6reduce28DeviceReduceSingleTileKernelINS2_10policy_hubIiyN4cuda3std3__44plusIiEEE10Policy1000EPiSC_iS9_iiNS7_10__identityEEEvT0_T1_T2_T3_T4_T6_E12temp_storage+28];
	add.s32 	%r500, %r498, %r499;
	ld.shared.u32 	%r501, [_ZZN3cub18CUB_300001_SM_10006detail6reduce28DeviceReduceSingleTileKernelINS2_10policy_hubIiyN4cuda3std3__44plusIiEEE10Policy1000EPiSC_iS9_iiNS7_10__identityEEEvT0_T1_T2_T3_T4_T6_E12temp_storage+32];
	add.s32 	%r502, %r500, %r501;
	ld.shared.u32 	%r503, [_ZZN3cub18CUB_300001_SM_10006detail6reduce28DeviceReduceSingleTileKernelINS2_10policy_hubIiyN4cuda3std3__44plusIiEEE10Policy1000EPiSC_iS9_iiNS7_10__identityEEEvT0_T1_T2_T3_T4_T6_E12temp_storage+36];
	add.s32 	%r686, %r502, %r503;
	bra.uni 	$L__BB8_72;
$L__BB8_38:
	setp.gt.s32 	%p3, %r120, 4095;
	@%p3 bra 	$L__BB8_56;
	mov.u32 	%r60, %tid.x;
	setp.ge.s32 	%p20, %r60, %r120;
	mov.b32 	%r670, 0;
	mov.u32 	%r665, %r60;
	@%p20 bra 	$L__BB8_41;
	mul.wide.u32 	%rd66, %r60, 4;
	add.s64 	%rd65, %rd16, %rd66;
	// begin inline asm
	ld.global.nc.u32 %r670, [%rd65];
	// end inline asm
	add.s32 	%r665, %r60, 256;
$L__BB8_41:
	setp.ge.s32 	%p21, %r665, %r120;
	@%p21 bra 	$L__BB8_47;
	not.b32 	%r252, %r665;
	add.s32 	%r65, %r120, %r252;
	and.b32  	%r253, %r65, 768;
	setp.eq.s32 	%p22, %r253, 768;
	@%p22 bra 	$L__BB8_45;
	mul.wide.u32 	%rd67, %r665, 4;
	add.s64 	%rd123, %rd16, %rd67;
	shr.u32 	%r254, %r65, 8;
	add.s32 	%r255, %r254, 1;
	and.b32  	%r256, %r255, 3;
	neg.s32 	%r662, %r256;
$L__BB8_44:
	.pragma "nounroll";
	// begin inline asm
	ld.global.nc.u32 %r257, [%rd123];
	// end inline asm
	add.s32 	%r670, %r257, %r670;
	add.s32 	%r665, %r665, 256;
	add.s64 	%rd123, %rd123, 1024;
	add.s32 	%r662, %r662, 1;
	setp.ne.s32 	%p23, %r662, 0;
	@%p23 bra 	$L__BB8_44;
$L__BB8_45:
	setp.lt.u32 	%p24, %r65, 768;
	@%p24 bra 	$L__BB8_47;
$L__BB8_46:
	mul.wide.s32 	%rd73, %r665, 4;
	add.s64 	%rd69, %rd16, %rd73;
	// begin inline asm
	ld.global.nc.u32 %r258, [%rd69];
	// end inline asm
	add.s32 	%r262, %r258, %r670;
	add.s64 	%rd70, %rd69, 1024;
	// begin inline asm
	ld.global.nc.u32 %r259, [%rd70];
	// end inline asm
	add.s32 	%r263, %r259, %r262;
	add.s64 	%rd71, %rd69, 2048;
	// begin inline asm
	ld.global.nc.u32 %r260, [%rd71];
	// end inline asm
	add.s32 	%r264, %r260, %r263;
	add.s64 	%rd72, %rd69, 3072;
	// begin inline asm
	ld.global.nc.u32 %r261, [%rd72];
	// end inline asm
	add.s32 	%r670, %r261, %r264;
	add.s32 	%r665, %r665, 1024;
	setp.lt.s32 	%p25, %r665, %r120;
	@%p25 bra 	$L__BB8_46;
$L__BB8_47:
	setp.lt.s32 	%p26, %r120, 256;
	@%p26 bra 	$L__BB8_52;
	// begin inline asm
	mov.u32 %r328, %laneid;
	// end inline asm
	mov.b32 	%r331, 1;
	mov.b32 	%r352, 31;
	mov.b32 	%r353, -1;
	// begin inline asm
	shfl.sync.down.b32 %r329, %r670, %r331, %r352, %r353;
	// end inline asm
	setp.gt.s32 	%p42, %r328, 30;
	selp.b32 	%r354, 0, %r329, %p42;
	add.s32 	%r335, %r354, %r670;
	mov.b32 	%r336, 2;
	// begin inline asm
	shfl.sync.down.b32 %r334, %r335, %r336, %r352, %r353;
	// end inline asm
	setp.gt.s32 	%p43, %r328, 29;
	selp.b32 	%r355, 0, %r334, %p43;
	add.s32 	%r340, %r335, %r355;
	mov.b32 	%r341, 4;
	// begin inline asm
	shfl.sync.down.b32 %r339, %r340, %r341, %r352, %r353;
	// end inline asm
	setp.gt.s32 	%p44, %r328, 27;
	selp.b32 	%r356, 0, %r339, %p44;
	add.s32 	%r345, %r340, %r356;
	mov.b32 	%r346, 8;
	// begin inline asm
	shfl.sync.down.b32 %r344, %r345, %r346, %r352, %r353;
	// end inline asm
	setp.gt.s32 	%p45, %r328, 23;
	selp.b32 	%r357, 0, %r344, %p45;
	add.s32 	%r350, %r345, %r357;
	mov.b32 	%r351, 16;
	// begin inline asm
	shfl.sync.down.b32 %r349, %r350, %r351, %r352, %r353;
	// end inline asm
	setp.gt.s32 	%p46, %r328, 15;
	selp.b32 	%r358, 0, %r349, %p46;
	add.s32 	%r686, %r350, %r358;
	setp.ne.s32 	%p47, %r328, 0;
	@%p47 bra 	$L__BB8_50;
	shr.u32 	%r359, %r60, 3;
	and.b32  	%r360, %r359, 124;
	mov.u32 	%r361, _ZZN3cub18CUB_300001_SM_10006detail6reduce28DeviceReduceSingleTileKernelINS2_10policy_hubIiyN4cuda3std3__44plusIiEEE10Policy1000EPiSC_iS9_iiNS7_10__identityEEEvT0_T1_T2_T3_T4_T6_E12temp_storage;
	add.s32 	%r362, %r361, %r360;
	st.shared.u32 	[%r362+8], %r686;
$L__BB8_50:
	bar.sync 	0;
	setp.ne.s32 	%p48, %r60, 0;
	@%p48 bra 	$L__BB8_72;
	ld.shared.u32 	%r363, [_ZZN3cub18CUB_300001_SM_10006detail6reduce28DeviceReduceSingleTileKernelINS2_10policy_hubIiyN4cuda3std3__44plusIiEEE10Policy1000EPiSC_iS9_iiNS7_10__identityEEEvT0_T1_T2_T3_T4_T6_E12temp_storage+12];
	add.s32 	%r364, %r363, %r686;
	ld.shared.u32 	%r365, [_ZZN3cub18CUB_300001_SM_10006detail6reduce28DeviceReduceSingleTileKernelINS2_10policy_hubIiyN4cuda3std3__44plusIiEEE10Policy1000EPiSC_iS9_iiNS7_10__identityEEEvT0_T1_T2_T3_T4_T6_E12temp_storage+16];
	add.s32 	%r366, %r364, %r365;
	ld.shared.u32 	%r367, [_ZZN3cub18CUB_300001_SM_10006detail6reduce28DeviceReduceSingleTileKernelINS2_10policy_hubIiyN4cuda3std3__44plusIiEEE10Policy1000EPiSC_iS9_iiNS7_10__identityEEEvT0_T1_T2_T3_T4_T6_E12temp_storage+20];
	add.s32 	%r368, %r366, %r367;
	ld.shared.u32 	%r369, [_ZZN3cub18CUB_300001_SM_10006detail6reduce28DeviceReduceSingleTileKernelINS2_10policy_hubIiyN4cuda3std3__44plusIiEEE10Policy1000EPiSC_iS9_iiNS7_10__identityEEEvT0_T1_T2_T3_T4_T6_E12temp_storage+24];
	add.s32 	%r370, %r368, %r369;
	ld.shared.u32 	%r371, [_ZZN3cub18CUB_300001_SM_10006detail6reduce28DeviceReduceSingleTileKernelINS2_10policy_hubIiyN4cuda3std3__44plusIiEEE10Policy1000EPiSC_iS9_iiNS7_10__identityEEEvT0_T1_T2_T3_T4_T6_E12temp_storage+28];
	add.s32 	%r372, %r370, %r371;
	ld.shared.u32 	%r373, [_ZZN3cub18CUB_300001_SM_10006detail6reduce28DeviceReduceSingleTileKernelINS2_10policy_hubIiyN4cuda3std3__44plusIiEEE10Policy1000EPiSC_iS9_iiNS7_10__identityEEEvT0_T1_T2_T3_T4_T6_E12temp_storage+32];
	add.s32 	%r374, %r372, %r373;
	ld.shared.u32 	%r375, [_ZZN3cub18CUB_300001_SM_10006detail6reduce28DeviceReduceSingleTileKernelINS2_10policy_hubIiyN4cuda3std3__44plusIiEEE10Policy1000EPiSC_iS9_iiNS7_10__identityEEEvT0_T1_T2_T3_T4_T6_E12temp_storage+36];
	add.s32 	%r686, %r374, %r375;
	bra.uni 	$L__BB8_72;
$L__BB8_52:
	// begin inline asm
	mov.u32 %r265, %laneid;
	// end inline asm
	and.b32  	%r291, %r60, 992;
	add.s32 	%r292, %r291, 32;
	setp.gt.s32 	%p27, %r292, %r120;
	not.b32 	%r293, %r291;
	add.s32 	%r294, %r120, %r293;
	selp.b32 	%r289, %r294, 31, %p27;
	mov.b32 	%r268, 1;
	mov.b32 	%r290, -1;
	// begin inline asm
	shfl.sync.down.b32 %r266, %r670, %r268, %r289, %r290;
	// end inline asm
	setp.lt.s32 	%p28, %r265, %r289;
	selp.b32 	%r295, %r266, 0, %p28;
	add.s32 	%r272, %r295, %r670;
	mov.b32 	%r273, 2;
	// begin inline asm
	shfl.sync.down.b32 %r271, %r272, %r273, %r289, %r290;
	// end inline asm
	add.s32 	%r296, %r265, 2;
	setp.gt.s32 	%p29, %r296, %r289;
	selp.b32 	%r297, 0, %r271, %p29;
	add.s32 	%r277, %r272, %r297;
	mov.b32 	%r278, 4;
	// begin inline asm
	shfl.sync.down.b32 %r276, %r277, %r278, %r289, %r290;
	// end inline asm
	add.s32 	%r298, %r265, 4;
	setp.gt.s32 	%p30, %r298, %r289;
	selp.b32 	%r299, 0, %r276, %p30;
	add.s32 	%r282, %r277, %r299;
	mov.b32 	%r283, 8;
	// begin inline asm
	shfl.sync.down.b32 %r281, %r282, %r283, %r289, %r290;
	// end inline asm
	add.s32 	%r300, %r265, 8;
	setp.gt.s32 	%p31, %r300, %r289;
	selp.b32 	%r301, 0, %r281, %p31;
	add.s32 	%r287, %r282, %r301;
	mov.b32 	%r288, 16;
	// begin inline asm
	shfl.sync.down.b32 %r286, %r287, %r288, %r289, %r290;
	// end inline asm
	add.s32 	%r302, %r265, 16;
	setp.gt.s32 	%p32, %r302, %r289;
	selp.b32 	%r303, 0, %r286, %p32;
	add.s32 	%r686, %r287, %r303;
	setp.ne.s32 	%p33, %r265, 0;
	@%p33 bra 	$L__BB8_54;
	shr.u32 	%r304, %r60, 3;
	and.b32  	%r305, %r304, 124;
	mov.u32 	%r306, _ZZN3cub18CUB_300001_SM_10006detail6reduce28DeviceReduceSingleTileKernelINS2_10policy_hubIiyN4cuda3std3__44plusIiEEE10Policy1000EPiSC_iS9_iiNS7_10__identityEEEvT0_T1_T2_T3_T4_T6_E12temp_storage;
	add.s32 	%r307, %r306, %r305;
	st.shared.u32 	[%r307+8], %r686;
$L__BB8_54:
	bar.sync 	0;
	setp.ne.s32 	%p34, %r60, 0;
	@%p34 bra 	$L__BB8_72;
	setp.gt.s32 	%p35, %r120, 32;
	ld.shared.u32 	%r308, [_ZZN3cub18CUB_300001_SM_10006detail6reduce28DeviceReduceSingleTileKernelINS2_10policy_hubIiyN4cuda3std3__44plusIiEEE10Policy1000EPiSC_iS9_iiNS7_10__identityEEEvT0_T1_T2_T3_T4_T6_E12temp_storage+12];
	selp.b32 	%r309, %r308, 0, %p35;
	add.s32 	%r310, %r309, %r686;
	setp.gt.s32 	%p36, %r120, 64;
	ld.shared.u32 	%r311, [_ZZN3cub18CUB_300001_SM_10006detail6reduce28DeviceReduceSingleTileKernelINS2_10policy_hubIiyN4cuda3std3__44plusIiEEE10Policy1000EPiSC_iS9_iiNS7_10__identityEEEvT0_T1_T2_T3_T4_T6_E12temp_storage+16];
	selp.b32 	%r312, %r311, 0, %p36;
	add.s32 	%r313, %r310, %r312;
	setp.gt.s32 	%p37, %r120, 96;
	ld.shared.u32 	%r314, [_ZZN3cub18CUB_300001_SM_10006detail6reduce28DeviceReduceSingleTileKernelINS2_10policy_hubIiyN4cuda3std3__44plusIiEEE10Policy1000EPiSC_iS9_iiNS7_10__identityEEEvT0_T1_T2_T3_T4_T6_E12temp_storage+20];
	selp.b32 	%r315, %r314, 0, %p37;
	add.s32 	%r316, %r313, %r315;
	setp.gt.s32 	%p38, %r120, 128;
	ld.shared.u32 	%r317, [_ZZN3cub18CUB_300001_SM_10006detail6reduce28DeviceReduceSingleTileKernelINS2_10policy_hubIiyN4cuda3std3__44plusIiEEE10Policy1000EPiSC_iS9_iiNS7_10__identityEEEvT0_T1_T2_T3_T4_T6_E12temp_storage+24];
	selp.b32 	%r318, %r317, 0, %p38;
	add.s32 	%r319, %r316, %r318;
	setp.gt.s32 	%p39, %r120, 160;
	ld.shared.u32 	%r320, [_ZZN3cub18CUB_300001_SM_10006detail6reduce28DeviceReduceSingleTileKernelINS2_10policy_hubIiyN4cuda3std3__44plusIiEEE10Policy1000EPiSC_iS9_iiNS7_10__identityEEEvT0_T1_T2_T3_T4_T6_E12temp_storage+28];
	selp.b32 	%r321, %r320, 0, %p39;
	add.s32 	%r322, %r319, %r321;
	setp.gt.s32 	%p40, %r120, 192;
	ld.shared.u32 	%r323, [_ZZN3cub18CUB_300001_SM_10006detail6reduce28DeviceReduceSingleTileKernelINS2_10policy_hubIiyN4cuda3std3__44plusIiEEE10Policy1000EPiSC_iS9_iiNS7_10__identityEEEvT0_T1_T2_T3_T4_T6_E12temp_storage+32];
	selp.b32 	%r324, %r323, 0, %p40;
	add.s32 	%r325, %r322, %r324;
	setp.gt.s32 	%p41, %r120, 224;
	ld.shared.u32 	%r326, [_ZZN3cub18CUB_300001_SM_10006detail6reduce28DeviceReduceSingleTileKernelINS2_10policy_hubIiyN4cuda3std3__44plusIiEEE10Policy1000EPiSC_iS9_iiNS7_10__identityEEEvT0_T1_T2_T3_T4_T6_E12temp_storage+36];
	selp.b32 	%r327, %r326, 0, %p41;
	add.s32 	%r686, %r325, %r327;
	bra.uni 	$L__BB8_72;
$L__BB8_56:
	mov.u32 	%r85, %tid.x;
	mul.wide.u32 	%rd35, %r85, 4;
	add.s64 	%rd19, %rd16, %rd35;
	// begin inline asm
	ld.global.nc.u32 %r122, [%rd19];
	// end inline asm
	add.s64 	%rd20, %rd19, 1024;
	// begin inline asm
	ld.global.nc.u32 %r123, [%rd20];
	// end inline asm
	add.s64 	%rd21, %rd19, 2048;
	// begin inline asm
	ld.global.nc.u32 %r124, [%rd21];
	// end inline asm
	add.s64 	%rd22, %rd19, 3072;
	// begin inline asm
	ld.global.nc.u32 %r125, [%rd22];
	// end inline asm
	add.s64 	%rd23, %rd19, 4096;
	// begin inline asm
	ld.global.nc.u32 %r126, [%rd23];
	// end inline asm
	add.s64 	%rd24, %rd19, 5120;
	// begin inline asm
	ld.global.nc.u32 %r127, [%rd24];
	// end inline asm
	add.s64 	%rd25, %rd19, 6144;
	// begin inline asm
	ld.global.nc.u32 %r128, [%rd25];
	// end inline asm
	add.s64 	%rd26, %rd19, 7168;
	// begin inline asm
	ld.global.nc.u32 %r129, [%rd26];
	// end inline asm
	add.s64 	%rd27, %rd19, 8192;
	// begin inline asm
	ld.global.nc.u32 %r130, [%rd27];
	// end inline asm
	add.s64 	%rd28, %rd19, 9216;
	// begin inline asm
	ld.global.nc.u32 %r131, [%rd28];
	// end inline asm
	add.s64 	%rd29, %rd19, 10240;
	// begin inline asm
	ld.global.nc.u32 %r132, [%rd29];
	// end inline asm
	add.s64 	%rd30, %rd19, 11264;
	// begin inline asm
	ld.global.nc.u32 %r133, [%rd30];
	// end inline asm
	add.s64 	%rd31, %rd19, 12288;
	// begin inline asm
	ld.global.nc.u32 %r134, [%rd31];
	// end inline asm
	add.s64 	%rd32, %rd19, 13312;
	// begin inline asm
	ld.global.nc.u32 %r135, [%rd32];
	// end inline asm
	add.s64 	%rd33, %rd19, 14336;
	// begin inline asm
	ld.global.nc.u32 %r136, [%rd33];
	// end inline asm
	add.s64 	%rd34, %rd19, 15360;
	// begin inline asm
	ld.global.nc.u32 %r137, [%rd34];
	// end inline asm
	add.s32 	%r139, %r123, %r122;
	add.s32 	%r140, %r124, %r139;
	add.s32 	%r141, %r125, %r140;
	add.s32 	%r142, %r126, %r141;
	add.s32 	%r143, %r127, %r142;
	add.s32 	%r144, %r128, %r143;
	add.s32 	%r145, %r129, %r144;
	add.s32 	%r146, %r130, %r145;
	add.s32 	%r147, %r131, %r146;
	add.s32 	%r148, %r132, %r147;
	add.s32 	%r149, %r133, %r148;
	add.s32 	%r150, %r134, %r149;
	add.s32 	%r151, %r135, %r150;
	add.s32 	%r152, %r136, %r151;
	add.s32 	%r685, %r137, %r152;
	setp.lt.u32 	%p4, %r120, 8192;
	mov.b32 	%r674, 4096;
	@%p4 bra 	$L__BB8_60;
	add.s32 	%r87, %r120, -4096;
	mov.b32 	%r674, 4096;
$L__BB8_58:
	mul.wide.s32 	%rd52, %r674, 4;
	add.s64 	%rd36, %rd19, %rd52;
	// begin inline asm
	ld.global.nc.u32 %r154, [%rd36];
	// end inline asm
	add.s64 	%rd37, %rd36, 1024;
	// begin inline asm
	ld.global.nc.u32 %r155, [%rd37];
	// end inline asm
	add.s64 	%rd38, %rd36, 2048;
	// begin inline asm
	ld.global.nc.u32 %r156, [%rd38];
	// end inline asm
	add.s64 	%rd39, %rd36, 3072;
	// begin inline asm
	ld.global.nc.u32 %r157, [%rd39];
	// end inline asm
	add.s64 	%rd40, %rd36, 4096;
	// begin inline asm
	ld.global.nc.u32 %r158, [%rd40];
	// end inline asm
	add.s64 	%rd41, %rd36, 5120;
	// begin inline asm
	ld.global.nc.u32 %r159, [%rd41];
	// end inline asm
	add.s64 	%rd42, %rd36, 6144;
	// begin inline asm
	ld.global.nc.u32 %r160, [%rd42];
	// end inline asm
	add.s64 	%rd43, %rd36, 7168;
	// begin inline asm
	ld.global.nc.u32 %r161, [%rd43];
	// end inline asm
	add.s64 	%rd44, %rd36, 8192;
	// begin inline asm
	ld.global.nc.u32 %r162, [%rd44];
	// end inline asm
	add.s64 	%rd45, %rd36, 9216;
	// begin inline asm
	ld.global.nc.u32 %r163, [%rd45];
	// end inline asm
	add.s64 	%rd46, %rd36, 10240;
	// begin inline asm
	ld.global.nc.u32 %r164, [%rd46];
	// end inline asm
	add.s64 	%rd47, %rd36, 11264;
	// begin inline asm
	ld.global.nc.u32 %r165, [%rd47];
	// end inline asm
	add.s64 	%rd48, %rd36, 12288;
	// begin inline asm
	ld.global.nc.u32 %r166, [%rd48];
	// end inline asm
	add.s64 	%rd49, %rd36, 13312;
	// begin inline asm
	ld.global.nc.u32 %r167, [%rd49];
	// end inline asm
	add.s64 	%rd50, %rd36, 14336;
	// begin inline asm
	ld.global.nc.u32 %r168, [%rd50];
	// end inline asm
	add.s64 	%rd51, %rd36, 15360;
	// begin inline asm
	ld.global.nc.u32 %r169, [%rd51];
	// end inline asm
	add.s32 	%r170, %r154, %r685;
	add.s32 	%r171, %r155, %r170;
	add.s32 	%r172, %r156, %r171;
	add.s32 	%r173, %r157, %r172;
	add.s32 	%r174, %r158, %r173;
	add.s32 	%r175, %r159, %r174;
	add.s32 	%r176, %r160, %r175;
	add.s32 	%r177, %r161, %r176;
	add.s32 	%r178, %r162, %r177;
	add.s32 	%r179, %r163, %r178;
	add.s32 	%r180, %r164, %r179;
	add.s32 	%r181, %r165, %r180;
	add.s32 	%r182, %r166, %r181;
	add.s32 	%r183, %r167, %r182;
	add.s32 	%r184, %r168, %r183;
	add.s32 	%r685, %r169, %r184;
	sub.s32 	%r185, %r120, %r674;
	setp.lt.s32 	%p5, %r185, 4096;
	@%p5 bra 	$L__BB8_68;
	add.s32 	%r674, %r674, 4096;
	setp.le.s32 	%p6, %r674, %r87;
	@%p6 bra 	$L__BB8_58;
$L__BB8_60:
	setp.le.s32 	%p7, %r120, %r674;
	@%p7 bra 	$L__BB8_68;
	sub.s32 	%r94, %r120, %r674;
	setp.ge.s32 	%p8, %r85, %r94;
	@%p8 bra 	$L__BB8_68;
	not.b32 	%r187, %r85;
	add.s32 	%r188, %r120, %r187;
	sub.s32 	%r95, %r188, %r674;
	and.b32  	%r189, %r95, 768;
	setp.eq.s32 	%p9, %r189, 768;
	mov.u32 	%r679, %r85;
	@%p9 bra 	$L__BB8_65;
	add.s32 	%r676, %r85, %r674;
	shr.u32 	%r190, %r95, 8;
	add.s32 	%r191, %r190, 1;
	and.b32  	%r192, %r191, 3;
	neg.s32 	%r675, %r192;
	mov.u32 	%r679, %r85;
$L__BB8_64:
	.pragma "nounroll";
	mul.wide.u32 	%rd54, %r676, 4;
	add.s64 	%rd53, %rd16, %rd54;
	// begin inline asm
	ld.global.nc.u32 %r193, [%rd53];
	// end inline asm
	add.s32 	%r685, %r193, %r685;
	add.s32 	%r679, %r679, 256;
	add.s32 	%r676, %r676, 256;
	add.s32 	%r675, %r675, 1;
	setp.ne.s32 	%p10, %r675, 0;
	@%p10 bra 	$L__BB8_64;
$L__BB8_65:
	setp.lt.u32 	%p11, %r95, 768;
	@%p11 bra 	$L__BB8_68;
	cvt.u64.u32 	%rd55, %r679;
	cvt.u64.u32 	%rd56, %r674;
	add.s64 	%rd57, %rd55, %rd56;
	shl.b64 	%rd58, %rd57, 2;
	add.s64 	%rd59, %rd58, %rd16;
	add.s64 	%rd124, %rd59, 2048;
	add.s32 	%r682, %r679, %r674;
$L__BB8_67:
	mul.wide.u32 	%rd64, %r682, 4;
	add.s64 	%rd60, %rd16, %rd64;
	// begin inline asm
	ld.global.nc.u32 %r194, [%rd60];
	// end inline asm
	add.s32 	%r198, %r194, %r685;
	add.s64 	%rd61, %rd124, -1024;
	// begin inline asm
	ld.global.nc.u32 %r195, [%rd61];
	// end inline asm
	add.s32 	%r199, %r195, %r198;
	// begin inline asm
	ld.global.nc.u32 %r196, [%rd124];
	// end inline asm
	add.s32 	%r200, %r196, %r199;
	add.s64 	%rd63, %rd124, 1024;
	// begin inline asm
	ld.global.nc.u32 %r197, [%rd63];
	// end inline asm
	add.s32 	%r685, %r197, %r200;
	add.s32 	%r679, %r679, 1024;
	add.s64 	%rd124, %rd124, 4096;
	add.s32 	%r682, %r682, 1024;
	setp.lt.s32 	%p12, %r679, %r94;
	@%p12 bra 	$L__BB8_67;
$L__BB8_68:
	// begin inline asm
	mov.u32 %r201, %laneid;
	// end inline asm
	mov.b32 	%r204, 1;
	mov.b32 	%r225, 31;
	mov.b32 	%r226, -1;
	// begin inline asm
	shfl.sync.down.b32 %r202, %r685, %r204, %r225, %r226;
	// end inline asm
	setp.gt.s32 	%p13, %r201, 30;
	selp.b32 	%r227, 0, %r202, %p13;
	add.s32 	%r208, %r227, %r685;
	mov.b32 	%r209, 2;
	// begin inline asm
	shfl.sync.down.b32 %r207, %r208, %r209, %r225, %r226;
	// end inline asm
	setp.gt.s32 	%p14, %r201, 29;
	selp.b32 	%r228, 0, %r207, %p14;
	add.s32 	%r213, %r208, %r228;
	mov.b32 	%r214, 4;
	// begin inline asm
	shfl.sync.down.b32 %r212, %r213, %r214, %r225, %r226;
	// end inline asm
	setp.gt.s32 	%p15, %r201, 27;
	selp.b32 	%r229, 0, %r212, %p15;
	add.s32 	%r218, %r213, %r229;
	mov.b32 	%r219, 8;
	// begin inline asm
	shfl.sync.down.b32 %r217, %r218, %r219, %r225, %r226;
	// end inline asm
	setp.gt.s32 	%p16, %r201, 23;
	selp.b32 	%r230, 0, %r217, %p16;
	add.s32 	%r223, %r218, %r230;
	mov.b32 	%r224, 16;
	// begin inline asm
	shfl.sync.down.b32 %r222, %r223, %r224, %r225, %r226;
	// end inline asm
	setp.gt.s32 	%p17, %r201, 15;
	selp.b32 	%r231, 0, %r222, %p17;
	add.s32 	%r686, %r223, %r231;
	setp.ne.s32 	%p18, %r201, 0;
	@%p18 bra 	$L__BB8_70;
	shr.u32 	%r232, %r85, 3;
	and.b32  	%r233, %r232, 124;
	mov.u32 	%r234, _ZZN3cub18CUB_300001_SM_10006detail6reduce28DeviceReduceSingleTileKernelINS2_10policy_hubIiyN4cuda3std3__44plusIiEEE10Policy1000EPiSC_iS9_iiNS7_10__identityEEEvT0_T1_T2_T3_T4_T6_E12temp_storage;
	add.s32 	%r235, %r234, %r233;
	st.shared.u32 	[%r235+8], %r686;
$L__BB8_70:
	bar.sync 	0;
	setp.ne.s32 	%p19, %r85, 0;
	@%p19 bra 	$L__BB8_72;
	ld.shared.u32 	%r236, [_ZZN3cub18CUB_300001_SM_10006detail6reduce28DeviceReduceSingleTileKernelINS2_10policy_hubIiyN4cuda3std3__44plusIiEEE10Policy1000EPiSC_iS9_iiNS7_10__identityEEEvT0_T1_T2_T3_T4_T6_E12temp_storage+12];
	add.s32 	%r237, %r236, %r686;
	ld.shared.u32 	%r238, [_ZZN3cub18CUB_300001_SM_10006detail6reduce28DeviceReduceSingleTileKernelINS2_10policy_hubIiyN4cuda3std3__44plusIiEEE10Policy1000EPiSC_iS9_iiNS7_10__identityEEEvT0_T1_T2_T3_T4_T6_E12temp_storage+16];
	add.s32 	%r239, %r237, %r238;
	ld.shared.u32 	%r240, [_ZZN3cub18CUB_300001_SM_10006detail6reduce28DeviceReduceSingleTileKernelINS2_10policy_hubIiyN4cuda3std3__44plusIiEEE10Policy1000EPiSC_iS9_iiNS7_10__identityEEEvT0_T1_T2_T3_T4_T6_E12temp_storage+20];
	add.s32 	%r241, %r239, %r240;
	ld.shared.u32 	%r242, [_ZZN3cub18CUB_300001_SM_10006detail6reduce28DeviceReduceSingleTileKernelINS2_10policy_hubIiyN4cuda3std3__44plusIiEEE10Policy1000EPiSC_iS9_iiNS7_10__identityEEEvT0_T1_T2_T3_T4_T6_E12temp_storage+24];
	add.s32 	%r243, %r241, %r242;
	ld.shared.u32 	%r244, [_ZZN3cub18CUB_300001_SM_10006detail6reduce28DeviceReduceSingleTileKernelINS2_10policy_hubIiyN4cuda3std3__44plusIiEEE10Policy1000EPiSC_iS9_iiNS7_10__identityEEEvT0_T1_T2_T3_T4_T6_E12temp_storage+28];
	add.s32 	%r245, %r243, %r244;
	ld.shared.u32 	%r246, [_ZZN3cub18CUB_300001_SM_10006detail6reduce28DeviceReduceSingleTileKernelINS2_10policy_hubIiyN4cuda3std3__44plusIiEEE10Policy1000EPiSC_iS9_iiNS7_10__identityEEEvT0_T1_T2_T3_T4_T6_E12temp_storage+32];
	add.s32 	%r247, %r245, %r246;
	ld.shared.u32 	%r248, [_ZZN3cub18CUB_300001_SM_10006detail6reduce28DeviceReduceSingleTileKernelINS2_10policy_hubIiyN4cuda3std3__44plusIiEEE10Policy1000EPiSC_iS9_iiNS7_10__identityEEEvT0_T1_T2_T3_T4_T6_E12temp_storage+36];
	add.s32 	%r686, %r247, %r248;
$L__BB8_72:
	mov.u32 	%r631, %tid.x;
	setp.ne.s32 	%p95, %r631, 0;
	@%p95 bra 	$L__BB8_74;
	add.s32 	%r632, %r686, %r121;
	st.global.u32 	[%rd1], %r632;
$L__BB8_74:
	ret;

}


// ===== COMPILED SASS (sm_100) =====

	.target	sm_100

	.elftype	@"ET_EXEC"


//--------------------- .note.nv.tkinfo           --------------------------
	.section	.note.nv.tkinfo,"",@"SHT_NOTE"
	.sectionflags	@"SHF_NOTE_NV_TKINFO"
	.tkinfo
        /*0018*/ 	.word	0x00000002
        /*0030*/ 	.string	""
        /*0030*/ 	.string	"ptxas"
        /*0030*/ 	.string	"Cuda compilation tools, release 13.0, V13.0.88"
        /*0030*/ 	.string	"Build cuda_13.0.r13.0/compiler.36424714_0"
        /*0030*/ 	.string	"-arch sm_100 -m 64 "



//--------------------- .note.nv.cuinfo           --------------------------
	.section	.note.nv.cuinfo,"",@"SHT_NOTE"
	.sectionflags	@"SHF_NOTE_NV_CUINFO"
        /*0018*/ 	.short	0x0002
        /*001a*/ 	.short	0x0064
        /*001c*/ 	.short	0x0082
	.zero		2


//--------------------- .nv.info                  --------------------------
	.section	.nv.info,"",@"SHT_CUDA_INFO"
	.align	4


	//----- nvinfo : EIATTR_REGCOUNT
	.align		4
        /*0000*/ 	.byte	0x04, 0x2f
        /*0002*/ 	.short	(.L_53 - .L_52)
	.align		4
.L_52:
        /*0004*/ 	.word	index@(_Z21kernel_initializeRandP17curandStateXORWOWmi)
        /*0008*/ 	.word	0x0000001f


	//----- nvinfo : EIATTR_FRAME_SIZE
	.align		4
.L_53:
        /*000c*/ 	.byte	0x04, 0x11
        /*000e*/ 	.short	(.L_55 - .L_54)
	.align		4
.L_54:
        /*0010*/ 	.word	index@(_Z21kernel_initializeRandP17curandStateXORWOWmi)
        /*0014*/ 	.word	0x00000000


	//----- nvinfo : EIATTR_REGCOUNT
	.align		4
.L_55:
        /*0018*/ 	.byte	0x04, 0x2f
        /*001a*/ 	.short	(.L_57 - .L_56)
	.align		4
.L_56:
        /*001c*/ 	.word	index@(_Z21kernel_generatePointsP17curandStateXORWOWPii)
        /*0020*/ 	.word	0x0000001c


	//----- nvinfo : EIATTR_FRAME_SIZE
	.align		4
.L_57:
        /*0024*/ 	.byte	0x04, 0x11
        /*0026*/ 	.short	(.L_59 - .L_58)
	.align		4
.L_58:
        /*0028*/ 	.word	index@(_Z21kernel_generatePointsP17curandStateXORWOWPii)
        /*002c*/ 	.word	0x00000000


	//----- nvinfo : EIATTR_REGCOUNT
	.align		4
.L_59:
        /*0030*/ 	.byte	0x04, 0x2f
        /*0032*/ 	.short	(.L_61 - .L_60)
	.align		4
.L_60:
        /*0034*/ 	.word	index@(_ZN3cub18CUB_300001_SM_10006detail11EmptyKernelIvEEvv)
        /*0038*/ 	.word	0x00000004


	//----- nvinfo : EIATTR_FRAME_SIZE
	.align		4
.L_61:
        /*003c*/ 	.byte	0x04, 0x11
        /*003e*/ 	.short	(.L_63 - .L_62)
	.align		4
.L_62:
        /*0040*/ 	.word	index@(_ZN3cub18CUB_300001_SM_10006detail11EmptyKernelIvEEvv)
        /*0044*/ 	.word	0x00000000


	//----- nvinfo : EIATTR_REGCOUNT
	.align		4
.L_63:
        /*0048*/ 	.byte	0x04, 0x2f
        /*004a*/ 	.short	(.L_65 - .L_64)
	.align		4
.L_64:
        /*004c*/ 	.word	index@(_ZN3cub18CUB_300001_SM_10006detail6reduce28DeviceReduceSingleTileKernelINS2_10policy_hubIijN4cuda3std3__44plusIiEEE10Policy1000EN6thrust24THRUST_300001_SM_1000_NS6detail15normal_iteratorINSD_10device_ptrIiEEEEPijS9_iiNS7_10__identityEEEvT0_T1_T2_T3_T4_T6_)
        /*0050*/ 	.word	0x00000020


	//----- nvinfo : EIATTR_FRAME_SIZE
	.align		4
.L_65:
        /*0054*/ 	.byte	0x04, 0x11
        /*0056*/ 	.short	(.L_67 - .L_66)
	.align		4
.L_66:
        /*0058*/ 	.word	index@(_ZN3cub18CUB_300001_SM_10006detail6reduce28DeviceReduceSingleTileKernelINS2_10policy_hubIijN4cuda3std3__44plusIiEEE10Policy1000EN6thrust24THRUST_300001_SM_1000_NS6detail15normal_iteratorINSD_10device_ptrIiEEEEPijS9_iiNS7_10__identityEEEvT0_T1_T2_T3_T4_T6_)
        /*005c*/ 	.word	0x00000000


	//----- nvinfo : EIATTR_REGCOUNT
	.align		4
.L_67:
        /*0060*/ 	.byte	0x04, 0x2f
        /*0062*/ 	.short	(.L_69 - .L_68)
	.align		4
.L_68:
        /*0064*/ 	.word	index@(_ZN3cub18CUB_300001_SM_10006detail6reduce18DeviceReduceKernelINS2_10policy_hubIijN4cuda3std3__44plusIiEEE10Policy1000EN6thrust24THRUST_300001_SM_1000_NS6detail15normal_iteratorINSD_10device_ptrIiEEEEjS9_iNS7_10__identityEEEvT0_PT3_T1_NS0_13GridEvenShareISN_EET2_T4_)
        /*0068*/ 	.word	0x00000020


	//----- nvinfo : EIATTR_FRAME_SIZE
	.align		4
.L_69:
        /*006c*/ 	.byte	0x04, 0x11
        /*006e*/ 	.short	(.L_71 - .L_70)
	.align		4
.L_70:
        /*0070*/ 	.word	index@(_ZN3cub18CUB_300001_SM_10006detail6reduce18DeviceReduceKernelINS2_10policy_hubIijN4cuda3std3__44plusIiEEE10Policy1000EN6thrust24THRUST_300001_SM_1000_NS6detail15normal_iteratorINSD_10device_ptrIiEEEEjS9_iNS7_10__identityEEEvT0_PT3_T1_NS0_13GridEvenShareISN_EET2_T4_)
        /*0074*/ 	.word	0x00000000


	//----- nvinfo : EIATTR_REGCOUNT
	.align		4
.L_71:
        /*0078*/ 	.byte	0x04, 0x2f
        /*007a*/ 	.short	(.L_73 - .L_72)
	.align		4
.L_72:
        /*007c*/ 	.word	index@(_ZN3cub18CUB_300001_SM_10006detail6reduce28DeviceReduceSingleTileKernelINS2_10policy_hubIijN4cuda3std3__44plusIiEEE10Policy1000EPiSC_iS9_iiNS7_10__identityEEEvT0_T1_T2_T3_T4_T6_)
        /*0080*/ 	.word	0x00000020


	//----- nvinfo : EIATTR_FRAME_SIZE
	.align		4
.L_73:
        /*0084*/ 	.byte	0x04, 0x11
        /*0086*/ 	.short	(.L_75 - .L_74)
	.align		4
.L_74:
        /*0088*/ 	.word	index@(_ZN3cub18CUB_300001_SM_10006detail6reduce28DeviceReduceSingleTileKernelINS2_10policy_hubIijN4cuda3std3__44plusIiEEE10Policy1000EPiSC_iS9_iiNS7_10__identityEEEvT0_T1_T2_T3_T4_T6_)
        /*008c*/ 	.word	0x00000000


	//----- nvinfo : EIATTR_REGCOUNT
	.align		4
.L_75:
        /*0090*/ 	.byte	0x04, 0x2f
        /*0092*/ 	.short	(.L_77 - .L_76)
	.align		4
.L_76:
        /*0094*/ 	.word	index@(_ZN3cub18CUB_300001_SM_10006detail6reduce28DeviceReduceSingleTileKernelINS2_10policy_hubIiyN4cuda3std3__44plusIiEEE10Policy1000EN6thrust24THRUST_300001_SM_1000_NS6detail15normal_iteratorINSD_10device_ptrIiEEEEPiyS9_iiNS7_10__identityEEEvT0_T1_T2_T3_T4_T6_)
        /*0098*/ 	.word	0x0000001f


	//----- nvinfo : EIATTR_FRAME_SIZE
	.align		4
.L_77:
        /*009c*/ 	.byte	0x04, 0x11
        /*009e*/ 	.short	(.L_79 - .L_78)
	.align		4
.L_78:
        /*00a0*/ 	.word	index@(_ZN3cub18CUB_300001_SM_10006detail6reduce28DeviceReduceSingleTileKernelINS2_10policy_hubIiyN4cuda3std3__44plusIiEEE10Policy1000EN6thrust24THRUST_300001_SM_1000_NS6detail15normal_iteratorINSD_10device_ptrIiEEEEPiyS9_iiNS7_10__identityEEEvT0_T1_T2_T3_T4_T6_)
        /*00a4*/ 	.word	0x00000000


	//----- nvinfo : EIATTR_REGCOUNT
	.align		4
.L_79:
        /*00a8*/ 	.byte	0x04, 0x2f
        /*00aa*/ 	.short	(.L_81 - .L_80)
	.align		4
.L_80:
        /*00ac*/ 	.word	index@(_ZN3cub18CUB_300001_SM_10006detail6reduce18DeviceReduceKernelINS2_10policy_hubIiyN4cuda3std3__44plusIiEEE10Policy1000EN6thrust24THRUST_300001_SM_1000_NS6detail15normal_iteratorINSD_10device_ptrIiEEEEyS9_iNS7_10__identityEEEvT0_PT3_T1_NS0_13GridEvenShareISN_EET2_T4_)
        /*00b0*/ 	.word	0x0000001e


	//----- nvinfo : EIATTR_FRAME_SIZE
	.align		4
.L_81:
        /*00b4*/ 	.byte	0x04, 0x11
        /*00b6*/ 	.short	(.L_83 - .L_82)
	.align		4
.L_82:
        /*00b8*/ 	.word	index@(_ZN3cub18CUB_300001_SM_10006detail6reduce18DeviceReduceKernelINS2_10policy_hubIiyN4cuda3std3__44plusIiEEE10Policy1000EN6thrust24THRUST_300001_SM_1000_NS6detail15normal_iteratorINSD_10device_ptrIiEEEEyS9_iNS7_10__identityEEEvT0_PT3_T1_NS0_13GridEvenShareISN_EET2_T4_)
        /*00bc*/ 	.word	0x00000000


	//----- nvinfo : EIATTR_REGCOUNT
	.align		4
.L_83:
        /*00c0*/ 	.byte	0x04, 0x2f
        /*00c2*/ 	.short	(.L_85 - .L_84)
	.align		4
.L_84:
        /*00c4*/ 	.word	index@(_ZN3cub18CUB_300001_SM_10006detail6reduce28DeviceReduceSingleTileKernelINS2_10policy_hubIiyN4cuda3std3__44plusIiEEE10Policy1000EPiSC_iS9_iiNS7_10__identityEEEvT0_T1_T2_T3_T4_T6_)
        /*00c8*/ 	.word	0x00000020


	//----- nvinfo : EIATTR_FRAME_SIZE
	.align		4
.L_85:
        /*00cc*/ 	.byte	0x04, 0x11
        /*00ce*/ 	.short	(.L_87 - .L_86)
	.align		4
.L_86:
        /*00d0*/ 	.word	index@(_ZN3cub18CUB_300001_SM_10006detail6reduce28DeviceReduceSingleTileKernelINS2_10policy_hubIiyN4cuda3std3__44plusIiEEE10Policy1000EPiSC_iS9_iiNS7_10__identityEEEvT0_T1_T2_T3_T4_T6_)
        /*00d4*/ 	.word	0x00000000


	//----- nvinfo : EIATTR_MIN_STACK_SIZE
	.align		4
.L_87:
        /*00d8*/ 	.byte	0x04, 0x12
        /*00da*/ 	.short	(.L_89 - .L_88)
	.align		4
.L_88:
        /*00dc*/ 	.word	index@(_ZN3cub18CUB_300001_SM_10006detail6reduce28DeviceReduceSingleTileKernelINS2_10policy_hubIiyN4cuda3std3__44plusIiEEE10Policy1000EPiSC_iS9_iiNS7_10__identityEEEvT0_T1_T2_T3_T4_T6_)
        /*00e0*/ 	.word	0x00000000


	//----- nvinfo : EIATTR_MIN_STACK_SIZE
	.align		4
.L_89:
        /*00e4*/ 	.byte	0x04, 0x12
        /*00e6*/ 	.short	(.L_91 - .L_90)
	.align		4
.L_90:
        /*00e8*/ 	.word	index@(_ZN3cub18CUB_300001_SM_10006detail6reduce18DeviceReduceKernelINS2_10policy_hubIiyN4cuda3std3__44plusIiEEE10Policy1000EN6thrust24THRUST_300001_SM_1000_NS6detail15normal_iteratorINSD_10device_ptrIiEEEEyS9_iNS7_10__identityEEEvT0_PT3_T1_NS0_13GridEvenShareISN_EET2_T4_)
        /*00ec*/ 	.word	0x00000000


	//----- nvinfo : EIATTR_MIN_STACK_SIZE
	.align		4
.L_91:
        /*00f0*/ 	.byte	0x04, 0x12
        /*00f2*/ 	.short	(.L_93 - .L_92)
	.align		4
.L_92:
        /*00f4*/ 	.word	index@(_ZN3cub18CUB_300001_SM_10006detail6reduce28DeviceReduceSingleTileKernelINS2_10policy_hubIiyN4cuda3std3__44plusIiEEE10Policy1000EN6thrust24THRUST_300001_SM_1000_NS6detail15normal_iteratorINSD_10device_ptrIiEEEEPiyS9_iiNS7_10__identityEEEvT0_T1_T2_T3_T4_T6_)
        /*00f8*/ 	.word	0x00000000


	//----- nvinfo : EIATTR_MIN_STACK_SIZE
	.align		4
.L_93:
        /*00fc*/ 	.byte	0x04, 0x12
        /*00fe*/ 	.short	(.L_95 - .L_94)
	.align		4
.L_94:
        /*0100*/ 	.word	index@(_ZN3cub18CUB_300001_SM_10006detail6reduce28DeviceReduceSingleTileKernelINS2_10policy_hubIijN4cuda3std3__44plusIiEEE10Policy1000EPiSC_iS9_iiNS7_10__identityEEEvT0_T1_T2_T3_T4_T6_)
        /*0104*/ 	.word	0x00000000


	//----- nvinfo : EIATTR_MIN_STACK_SIZE
	.align		4
.L_95:
        /*0108*/ 	.byte	0x04, 0x12
        /*010a*/ 	.short	(.L_97 - .L_96)
	.align		4
.L_96:
        /*010c*/ 	.word	index@(_ZN3cub18CUB_300001_SM_10006detail6reduce18DeviceReduceKernelINS2_10policy_hubIijN4cuda3std3__44plusIiEEE10Policy1000EN6thrust24THRUST_300001_SM_1000_NS6detail15normal_iteratorINSD_10device_ptrIiEEEEjS9_iNS7_10__identityEEEvT0_PT3_T1_NS0_13GridEvenShareISN_EET2_T4_)
        /*0110*/ 	.word	0x00000000


	//----- nvinfo : EIATTR_MIN_STACK_SIZE
	.align		4
.L_97:
        /*0114*/ 	.byte	0x04, 0x12
        /*0116*/ 	.short	(.L_99 - .L_98)
	.align		4
.L_98:
        /*0118*/ 	.word	index@(_ZN3cub18CUB_300001_SM_10006detail6reduce28DeviceReduceSingleTileKernelINS2_10policy_hubIijN4cuda3std3__44plusIiEEE10Policy1000EN6thrust24THRUST_300001_SM_1000_NS6detail15normal_iteratorINSD_10device_ptrIiEEEEPijS9_iiNS7_10__identityEEEvT0_T1_T2_T3_T4_T6_)
        /*011c*/ 	.word	0x00000000


	//----- nvinfo : EIATTR_MIN_STACK_SIZE
	.align		4
.L_99:
        /*0120*/ 	.byte	0x04, 0x12
        /*0122*/ 	.short	(.L_101 - .L_100)
	.align		4
.L_100:
        /*0124*/ 	.word	index@(_ZN3cub18CUB_300001_SM_10006detail11EmptyKernelIvEEvv)
        /*0128*/ 	.word	0x00000000


	//----- nvinfo : EIATTR_MIN_STACK_SIZE
	.align		4
.L_101:
        /*012c*/ 	.byte	0x04, 0x12
        /*012e*/ 	.short	(.L_103 - .L_102)
	.align		4
.L_102:
        /*0130*/ 	.word	index@(_Z21kernel_generatePointsP17curandStateXORWOWPii)
        /*0134*/ 	.word	0x00000000


	//----- nvinfo : EIATTR_MIN_STACK_SIZE
	.align		4
.L_103:
        /*0138*/ 	.byte	0x04, 0x12
        /*013a*/ 	.short	(.L_105 - .L_104)
	.align		4
.L_104:
        /*013c*/ 	.word	index@(_Z21kernel_initializeRandP17curandStateXORWOWmi)
        /*0140*/ 	.word	0x00000000
.L_105:


//--------------------- .nv.compat                --------------------------
	.section	.nv.compat,"",@"SHT_CUDA_COMPAT_INFO"
	.align	4
        /*0000*/ 	.byte	0x02, 0x09, 0x00, 0x00, 0x02, 0x02, 0x01, 0x00, 0x02, 0x05, 0x05, 0x00, 0x03, 0x07, 0x01, 0x01
        /*0010*/ 	.byte	0x02, 0x03, 0x00, 0x00, 0x02, 0x06, 0x01, 0x00, 0x04, 0x0b, 0x08, 0x00, 0x01, 0x00, 0x00, 0x00
        /*0020*/ 	.byte	0x00, 0x00, 0x00, 0x00


//--------------------- .nv.info._ZN3cub18CUB_300001_SM_10006detail6reduce28DeviceReduceSingleTileKernelINS2_10policy_hubIiyN4cuda3std3__44plusIiEEE10Policy1000EPiSC_iS9_iiNS7_10__identityEEEvT0_T1_T2_T3_T4_T6_ --------------------------
	.section	.nv.info._ZN3cub18CUB_300001_SM_10006detail6reduce28DeviceReduceSingleTileKernelINS2_10policy_hubIiyN4cuda3std3__44plusIiEEE10Policy1000EPiSC_iS9_iiNS7_10__identityEEEvT0_T1_T2_T3_T4_T6_,"",@"SHT_CUDA_INFO"
	.sectionflags	@""
	.align	4


	//----- nvinfo : EIATTR_CUDA_API_VERSION
	.align		4
        /*0000*/ 	.byte	0x04, 0x37
        /*0002*/ 	.short	(.L_107 - .L_106)
.L_106:
        /*0004*/ 	.word	0x00000082


	//----- nvinfo : EIATTR_KPARAM_INFO
	.align		4
.L_107:
        /*0008*/ 	.byte	0x04, 0x17
        /*000a*/ 	.short	(.L_109 - .L_108)
.L_108:
        /*000c*/ 	.word	0x00000000
        /*0010*/ 	.short	0x0005
        /*0012*/ 	.short	0x001c
        /*0014*/ 	.byte	0x00, 0xf0, 0x05, 0x00


	//----- nvinfo : EIATTR_KPARAM_INFO
	.align		4
.L_109:
        /*0018*/ 	.byte	0x04, 0x17
        /*001a*/ 	.short	(.L_111 - .L_110)
.L_110:
        /*001c*/ 	.word	0x00000000
        /*0020*/ 	.short	0x0004
        /*0022*/ 	.short	0x0018
        /*0024*/ 	.byte	0x00, 0xf0, 0x11, 0x00


	//----- nvinfo : EIATTR_KPARAM_INFO
	.align		4
.L_111:
        /*0028*/ 	.byte	0x04, 0x17
        /*002a*/ 	.short	(.L_113 - .L_112)
.L_112:
        /*002c*/ 	.word	0x00000000
        /*0030*/ 	.short	0x0003
        /*0032*/ 	.short	0x0014
        /*0034*/ 	.byte	0x00, 0xf0, 0x05, 0x00


	//----- nvinfo : EIATTR_KPARAM_INFO
	.align		4
.L_113:
        /*0038*/ 	.byte	0x04, 0x17
        /*003a*/ 	.short	(.L_115 - .L_114)
.L_114:
        /*003c*/ 	.word	0x00000000
        /*0040*/ 	.short	0x0002
        /*0042*/ 	.short	0x0010
        /*0044*/ 	.byte	0x00, 0xf0, 0x11, 0x00


	//----- nvinfo : EIATTR_KPARAM_INFO
	.align		4
.L_115:
        /*0048*/ 	.byte	0x04, 0x17
        /*004a*/ 	.short	(.L_117 - .L_116)
.L_116:
        /*004c*/ 	.word	0x00000000
        /*0050*/ 	.short	0x0001
        /*0052*/ 	.short	0x0008
        /*0054*/ 	.byte	0x00, 0xf5, 0x21, 0x00


	//----- nvinfo : EIATTR_KPARAM_INFO
	.align		4
.L_117:
        /*0058*/ 	.byte	0x04, 0x17
        /*005a*/ 	.short	(.L_119 - .L_118)
.L_118:
        /*005c*/ 	.word	0x00000000
        /*0060*/ 	.short	0x0000
        /*0062*/ 	.short	0x0000
        /*0064*/ 	.byte	0x00, 0xf5, 0x21, 0x00


	//----- nvinfo : EIATTR_SPARSE_MMA_MASK
	.align		4
.L_119:
        /*0068*/ 	.byte	0x03, 0x50
        /*006a*/ 	.short	0x0000


	//----- nvinfo : EIATTR_MAXREG_COUNT
	.align		4
        /*006c*/ 	.byte	0x03, 0x1b
        /*006e*/ 	.short	0x00ff


	//----- nvinfo : EIATTR_NUM_BARRIERS
	.align		4
        /*0070*/ 	.byte	0x02, 0x4c
        /*0072*/ 	.byte	0x01
	.zero		1


	//----- nvinfo : EIATTR_MERCURY_ISA_VERSION
	.align		4
        /*0074*/ 	.byte	0x03, 0x5f
        /*0076*/ 	.short	0x0101


	//----- nvinfo : EIATTR_COOP_GROUP_MASK_REGIDS
	.align		4
        /*0078*/ 	.byte	0x04, 0x29
        /*007a*/ 	.short	(.L_121 - .L_120)


	//   ....[0]....
.L_120:
        /*007c*/ 	.word	0xffffffff


	//   ....[1]....
        /*0080*/ 	.word	0xffffffff


	//   ....[2]....
        /*0084*/ 	.word	0xffffffff


	//   ....[3]....
        /*0088*/ 	.word	0xffffffff


	//   ....[4]....
        /*008c*/ 	.word	0xffffffff


	//   ....[5]....
        /*0090*/ 	.word	0xffffffff


	//   ....[6]....
        /*0094*/ 	.word	0xffffffff


	//   ....[7]....
        /*0098*/ 	.word	0xffffffff


	//   ....[8]....
        /*009c*/ 	.word	0xffffffff


	//   ....[9]....
        /*00a0*/ 	.word	0xffffffff


	//   ....[10]....
        /*00a4*/ 	.word	0xffffffff


	//   ....[11]....
        /*00a8*/ 	.word	0xffffffff


	//   ....[12]....
        /*00ac*/ 	.word	0xffffffff


	//   ....[13]....
        /*00b0*/ 	.word	0xffffffff


	//   ....[14]....
        /*00b4*/ 	.word	0xffffffff


	//   ....[15]....
        /*00b8*/ 	.word	0xffffffff


	//   ....[16]....
        /*00bc*/ 	.word	0xffffffff


	//   ....[17]....
        /*00c0*/ 	.word	0xffffffff


	//   ....[18]....
        /*00c4*/ 	.word	0xffffffff


	//   ....[19]....
        /*00c8*/ 	.word	0xffffffff


	//   ....[20]....
        /*00cc*/ 	.word	0xffffffff


	//   ....[21]....
        /*00d0*/ 	.word	0xffffffff


	//   ....[22]....
        /*00d4*/ 	.word	0xffffffff


	//   ....[23]....
        /*00d8*/ 	.word	0xffffffff


	//   ....[24]....
        /*00dc*/ 	.word	0xffffffff


	//   ....[25]....
        /*00e0*/ 	.word	0xffffffff


	//   ....[26]....
        /*00e4*/ 	.word	0xffffffff


	//   ....[27]....
        /*00e8*/ 	.word	0xffffffff


	//   ....[28]....
        /*00ec*/ 	.word	0xffffffff


	//   ....[29]....
        /*00f0*/ 	.word	0xffffffff


	//----- nvinfo : EIATTR_COOP_GROUP_INSTR_OFFSETS
	.align		4
.L_121:
        /*00f4*/ 	.byte	0x04, 0x28
        /*00f6*/ 	.short	(.L_123 - .L_122)


	//   ....[0]....
.L_122:
        /*00f8*/ 	.word	0x00000890


	//   ....[1]....
        /*00fc*/ 	.word	0x000008f0


	//   ....[2]....
        /*0100*/ 	.word	0x00000940


	//   ....[3]....
        /*0104*/ 	.word	0x000009b0


	//   ....[4]....
        /*0108*/ 	.word	0x00000a10


	//   ....[5]....
        /*010c*/ 	.word	0x00000ba0


	//   ....[6]....
        /*0110*/ 	.word	0x00000c40


	//   ....[7]....
        /*0114*/ 	.word	0x00000cc0


	//   ....[8]....
        /*0118*/ 	.word	0x00000d20


	//   ....[9]....
        /*011c*/ 	.word	0x00000d60


	//   ....[10]....
        /*0120*/ 	.word	0x000019d0


	//   ....[11]....
        /*0124*/ 	.word	0x00001a30


	//   ....[12]....
        /*0128*/ 	.word	0x00001a90


	//   ....[13]....
        /*012c*/ 	.word	0x00001af0


	//   ....[14]....
        /*0130*/ 	.word	0x00001b50


	//   ....[15]....
        /*0134*/ 	.word	0x000023f0


	//   ....[16]....
        /*0138*/ 	.word	0x00002450


	//   ....[17]....
        /*013c*/ 	.word	0x000024a0


	//   ....[18]....
        /*0140*/ 	.word	0x00002510


	//   ....[19]....
        /*0144*/ 	.word	0x00002570


	//   ....[20]....
        /*0148*/ 	.word	0x00002700


	//   ....[21]....
        /*014c*/ 	.word	0x00002790


	//   ....[22]....
        /*0150*/ 	.word	0x000027e0


	//   ....[23]....
        /*0154*/ 	.word	0x00002850


	//   ....[24]....
        /*0158*/ 	.word	0x000028c0


	//   ....[25]....
        /*015c*/ 	.word	0x000036a0


	//   ....[26]....
        /*0160*/ 	.word	0x00003700


	//   ....[27]....
        /*0164*/ 	.word	0x00003760


	//   ....[28]....
        /*0168*/ 	.word	0x000037c0


	//   ....[29]....
        /*016c*/ 	.word	0x00003820


	//----- nvinfo : EIATTR_VRC_CTA_INIT_COUNT
	.align		4
.L_123:
        /*0170*/ 	.byte	0x02, 0x4a
	.zero		1
	.zero		1


	//----- nvinfo : EIATTR_EXIT_INSTR_OFFSETS
	.align		4
        /*0174*/ 	.byte	0x04, 0x1c
        /*0176*/ 	.short	(.L_125 - .L_124)


	//   ....[0]....
.L_124:
        /*0178*/ 	.word	0x00000080


	//   ....[1]....
        /*017c*/ 	.word	0x000000c0


	//   ....[2]....
        /*0180*/ 	.word	0x00003940


	//   ....[3]....
        /*0184*/ 	.word	0x00003990


	//----- nvinfo : EIATTR_MAX_THREADS
	.align		4
.L_125:
        /*0188*/ 	.byte	0x04, 0x05
        /*018a*/ 	.short	(.L_127 - .L_126)
.L_126:
        /*018c*/ 	.word	0x00000100
        /*0190*/ 	.word	0x00000001
        /*0194*/ 	.word	0x00000001


	//----- nvinfo : EIATTR_CRS_STACK_SIZE
	.align		4
.L_127:
        /*0198*/ 	.byte	0x04, 0x1e
        /*019a*/ 	.short	(.L_129 - .L_128)
.L_128:
        /*019c*/ 	.word	0x00000000


	//----- nvinfo : EIATTR_CBANK_PARAM_SIZE
	.align		4
.L_129:
        /*01a0*/ 	.byte	0x03, 0x19
        /*01a2*/ 	.short	0x001d


	//----- nvinfo : EIATTR_PARAM_CBANK
	.align		4
        /*01a4*/ 	.byte	0x04, 0x0a
        /*01a6*/ 	.short	(.L_131 - .L_130)
	.align		4
.L_130:
        /*01a8*/ 	.word	index@(.nv.constant0._ZN3cub18CUB_300001_SM_10006detail6reduce28DeviceReduceSingleTileKernelINS2_10policy_hubIiyN4cuda3std3__44plusIiEEE10Policy1000EPiSC_iS9_iiNS7_10__identityEEEvT0_T1_T2_T3_T4_T6_)
        /*01ac*/ 	.short	0x0380
        /*01ae*/ 	.short	0x001d


	//----- nvinfo : EIATTR_SW_WAR
	.align		4
.L_131:
        /*01b0*/ 	.byte	0x04, 0x36
        /*01b2*/ 	.short	(.L_133 - .L_132)
.L_132:
        /*01b4*/ 	.word	0x00000008
.L_133:


//--------------------- .nv.info._ZN3cub18CUB_300001_SM_10006detail6reduce18DeviceReduceKernelINS2_10policy_hubIiyN4cuda3std3__44plusIiEEE10Policy1000EN6thrust24THRUST_300001_SM_1000_NS6detail15normal_iteratorINSD_10device_ptrIiEEEEyS9_iNS7_10__identityEEEvT0_PT3_T1_NS0_13GridEvenShareISN_EET2_T4_ --------------------------
	.section	.nv.info._ZN3cub18CUB_300001_SM_10006detail6reduce18DeviceReduceKernelINS2_10policy_hubIiyN4cuda3std3__44plusIiEEE10Policy1000EN6thrust24THRUST_300001_SM_1000_NS6detail15normal_iteratorINSD_10device_ptrIiEEEEyS9_iNS7_10__identityEEEvT0_PT3_T1_NS0_13GridEvenShareISN_EET2_T4_,"",@"SHT_CUDA_INFO"
	.sectionflags	@""
	.align	4


	//----- nvinfo : EIATTR_CUDA_API_VERSION
	.align		4
        /*0000*/ 	.byte	0x04, 0x37
        /*0002*/ 	.short	(.L_135 - .L_134)
.L_134:
        /*0004*/ 	.word	0x00000082


	//----- nvinfo : EIATTR_KPARAM_INFO
	.align		4
.L_135:
        /*0008*/ 	.byte	0x04, 0x17
        /*000a*/ 	.short	(.L_137 - .L_136)
.L_136:
        /*000c*/ 	.word	0x00000000
        /*0010*/ 	.short	0x0005
        /*0012*/ 	.short	0x0061
        /*0014*/ 	.byte	0x00, 0xf0, 0x05, 0x00


	//----- nvinfo : EIATTR_KPARAM_INFO
	.align		4
.L_137:
        /*0018*/ 	.byte	0x04, 0x17
        /*001a*/ 	.short	(.L_139 - .L_138)
.L_138:
        /*001c*/ 	.word	0x00000000
        /*0020*/ 	.short	0x0004
        /*0022*/ 	.short	0x0060
        /*0024*/ 	.byte	0x00, 0xf0, 0x05, 0x00


	//----- nvinfo : EIATTR_KPARAM_INFO
	.align		4
.L_139:
        /*0028*/ 	.byte	0x04, 0x17
        /*002a*/ 	.short	(.L_141 - .L_140)
.L_140:
        /*002c*/ 	.word	0x00000000
        /*0030*/ 	.short	0x0003
        /*0032*/ 	.short	0x0018
        /*0034*/ 	.byte	0x00, 0xf0, 0x21, 0x01


	//----- nvinfo : EIATTR_KPARAM_INFO
	.align		4
.L_141:
        /*0038*/ 	.byte	0x04, 0x17
        /*003a*/ 	.short	(.L_143 - .L_142)
.L_142:
        /*003c*/ 	.word	0x00000000
        /*0040*/ 	.short	0x0002
        /*0042*/ 	.short	0x0010
        /*0044*/ 	.byte	0x00, 0xf0, 0x21, 0x00


	//----- nvinfo : EIATTR_KPARAM_INFO
	.align		4
.L_143:
        /*0048*/ 	.byte	0x04, 0x17
        /*004a*/ 	.short	(.L_145 - .L_144)
.L_144:
        /*004c*/ 	.word	0x00000000
        /*0050*/ 	.short	0x0001
        /*0052*/ 	.short	0x0008
        /*0054*/ 	.byte	0x00, 0xf5, 0x21, 0x00


	//----- nvinfo : EIATTR_KPARAM_INFO
	.align		4
.L_145:
        /*0058*/ 	.byte	0x04, 0x17
        /*005a*/ 	.short	(.L_147 - .L_146)
.L_146:
        /*005c*/ 	.word	0x00000000
        /*0060*/ 	.short	0x0000
        /*0062*/ 	.short	0x0000
        /*0064*/ 	.byte	0x00, 0xf0, 0x21, 0x00


	//----- nvinfo : EIATTR_SPARSE_MMA_MASK
	.align		4
.L_147:
        /*0068*/ 	.byte	0x03, 0x50
        /*006a*/ 	.short	0x0000


	//----- nvinfo : EIATTR_MAXREG_COUNT
	.align		4
        /*006c*/ 	.byte	0x03, 0x1b
        /*006e*/ 	.short	0x00ff


	//----- nvinfo : EIATTR_NUM_BARRIERS
	.align		4
        /*0070*/ 	.byte	0x02, 0x4c
        /*0072*/ 	.byte	0x01
	.zero		1


	//----- nvinfo : EIATTR_MERCURY_ISA_VERSION
	.align		4
        /*0074*/ 	.byte	0x03, 0x5f
        /*0076*/ 	.short	0x0101


	//----- nvinfo : EIATTR_COOP_GROUP_MASK_REGIDS
	.align		4
        /*0078*/ 	.byte	0x04, 0x29
        /*007a*/ 	.short	(.L_149 - .L_148)


	//   ....[0]....
.L_148:
        /*007c*/ 	.word	0xffffffff


	//   ....[1]....
        /*0080*/ 	.word	0xffffffff


	//   ....[2]....
        /*0084*/ 	.word	0xffffffff


	//   ....[3]....
        /*0088*/ 	.word	0xffffffff


	//   ....[4]....
        /*008c*/ 	.word	0xffffffff


	//   ....[5]....
        /*0090*/ 	.word	0xffffffff


	//   ....[6]....
        /*0094*/ 	.word	0xffffffff


	//   ....[7]....
        /*0098*/ 	.word	0xffffffff


	//   ....[8]....
        /*009c*/ 	.word	0xffffffff


	//   ....[9]....
        /*00a0*/ 	.word	0xffffffff


	//   ....[10]....
        /*00a4*/ 	.word	0xffffffff


	//   ....[11]....
        /*00a8*/ 	.word	0xffffffff


	//   ....[12]....
        /*00ac*/ 	.word	0xffffffff


	//   ....[13]....
        /*00b0*/ 	.word	0xffffffff


	//   ....[14]....
        /*00b4*/ 	.word	0xffffffff


	//----- nvinfo : EIATTR_COOP_GROUP_INSTR_OFFSETS
	.align		4
.L_149:
        /*00b8*/ 	.byte	0x04, 0x28
        /*00ba*/ 	.short	(.L_151 - .L_150)


	//   ....[0]....
.L_150:
        /*00bc*/ 	.word	0x000008e0


	//   ....[1]....
        /*00c0*/ 	.word	0x00000940


	//   ....[2]....
        /*00c4*/ 	.word	0x000009a0


	//   ....[3]....
        /*00c8*/ 	.word	0x00000a00


	//   ....[4]....
        /*00cc*/ 	.word	0x00000a60


	//   ....[5]....
        /*00d0*/ 	.word	0x00000bf0


	//   ....[6]....
        /*00d4*/ 	.word	0x00000c90


	//   ....[7]....
        /*00d8*/ 	.word	0x00000d10


	//   ....[8]....
        /*00dc*/ 	.word	0x00000d70


	//   ....[9]....
        /*00e0*/ 	.word	0x00000db0


	//   ....[10]....
        /*00e4*/ 	.word	0x00001db0


	//   ....[11]....
        /*00e8*/ 	.word	0x00001e10


	//   ....[12]....
        /*00ec*/ 	.word	0x00001e70


	//   ....[13]....
        /*00f0*/ 	.word	0x00001ed0


	//   ....[14]....
        /*00f4*/ 	.word	0x00001f30


	//----- nvinfo : EIATTR_VRC_CTA_INIT_COUNT
	.align		4
.L_151:
        /*00f8*/ 	.byte	0x02, 0x4a
	.zero		1
	.zero		1


	//----- nvinfo : EIATTR_EXIT_INSTR_OFFSETS
	.align		4
        /*00fc*/ 	.byte	0x04, 0x1c
        /*00fe*/ 	.short	(.L_153 - .L_152)


	//   ....[0]....
.L_152:
        /*0100*/ 	.word	0x00002050


	//   ....[1]....
        /*0104*/ 	.word	0x000020b0


	//----- nvinfo : EIATTR_MAX_THREADS
	.align		4
.L_153:
        /*0108*/ 	.byte	0x04, 0x05
        /*010a*/ 	.short	(.L_155 - .L_154)
.L_154:
        /*010c*/ 	.word	0x00000100
        /*0110*/ 	.word	0x00000001
        /*0114*/ 	.word	0x00000001


	//----- nvinfo : EIATTR_CRS_STACK_SIZE
	.align		4
.L_155:
        /*0118*/ 	.byte	0x04, 0x1e
        /*011a*/ 	.short	(.L_157 - .L_156)
.L_156:
        /*011c*/ 	.word	0x00000000


	//----- nvinfo : EIATTR_CBANK_PARAM_SIZE
	.align		4
.L_157:
        /*0120*/ 	.byte	0x03, 0x19
        /*0122*/ 	.short	0x0062


	//----- nvinfo : EIATTR_PARAM_CBANK
	.align		4
        /*0124*/ 	.byte	0x04, 0x0a
        /*0126*/ 	.short	(.L_159 - .L_158)
	.align		4
.L_158:
        /*0128*/ 	.word	index@(.nv.constant0._ZN3cub18CUB_300001_SM_10006detail6reduce18DeviceReduceKernelINS2_10policy_hubIiyN4cuda3std3__44plusIiEEE10Policy1000EN6thrust24THRUST_300001_SM_1000_NS6detail15normal_iteratorINSD_10device_ptrIiEEEEyS9_iNS7_10__identityEEEvT0_PT3_T1_NS0_13GridEvenShareISN_EET2_T4_)
        /*012c*/ 	.short	0x0380
        /*012e*/ 	.short	0x0062


	//----- nvinfo : EIATTR_SW_WAR
	.align		4
.L_159:
        /*0130*/ 	.byte	0x04, 0x36
        /*0132*/ 	.short	(.L_161 - .L_160)
.L_160:
        /*0134*/ 	.word	0x00000008
.L_161:


//--------------------- .nv.info._ZN3cub18CUB_300001_SM_10006detail6reduce28DeviceReduceSingleTileKernelINS2_10policy_hubIiyN4cuda3std3__44plusIiEEE10Policy1000EN6thrust24THRUST_300001_SM_1000_NS6detail15normal_iteratorINSD_10device_ptrIiEEEEPiyS9_iiNS7_10__identityEEEvT0_T1_T2_T3_T4_T6_ --------------------------
	.section	.nv.info._ZN3cub18CUB_300001_SM_10006detail6reduce28DeviceReduceSingleTileKernelINS2_10policy_hubIiyN4cuda3std3__44plusIiEEE10Policy1000EN6thrust24THRUST_300001_SM_1000_NS6detail15normal_iteratorINSD_10device_ptrIiEEEEPiyS9_iiNS7_10__identityEEEvT0_T1_T2_T3_T4_T6_,"",@"SHT_CUDA_INFO"
	.sectionflags	@""
	.align	4


	//----- nvinfo : EIATTR_CUDA_API_VERSION
	.align		4
        /*0000*/ 	.byte	0x04, 0x37
        /*0002*/ 	.short	(.L_163 - .L_162)
.L_162:
        /*0004*/ 	.word	0x00000082


	//----- nvinfo : EIATTR_KPARAM_INFO
	.align		4
.L_163:
        /*0008*/ 	.byte	0x04, 0x17
        /*000a*/ 	.short	(.L_165 - .L_164)
.L_164:
        /*000c*/ 	.word	0x00000000
        /*0010*/ 	.short	0x0005
        /*0012*/ 	.short	0x0020
        /*0014*/ 	.byte	0x00, 0xf0, 0x05, 0x00


	//----- nvinfo : EIATTR_KPARAM_INFO
	.align		4
.L_165:
        /*0018*/ 	.byte	0x04, 0x17
        /*001a*/ 	.short	(.L_167 - .L_166)
.L_166:
        /*001c*/ 	.word	0x00000000
        /*0020*/ 	.short	0x0004
        /*0022*/ 	.short	0x001c
        /*0024*/ 	.byte	0x00, 0xf0, 0x11, 0x00


	//----- nvinfo : EIATTR_KPARAM_INFO
	.align		4
.L_167:
        /*0028*/ 	.byte	0x04, 0x17
        /*002a*/ 	.short	(.L_169 - .L_168)
.L_168:
        /*002c*/ 	.word	0x00000000
        /*0030*/ 	.short	0x0003
        /*0032*/ 	.short	0x0018
        /*0034*/ 	.byte	0x00, 0xf0, 0x05, 0x00


	//----- nvinfo : EIATTR_KPARAM_INFO
	.align		4
.L_169:
        /*0038*/ 	.byte	0x04, 0x17
        /*003a*/ 	.short	(.L_171 - .L_170)
.L_170:
        /*003c*/ 	.word	0x00000000
        /*0040*/ 	.short	0x0002
        /*0042*/ 	.short	0x0010
        /*0044*/ 	.byte	0x00, 0xf0, 0x21, 0x00


	//----- nvinfo : EIATTR_KPARAM_INFO
	.align		4
.L_171:
        /*0048*/ 	.byte	0x04, 0x17
        /*004a*/ 	.short	(.L_173 - .L_172)
.L_172:
        /*004c*/ 	.word	0x00000000
        /*0050*/ 	.short	0x0001
        /*0052*/ 	.short	0x0008
        /*0054*/ 	.byte	0x00, 0xf5, 0x21, 0x00


	//----- nvinfo : EIATTR_KPARAM_INFO
	.align		4
.L_173:
        /*0058*/ 	.byte	0x04, 0x17
        /*005a*/ 	.short	(.L_175 - .L_174)
.L_174:
        /*005c*/ 	.word	0x00000000
        /*0060*/ 	.short	0x0000
        /*0062*/ 	.short	0x0000
        /*0064*/ 	.byte	0x00, 0xf0, 0x21, 0x00


	//----- nvinfo : EIATTR_SPARSE_MMA_MASK
	.align		4
.L_175:
        /*0068*/ 	.byte	0x03, 0x50
        /*006a*/ 	.short	0x0000


	//----- nvinfo : EIATTR_MAXREG_COUNT
	.align		4
        /*006c*/ 	.byte	0x03, 0x1b
        /*006e*/ 	.short	0x00ff


	//----- nvinfo : EIATTR_NUM_BARRIERS
	.align		4
        /*0070*/ 	.byte	0x02, 0x4c
        /*0072*/ 	.byte	0x01
	.zero		1


	//----- nvinfo : EIATTR_MERCURY_ISA_VERSION
	.align		4
        /*0074*/ 	.byte	0x03, 0x5f
        /*0076*/ 	.short	0x0101


	//----- nvinfo : EIATTR_COOP_GROUP_MASK_REGIDS
	.align		4
        /*0078*/ 	.byte	0x04, 0x29
        /*007a*/ 	.short	(.L_177 - .L_176)


	//   ....[0]....
.L_176:
        /*007c*/ 	.word	0xffffffff


	//   ....[1]....
        /*0080*/ 	.word	0xffffffff


	//   ....[2]....
        /*0084*/ 	.word	0xffffffff


	//   ....[3]....
        /*0088*/ 	.word	0xffffffff


	//   ....[4]....
        /*008c*/ 	.word	0xffffffff


	//   ....[5]....
        /*0090*/ 	.word	0xffffffff


	//   ....[6]....
        /*0094*/ 	.word	0xffffffff


	//   ....[7]....
        /*0098*/ 	.word	0xffffffff


	//   ....[8]....
        /*009c*/ 	.word	0xffffffff


	//   ....[9]....
        /*00a0*/ 	.word	0xffffffff


	//   ....[10]....
        /*00a4*/ 	.word	0xffffffff


	//   ....[11]....
        /*00a8*/ 	.word	0xffffffff


	//   ....[12]....
        /*00ac*/ 	.word	0xffffffff


	//   ....[13]....
        /*00b0*/ 	.word	0xffffffff


	//   ....[14]....
        /*00b4*/ 	.word	0xffffffff


	//----- nvinfo : EIATTR_COOP_GROUP_INSTR_OFFSETS
	.align		4
.L_177:
        /*00b8*/ 	.byte	0x04, 0x28
        /*00ba*/ 	.short	(.L_179 - .L_178)


	//   ....[0]....
.L_178:
        /*00bc*/ 	.word	0x00000850


	//   ....[1]....
        /*00c0*/ 	.word	0x000008b0


	//   ....[2]....
        /*00c4*/ 	.word	0x00000910


	//   ....[3]....
        /*00c8*/ 	.word	0x00000970


	//   ....[4]....
        /*00cc*/ 	.word	0x000009d0


	//   ....[5]....
        /*00d0*/ 	.word	0x00000b60


	//   ....[6]....
        /*00d4*/ 	.word	0x00000c00


	//   ....[7]....
        /*00d8*/ 	.word	0x00000c80


	//   ....[8]....
        /*00dc*/ 	.word	0x00000ce0


	//   ....[9]....
        /*00e0*/ 	.word	0x00000d20


	//   ....[10]....
        /*00e4*/ 	.word	0x00001b90


	//   ....[11]....
        /*00e8*/ 	.word	0x00001bf0


	//   ....[12]....
        /*00ec*/ 	.word	0x00001c50


	//   ....[13]....
        /*00f0*/ 	.word	0x00001cb0


	//   ....[14]....
        /*00f4*/ 	.word	0x00001d10


	//----- nvinfo : EIATTR_VRC_CTA_INIT_COUNT
	.align		4
.L_179:
        /*00f8*/ 	.byte	0x02, 0x4a
	.zero		1
	.zero		1


	//----- nvinfo : EIATTR_EXIT_INSTR_OFFSETS
	.align		4
        /*00fc*/ 	.byte	0x04, 0x1c
        /*00fe*/ 	.short	(.L_181 - .L_180)


	//   ....[0]....
.L_180:
        /*0100*/ 	.word	0x000000a0


	//   ....[1]....
        /*0104*/ 	.word	0x000000e0


	//   ....[2]....
        /*0108*/ 	.word	0x00001e20


	//   ....[3]....
        /*010c*/ 	.word	0x00001e70


	//----- nvinfo : EIATTR_MAX_THREADS
	.align		4
.L_181:
        /*0110*/ 	.byte	0x04, 0x05
        /*0112*/ 	.short	(.L_183 - .L_182)
.L_182:
        /*0114*/ 	.word	0x00000100
        /*0118*/ 	.word	0x00000001
        /*011c*/ 	.word	0x00000001


	//----- nvinfo : EIATTR_CRS_STACK_SIZE
	.align		4
.L_183:
        /*0120*/ 	.byte	0x04, 0x1e
        /*0122*/ 	.short	(.L_185 - .L_184)
.L_184:
        /*0124*/ 	.word	0x00000000


	//----- nvinfo : EIATTR_CBANK_PARAM_SIZE
	.align		4
.L_185:
        /*0128*/ 	.byte	0x03, 0x19
        /*012a*/ 	.short	0x0021


	//----- nvinfo : EIATTR_PARAM_CBANK
	.align		4
        /*012c*/ 	.byte	0x04, 0x0a
        /*012e*/ 	.short	(.L_187 - .L_186)
	.align		4
.L_186:
        /*0130*/ 	.word	index@(.nv.constant0._ZN3cub18CUB_300001_SM_10006detail6reduce28DeviceReduceSingleTileKernelINS2_10policy_hubIiyN4cuda3std3__44plusIiEEE10Policy1000EN6thrust24THRUST_300001_SM_1000_NS6detail15normal_iteratorINSD_10device_ptrIiEEEEPiyS9_iiNS7_10__identityEEEvT0_T1_T2_T3_T4_T6_)
        /*0134*/ 	.short	0x0380
        /*0136*/ 	.short	0x0021


	//----- nvinfo : EIATTR_SW_WAR
	.align		4
.L_187:
        /*0138*/ 	.byte	0x04, 0x36
        /*013a*/ 	.short	(.L_189 - .L_188)
.L_188:
        /*013c*/ 	.word	0x00000008
.L_189:


//--------------------- .nv.info._ZN3cub18CUB_300001_SM_10006detail6reduce28DeviceReduceSingleTileKernelINS2_10policy_hubIijN4cuda3std3__44plusIiEEE10Policy1000EPiSC_iS9_iiNS7_10__identityEEEvT0_T1_T2_T3_T4_T6_ --------------------------
	.section	.nv.info._ZN3cub18CUB_300001_SM_10006detail6reduce28DeviceReduceSingleTileKernelINS2_10policy_hubIijN4cuda3std3__44plusIiEEE10Policy1000EPiSC_iS9_iiNS7_10__identityEEEvT0_T1_T2_T3_T4_T6_,"",@"SHT_CUDA_INFO"
	.sectionflags	@""
	.align	4


	//----- nvinfo : EIATTR_CUDA_API_VERSION
	.align		4
        /*0000*/ 	.byte	0x04, 0x37
        /*0002*/ 	.short	(.L_191 - .L_190)
.L_190:
        /*0004*/ 	.word	0x00000082


	//----- nvinfo : EIATTR_KPARAM_INFO
	.align		4
.L_191:
        /*0008*/ 	.byte	0x04, 0x17
        /*000a*/ 	.short	(.L_193 - .L_192)
.L_192:
        /*000c*/ 	.word	0x00000000
        /*0010*/ 	.short	0x0005
        /*0012*/ 	.short	0x001c
        /*0014*/ 	.byte	0x00, 0xf0, 0x05, 0x00


	//----- nvinfo : EIATTR_KPARAM_INFO
	.align		4
.L_193:
        /*0018*/ 	.byte	0x04, 0x17
        /*001a*/ 	.short	(.L_195 - .L_194)
.L_194:
        /*001c*/ 	.word	0x00000000
        /*0020*/ 	.short	0x0004
        /*0022*/ 	.short	0x0018
        /*0024*/ 	.byte	0x00, 0xf0, 0x11, 0x00


	//----- nvinfo : EIATTR_KPARAM_INFO
	.align		4
.L_195:
        /*0028*/ 	.byte	0x04, 0x17
        /*002a*/ 	.short	(.L_197 - .L_196)
.L_196:
        /*002c*/ 	.word	0x00000000
        /*0030*/ 	.short	0x0003
        /*0032*/ 	.short	0x0014
        /*0034*/ 	.byte	0x00, 0xf0, 0x05, 0x00


	//----- nvinfo : EIATTR_KPARAM_INFO
	.align		4
.L_197:
        /*0038*/ 	.byte	0x04, 0x17
        /*003a*/ 	.short	(.L_199 - .L_198)
.L_198:
        /*003c*/ 	.word	0x00000000
        /*0040*/ 	.short	0x0002
        /*0042*/ 	.short	0x0010
        /*0044*/ 	.byte	0x00, 0xf0, 0x11, 0x00


	//----- nvinfo : EIATTR_KPARAM_INFO
	.align		4
.L_199:
        /*0048*/ 	.byte	0x04, 0x17
        /*004a*/ 	.short	(.L_201 - .L_200)
.L_200:
        /*004c*/ 	.word	0x00000000
        /*0050*/ 	.short	0x0001
        /*0052*/ 	.short	0x0008
        /*0054*/ 	.byte	0x00, 0xf5, 0x21, 0x00


	//----- nvinfo : EIATTR_KPARAM_INFO
	.align		4
.L_201:
        /*0058*/ 	.byte	0x04, 0x17
        /*005a*/ 	.short	(.L_203 - .L_202)
.L_202:
        /*005c*/ 	.word	0x00000000
        /*0060*/ 	.short	0x0000
        /*0062*/ 	.short	0x0000
        /*0064*/ 	.byte	0x00, 0xf5, 0x21, 0x00


	//----- nvinfo : EIATTR_SPARSE_MMA_MASK
	.align		4
.L_203:
        /*0068*/ 	.byte	0x03, 0x50
        /*006a*/ 	.short	0x0000


	//----- nvinfo : EIATTR_MAXREG_COUNT
	.align		4
        /*006c*/ 	.byte	0x03, 0x1b
        /*006e*/ 	.short	0x00ff


	//----- nvinfo : EIATTR_NUM_BARRIERS
	.align		4
        /*0070*/ 	.byte	0x02, 0x4c
        /*0072*/ 	.byte	0x01
	.zero		1


	//----- nvinfo : EIATTR_MERCURY_ISA_VERSION
	.align		4
        /*0074*/ 	.byte	0x03, 0x5f
        /*0076*/ 	.short	0x0101


	//----- nvinfo : EIATTR_COOP_GROUP_MASK_REGIDS
	.align		4
        /*0078*/ 	.byte	0x04, 0x29
        /*007a*/ 	.short	(.L_205 - .L_204)


	//   ....[0]....
.L_204:
        /*007c*/ 	.word	0xffffffff


	//   ....[1]....
        /*0080*/ 	.word	0xffffffff


	//   ....[2]....
        /*0084*/ 	.word	0xffffffff


	//   ....[3]....
        /*0088*/ 	.word	0xffffffff


	//   ....[4]....
        /*008c*/ 	.word	0xffffffff


	//   ....[5]....
        /*0090*/ 	.word	0xffffffff


	//   ....[6]....
        /*0094*/ 	.word	0xffffffff


	//   ....[7]....
        /*0098*/ 	.word	0xffffffff


	//   ....[8]....
        /*009c*/ 	.word	0xffffffff


	//   ....[9]....
        /*00a0*/ 	.word	0xffffffff


	//   ....[10]....
        /*00a4*/ 	.word	0xffffffff


	//   ....[11]....
        /*00a8*/ 	.word	0xffffffff


	//   ....[12]....
        /*00ac*/ 	.word	0xffffffff


	//   ....[13]....
        /*00b0*/ 	.word	0xffffffff


	//   ....[14]....
        /*00b4*/ 	.word	0xffffffff


	//   ....[15]....
        /*00b8*/ 	.word	0xffffffff


	//   ....[16]....
        /*00bc*/ 	.word	0xffffffff


	//   ....[17]....
        /*00c0*/ 	.word	0xffffffff


	//   ....[18]....
        /*00c4*/ 	.word	0xffffffff


	//   ....[19]....
        /*00c8*/ 	.word	0xffffffff


	//   ....[20]....
        /*00cc*/ 	.word	0xffffffff


	//   ....[21]....
        /*00d0*/ 	.word	0xffffffff


	//   ....[22]....
        /*00d4*/ 	.word	0xffffffff


	//   ....[23]....
        /*00d8*/ 	.word	0xffffffff


	//   ....[24]....
        /*00dc*/ 	.word	0xffffffff


	//   ....[25]....
        /*00e0*/ 	.word	0xffffffff


	//   ....[26]....
        /*00e4*/ 	.word	0xffffffff


	//   ....[27]....
        /*00e8*/ 	.word	0xffffffff


	//   ....[28]....
        /*00ec*/ 	.word	0xffffffff


	//   ....[29]....
        /*00f0*/ 	.word	0xffffffff


	//----- nvinfo : EIATTR_COOP_GROUP_INSTR_OFFSETS
	.align		4
.L_205:
        /*00f4*/ 	.byte	0x04, 0x28
        /*00f6*/ 	.short	(.L_207 - .L_206)


	//   ....[0]....
.L_206:
        /*00f8*/ 	.word	0x00000890


	//   ....[1]....
        /*00fc*/ 	.word	0x000008f0


	//   ....[2]....
        /*0100*/ 	.word	0x00000940


	//   ....[3]....
        /*0104*/ 	.word	0x000009b0


	//   ....[4]....
        /*0108*/ 	.word	0x00000a10


	//   ....[5]....
        /*010c*/ 	.word	0x00000ba0


	//   ....[6]....
        /*0110*/ 	.word	0x00000c40


	//   ....[7]....
        /*0114*/ 	.word	0x00000cc0


	//   ....[8]....
        /*0118*/ 	.word	0x00000d20


	//   ....[9]....
        /*011c*/ 	.word	0x00000d60


	//   ....[10]....
        /*0120*/ 	.word	0x000019d0


	//   ....[11]....
        /*0124*/ 	.word	0x00001a30


	//   ....[12]....
        /*0128*/ 	.word	0x00001a90


	//   ....[13]....
        /*012c*/ 	.word	0x00001af0


	//   ....[14]....
        /*0130*/ 	.word	0x00001b50


	//   ....[15]....
        /*0134*/ 	.word	0x000023f0


	//   ....[16]....
        /*0138*/ 	.word	0x00002450


	//   ....[17]....
        /*013c*/ 	.word	0x000024a0


	//   ....[18]....
        /*0140*/ 	.word	0x00002510


	//   ....[19]....
        /*0144*/ 	.word	0x00002570


	//   ....[20]....
        /*0148*/ 	.word	0x00002700


	//   ....[21]....
        /*014c*/ 	.word	0x00002790


	//   ....[22]....
        /*0150*/ 	.word	0x000027e0


	//   ....[23]....
        /*0154*/ 	.word	0x00002850


	//   ....[24]....
        /*0158*/ 	.word	0x000028c0


	//   ....[25]....
        /*015c*/ 	.word	0x000036a0


	//   ....[26]....
        /*0160*/ 	.word	0x00003700


	//   ....[27]....
        /*0164*/ 	.word	0x00003760


	//   ....[28]....
        /*0168*/ 	.word	0x000037c0


	//   ....[29]....
        /*016c*/ 	.word	0x00003820


	//----- nvinfo : EIATTR_VRC_CTA_INIT_COUNT
	.align		4
.L_207:
        /*0170*/ 	.byte	0x02, 0x4a
	.zero		1
	.zero		1


	//----- nvinfo : EIATTR_EXIT_INSTR_OFFSETS
	.align		4
        /*0174*/ 	.byte	0x04, 0x1c
        /*0176*/ 	.short	(.L_209 - .L_208)


	//   ....[0]....
.L_208:
        /*0178*/ 	.word	0x00000080


	//   ....[1]....
        /*017c*/ 	.word	0x000000c0


	//   ....[2]....
        /*0180*/ 	.word	0x00003940


	//   ....[3]....
        /*0184*/ 	.word	0x00003990


	//----- nvinfo : EIATTR_MAX_THREADS
	.align		4
.L_209:
        /*0188*/ 	.byte	0x04, 0x05
        /*018a*/ 	.short	(.L_211 - .L_210)
.L_210:
        /*018c*/ 	.word	0x00000100
        /*0190*/ 	.word	0x00000001
        /*0194*/ 	.word	0x00000001


	//----- nvinfo : EIATTR_CRS_STACK_SIZE
	.align		4
.L_211:
        /*0198*/ 	.byte	0x04, 0x1e
        /*019a*/ 	.short	(.L_213 - .L_212)
.L_212:
        /*019c*/ 	.word	0x00000000


	//----- nvinfo : EIATTR_CBANK_PARAM_SIZE
	.align		4
.L_213:
        /*01a0*/ 	.byte	0x03, 0x19
        /*01a2*/ 	.short	0x001d


	//----- nvinfo : EIATTR_PARAM_CBANK
	.align		4
        /*01a4*/ 	.byte	0x04, 0x0a
        /*01a6*/ 	.short	(.L_215 - .L_214)
	.align		4
.L_214:
        /*01a8*/ 	.word	index@(.nv.constant0._ZN3cub18CUB_300001_SM_10006detail6reduce28DeviceReduceSingleTileKernelINS2_10policy_hubIijN4cuda3std3__44plusIiEEE10Policy1000EPiSC_iS9_iiNS7_10__identityEEEvT0_T1_T2_T3_T4_T6_)
        /*01ac*/ 	.short	0x0380
        /*01ae*/ 	.short	0x001d


	//----- nvinfo : EIATTR_SW_WAR
	.align		4
.L_215:
        /*01b0*/ 	.byte	0x04, 0x36
        /*01b2*/ 	.short	(.L_217 - .L_216)
.L_216:
        /*01b4*/ 	.word	0x00000008
.L_217:


//--------------------- .nv.info._ZN3cub18CUB_300001_SM_10006detail6reduce18DeviceReduceKernelINS2_10policy_hubIijN4cuda3std3__44plusIiEEE10Policy1000EN6thrust24THRUST_300001_SM_1000_NS6detail15normal_iteratorINSD_10device_ptrIiEEEEjS9_iNS7_10__identityEEEvT0_PT3_T1_NS0_13GridEvenShareISN_EET2_T4_ --------------------------
	.section	.nv.info._ZN3cub18CUB_300001_SM_10006detail6reduce18DeviceReduceKernelINS2_10policy_hubIijN4cuda3std3__44plusIiEEE10Policy1000EN6thrust24THRUST_300001_SM_1000_NS6detail15normal_iteratorINSD_10device_ptrIiEEEEjS9_iNS7_10__identityEEEvT0_PT3_T1_NS0_13GridEvenShareISN_EET2_T4_,"",@"SHT_CUDA_INFO"
	.sectionflags	@""
	.align	4


	//----- nvinfo : EIATTR_CUDA_API_VERSION
	.align		4
        /*0000*/ 	.byte	0x04, 0x37
        /*0002*/ 	.short	(.L_219 - .L_218)
.L_218:
        /*0004*/ 	.word	0x00000082


	//----- nvinfo : EIATTR_KPARAM_INFO
	.align		4
.L_219:
        /*0008*/ 	.byte	0x04, 0x17
        /*000a*/ 	.short	(.L_221 - .L_220)
.L_220:
        /*000c*/ 	.word	0x00000000
        /*0010*/ 	.short	0x0005
        /*0012*/ 	.short	0x003d
        /*0014*/ 	.byte	0x00, 0xf0, 0x05, 0x00


	//----- nvinfo : EIATTR_KPARAM_INFO
	.align		4
.L_221:
        /*0018*/ 	.byte	0x04, 0x17
        /*001a*/ 	.short	(.L_223 - .L_222)
.L_222:
        /*001c*/ 	.word	0x00000000
        /*0020*/ 	.short	0x0004
        /*0022*/ 	.short	0x003c
        /*0024*/ 	.byte	0x00, 0xf0, 0x05, 0x00


	//----- nvinfo : EIATTR_KPARAM_INFO
	.align		4
.L_223:
        /*0028*/ 	.byte	0x04, 0x17
        /*002a*/ 	.short	(.L_225 - .L_224)
.L_224:
        /*002c*/ 	.word	0x00000000
        /*0030*/ 	.short	0x0003
        /*0032*/ 	.short	0x0014
        /*0034*/ 	.byte	0x00, 0xf0, 0xa1, 0x00


	//----- nvinfo : EIATTR_KPARAM_INFO
	.align		4
.L_225:
        /*0038*/ 	.byte	0x04, 0x17
        /*003a*/ 	.short	(.L_227 - .L_226)
.L_226:
        /*003c*/ 	.word	0x00000000
        /*0040*/ 	.short	0x0002
        /*0042*/ 	.short	0x0010
        /*0044*/ 	.byte	0x00, 0xf0, 0x11, 0x00


	//----- nvinfo : EIATTR_KPARAM_INFO
	.align		4
.L_227:
        /*0048*/ 	.byte	0x04, 0x17
        /*004a*/ 	.short	(.L_229 - .L_228)
.L_228:
        /*004c*/ 	.word	0x00000000
        /*0050*/ 	.short	0x0001
        /*0052*/ 	.short	0x0008
        /*0054*/ 	.byte	0x00, 0xf5, 0x21, 0x00


	//----- nvinfo : EIATTR_KPARAM_INFO
	.align		4
.L_229:
        /*0058*/ 	.byte	0x04, 0x17
        /*005a*/ 	.short	(.L_231 - .L_230)
.L_230:
        /*005c*/ 	.word	0x00000000
        /*0060*/ 	.short	0x0000
        /*0062*/ 	.short	0x0000
        /*0064*/ 	.byte	0x00, 0xf0, 0x21, 0x00


	//----- nvinfo : EIATTR_SPARSE_MMA_MASK
	.align		4
.L_231:
        /*0068*/ 	.byte	0x03, 0x50
        /*006a*/ 	.short	0x0000


	//----- nvinfo : EIATTR_MAXREG_COUNT
	.align		4
        /*006c*/ 	.byte	0x03, 0x1b
        /*006e*/ 	.short	0x00ff


	//----- nvinfo : EIATTR_NUM_BARRIERS
	.align		4
        /*0070*/ 	.byte	0x02, 0x4c
        /*0072*/ 	.byte	0x01
	.zero		1


	//----- nvinfo : EIATTR_MERCURY_ISA_VERSION
	.align		4
        /*0074*/ 	.byte	0x03, 0x5f
        /*0076*/ 	.short	0x0101


	//----- nvinfo : EIATTR_COOP_GROUP_MASK_REGIDS
	.align		4
        /*0078*/ 	.byte	0x04, 0x29
        /*007a*/ 	.short	(.L_233 - .L_232)


	//   ....[0]....
.L_232:
        /*007c*/ 	.word	0xffffffff


	//   ....[1]....
        /*0080*/ 	.word	0xffffffff


	//   ....[2]....
        /*0084*/ 	.word	0xffffffff


	//   ....[3]....
        /*0088*/ 	.word	0xffffffff


	//   ....[4]....
        /*008c*/ 	.word	0xffffffff


	//   ....[5]....
        /*0090*/ 	.word	0xffffffff


	//   ....[6]....
        /*0094*/ 	.word	0xffffffff


	//   ....[7]....
        /*0098*/ 	.word	0xffffffff


	//   ....[8]....
        /*009c*/ 	.word	0xffffffff


	//   ....[9]....
        /*00a0*/ 	.word	0xffffffff


	//   ....[10]....
        /*00a4*/ 	.word	0xffffffff


	//   ....[11]....
        /*00a8*/ 	.word	0xffffffff


	//   ....[12]....
        /*00ac*/ 	.word	0xffffffff


	//   ....[13]....
        /*00b0*/ 	.word	0xffffffff


	//   ....[14]....
        /*00b4*/ 	.word	0xffffffff


	//----- nvinfo : EIATTR_COOP_GROUP_INSTR_OFFSETS
	.align		4
.L_233:
        /*00b8*/ 	.byte	0x04, 0x28
        /*00ba*/ 	.short	(.L_235 - .L_234)


	//   ....[0]....
.L_234:
        /*00bc*/ 	.word	0x00000b10


	//   ....[1]....
        /*00c0*/ 	.word	0x00000b70


	//   ....[2]....
        /*00c4*/ 	.word	0x00000bd0


	//   ....[3]....
        /*00c8*/ 	.word	0x00000c30


	//   ....[4]....
        /*00cc*/ 	.word	0x00000c90


	//   ....[5]....
        /*00d0*/ 	.word	0x00000e20


	//   ....[6]....
        /*00d4*/ 	.word	0x00000ec0


	//   ....[7]....
        /*00d8*/ 	.word	0x00000f20


	//   ....[8]....
        /*00dc*/ 	.word	0x00000f80


	//   ....[9]....
        /*00e0*/ 	.word	0x00000fe0


	//   ....[10]....
        /*00e4*/ 	.word	0x00002100


	//   ....[11]....
        /*00e8*/ 	.word	0x00002170


	//   ....[12]....
        /*00ec*/ 	.word	0x000021c0


	//   ....[13]....
        /*00f0*/ 	.word	0x00002210


	//   ....[14]....
        /*00f4*/ 	.word	0x00002280


	//----- nvinfo : EIATTR_VRC_CTA_INIT_COUNT
	.align		4
.L_235:
        /*00f8*/ 	.byte	0x02, 0x4a
	.zero		1
	.zero		1


	//----- nvinfo : EIATTR_EXIT_INSTR_OFFSETS
	.align		4
        /*00fc*/ 	.byte	0x04, 0x1c
        /*00fe*/ 	.short	(.L_237 - .L_236)


	//   ....[0]....
.L_236:
        /*0100*/ 	.word	0x000023b0


	//   ....[1]....
        /*0104*/ 	.word	0x000023f0


	//----- nvinfo : EIATTR_MAX_THREADS
	.align		4
.L_237:
        /*0108*/ 	.byte	0x04, 0x05
        /*010a*/ 	.short	(.L_239 - .L_238)
.L_238:
        /*010c*/ 	.word	0x00000100
        /*0110*/ 	.word	0x00000001
        /*0114*/ 	.word	0x00000001


	//----- nvinfo : EIATTR_CRS_STACK_SIZE
	.align		4
.L_239:
        /*0118*/ 	.byte	0x04, 0x1e
        /*011a*/ 	.short	(.L_241 - .L_240)
.L_240:
        /*011c*/ 	.word	0x00000000


	//----- nvinfo : EIATTR_CBANK_PARAM_SIZE
	.align		4
.L_241:
        /*0120*/ 	.byte	0x03, 0x19
        /*0122*/ 	.short	0x003e


	//----- nvinfo : EIATTR_PARAM_CBANK
	.align		4
        /*0124*/ 	.byte	0x04, 0x0a
        /*0126*/ 	.short	(.L_243 - .L_242)
	.align		4
.L_242:
        /*0128*/ 	.word	index@(.nv.constant0._ZN3cub18CUB_300001_SM_10006detail6reduce18DeviceReduceKernelINS2_10policy_hubIijN4cuda3std3__44plusIiEEE10Policy1000EN6thrust24THRUST_300001_SM_1000_NS6detail15normal_iteratorINSD_10device_ptrIiEEEEjS9_iNS7_10__identityEEEvT0_PT3_T1_NS0_13GridEvenShareISN_EET2_T4_)
        /*012c*/ 	.short	0x0380
        /*012e*/ 	.short	0x003e


	//----- nvinfo : EIATTR_SW_WAR
	.align		4
.L_243:
        /*0130*/ 	.byte	0x04, 0x36
        /*0132*/ 	.short	(.L_245 - .L_244)
.L_244:
        /*0134*/ 	.word	0x00000008
.L_245:


//--------------------- .nv.info._ZN3cub18CUB_300001_SM_10006detail6reduce28DeviceReduceSingleTileKernelINS2_10policy_hubIijN4cuda3std3__44plusIiEEE10Policy1000EN6thrust24THRUST_300001_SM_1000_NS6detail15normal_iteratorINSD_10device_ptrIiEEEEPijS9_iiNS7_10__identityEEEvT0_T1_T2_T3_T4_T6_ --------------------------
	.section	.nv.info._ZN3cub18CUB_300001_SM_10006detail6reduce28DeviceReduceSingleTileKernelINS2_10policy_hubIijN4cuda3std3__44plusIiEEE10Policy1000EN6thrust24THRUST_300001_SM_1000_NS6detail15normal_iteratorINSD_10device_ptrIiEEEEPijS9_iiNS7_10__identityEEEvT0_T1_T2_T3_T4_T6_,"",@"SHT_CUDA_INFO"
	.sectionflags	@""
	.align	4


	//----- nvinfo : EIATTR_CUDA_API_VERSION
	.align		4
        /*0000*/ 	.byte	0x04, 0x37
        /*0002*/ 	.short	(.L_247 - .L_246)
.L_246:
        /*0004*/ 	.word	0x00000082


	//----- nvinfo : EIATTR_KPARAM_INFO
	.align		4
.L_247:
        /*0008*/ 	.byte	0x04, 0x17
        /*000a*/ 	.short	(.L_249 - .L_248)
.L_248:
        /*000c*/ 	.word	0x00000000
        /*0010*/ 	.short	0x0005
        /*0012*/ 	.short	0x001c
        /*0014*/ 	.byte	0x00, 0xf0, 0x05, 0x00


	//----- nvinfo : EIATTR_KPARAM_INFO
	.align		4
.L_249:
        /*0018*/ 	.byte	0x04, 0x17
        /*001a*/ 	.short	(.L_251 - .L_250)
.L_250:
        /*001c*/ 	.word	0x00000000
        /*0020*/ 	.short	0x0004
        /*0022*/ 	.short	0x0018
        /*0024*/ 	.byte	0x00, 0xf0, 0x11, 0x00


	//----- nvinfo : EIATTR_KPARAM_INFO
	.align		4
.L_251:
        /*0028*/ 	.byte	0x04, 0x17
        /*002a*/ 	.short	(.L_253 - .L_252)
.L_252:
        /*002c*/ 	.word	0x00000000
        /*0030*/ 	.short	0x0003
        /*0032*/ 	.short	0x0014
        /*0034*/ 	.byte	0x00, 0xf0, 0x05, 0x00


	//----- nvinfo : EIATTR_KPARAM_INFO
	.align		4
.L_253:
        /*0038*/ 	.byte	0x04, 0x17
        /*003a*/ 	.short	(.L_255 - .L_254)
.L_254:
        /*003c*/ 	.word	0x00000000
        /*0040*/ 	.short	0x0002
        /*0042*/ 	.short	0x0010
        /*0044*/ 	.byte	0x00, 0xf0, 0x11, 0x00


	//----- nvinfo : EIATTR_KPARAM_INFO
	.align		4
.L_255:
        /*0048*/ 	.byte	0x04, 0x17
        /*004a*/ 	.short	(.L_257 - .L_256)
.L_256:
        /*004c*/ 	.word	0x00000000
        /*0050*/ 	.short	0x0001
        /*0052*/ 	.short	0x0008
        /*0054*/ 	.byte	0x00, 0xf5, 0x21, 0x00


	//----- nvinfo : EIATTR_KPARAM_INFO
	.align		4
.L_257:
        /*0058*/ 	.byte	0x04, 0x17
        /*005a*/ 	.short	(.L_259 - .L_258)
.L_258:
        /*005c*/ 	.word	0x00000000
        /*0060*/ 	.short	0x0000
        /*0062*/ 	.short	0x0000
        /*0064*/ 	.byte	0x00, 0xf0, 0x21, 0x00


	//----- nvinfo : EIATTR_SPARSE_MMA_MASK
	.align		4
.L_259:
        /*0068*/ 	.byte	0x03, 0x50
        /*006a*/ 	.short	0x0000


	//----- nvinfo : EIATTR_MAXREG_COUNT
	.align		4
        /*006c*/ 	.byte	0x03, 0x1b
        /*006e*/ 	.short	0x00ff


	//----- nvinfo : EIATTR_NUM_BARRIERS
	.align		4
        /*0070*/ 	.byte	0x02, 0x4c
        /*0072*/ 	.byte	0x01
	.zero		1


	//----- nvinfo : EIATTR_MERCURY_ISA_VERSION
	.align		4
        /*0074*/ 	.byte	0x03, 0x5f
        /*0076*/ 	.short	0x0101


	//----- nvinfo : EIATTR_COOP_GROUP_MASK_REGIDS
	.align		4
        /*0078*/ 	.byte	0x04, 0x29
        /*007a*/ 	.short	(.L_261 - .L_260)


	//   ....[0]....
.L_260:
        /*007c*/ 	.word	0xffffffff


	//   ....[1]....
        /*0080*/ 	.word	0xffffffff


	//   ....[2]....
        /*0084*/ 	.word	0xffffffff


	//   ....[3]....
        /*0088*/ 	.word	0xffffffff


	//   ....[4]....
        /*008c*/ 	.word	0xffffffff


	//   ....[5]....
        /*0090*/ 	.word	0xffffffff


	//   ....[6]....
        /*0094*/ 	.word	0xffffffff


	//   ....[7]....
        /*0098*/ 	.word	0xffffffff


	//   ....[8]....
        /*009c*/ 	.word	0xffffffff


	//   ....[9]....
        /*00a0*/ 	.word	0xffffffff


	//   ....[10]....
        /*00a4*/ 	.word	0xffffffff


	//   ....[11]....
        /*00a8*/ 	.word	0xffffffff


	//   ....[12]....
        /*00ac*/ 	.word	0xffffffff


	//   ....[13]....
        /*00b0*/ 	.word	0xffffffff


	//   ....[14]....
        /*00b4*/ 	.word	0xffffffff


	//----- nvinfo : EIATTR_COOP_GROUP_INSTR_OFFSETS
	.align		4
.L_261:
        /*00b8*/ 	.byte	0x04, 0x28
        /*00ba*/ 	.short	(.L_263 - .L_262)


	//   ....[0]....
.L_262:
        /*00bc*/ 	.word	0x00000830


	//   ....[1]....
        /*00c0*/ 	.word	0x00000890


	//   ....[2]....
        /*00c4*/ 	.word	0x000008f0


	//   ....[3]....
        /*00c8*/ 	.word	0x00000950


	//   ....[4]....
        /*00cc*/ 	.word	0x000009b0


	//   ....[5]....
        /*00d0*/ 	.word	0x00000b40


	//   ....[6]....
        /*00d4*/ 	.word	0x00000be0


	//   ....[7]....
        /*00d8*/ 	.word	0x00000c60


	//   ....[8]....
        /*00dc*/ 	.word	0x00000cc0


	//   ....[9]....
        /*00e0*/ 	.word	0x00000d00


	//   ....[10]....
        /*00e4*/ 	.word	0x00001cc0


	//   ....[11]....
        /*00e8*/ 	.word	0x00001d20


	//   ....[12]....
        /*00ec*/ 	.word	0x00001d80


	//   ....[13]....
        /*00f0*/ 	.word	0x00001de0


	//   ....[14]....
        /*00f4*/ 	.word	0x00001e40


	//----- nvinfo : EIATTR_VRC_CTA_INIT_COUNT
	.align		4
.L_263:
        /*00f8*/ 	.byte	0x02, 0x4a
	.zero		1
	.zero		1


	//----- nvinfo : EIATTR_EXIT_INSTR_OFFSETS
	.align		4
        /*00fc*/ 	.byte	0x04, 0x1c
        /*00fe*/ 	.short	(.L_265 - .L_264)


	//   ....[0]....
.L_264:
        /*0100*/ 	.word	0x00000080


	//   ....[1]....
        /*0104*/ 	.word	0x000000c0


	//   ....[2]....
        /*0108*/ 	.word	0x00001f60


	//   ....[3]....
        /*010c*/ 	.word	0x00001fb0


	//----- nvinfo : EIATTR_MAX_THREADS
	.align		4
.L_265:
        /*0110*/ 	.byte	0x04, 0x05
        /*0112*/ 	.short	(.L_267 - .L_266)
.L_266:
        /*0114*/ 	.word	0x00000100
        /*0118*/ 	.word	0x00000001
        /*011c*/ 	.word	0x00000001


	//----- nvinfo : EIATTR_CRS_STACK_SIZE
	.align		4
.L_267:
        /*0120*/ 	.byte	0x04, 0x1e
        /*0122*/ 	.short	(.L_269 - .L_268)
.L_268:
        /*0124*/ 	.word	0x00000000


	//----- nvinfo : EIATTR_CBANK_PARAM_SIZE
	.align		4
.L_269:
        /*0128*/ 	.byte	0x03, 0x19
        /*012a*/ 	.short	0x001d


	//----- nvinfo : EIATTR_PARAM_CBANK
	.align		4
        /*012c*/ 	.byte	0x04, 0x0a
        /*012e*/ 	.short	(.L_271 - .L_270)
	.align		4
.L_270:
        /*0130*/ 	.word	index@(.nv.constant0._ZN3cub18CUB_300001_SM_10006detail6reduce28DeviceReduceSingleTileKernelINS2_10policy_hubIijN4cuda3std3__44plusIiEEE10Policy1000EN6thrust24THRUST_300001_SM_1000_NS6detail15normal_iteratorINSD_10device_ptrIiEEEEPijS9_iiNS7_10__identityEEEvT0_T1_T2_T3_T4_T6_)
        /*0134*/ 	.short	0x0380
        /*0136*/ 	.short	0x001d


	//----- nvinfo : EIATTR_SW_WAR
	.align		4
.L_271:
        /*0138*/ 	.byte	0x04, 0x36
        /*013a*/ 	.short	(.L_273 - .L_272)
.L_272:
        /*013c*/ 	.word	0x00000008
.L_273:


//--------------------- .nv.info._ZN3cub18CUB_300001_SM_10006detail11EmptyKernelIvEEvv --------------------------
	.section	.nv.info._ZN3cub18CUB_300001_SM_10006detail11EmptyKernelIvEEvv,"",@"SHT_CUDA_INFO"
	.sectionflags	@""
	.align	4


	//----- nvinfo : EIATTR_CUDA_API_VERSION
	.align		4
        /*0000*/ 	.byte	0x04, 0x37
        /*0002*/ 	.short	(.L_275 - .L_274)
.L_274:
        /*0004*/ 	.word	0x00000082


	//----- nvinfo : EIATTR_SPARSE_MMA_MASK
	.align		4
.L_275:
        /*0008*/ 	.byte	0x03, 0x50
        /*000a*/ 	.short	0x0000


	//----- nvinfo : EIATTR_MAXREG_COUNT
	.align		4
        /*000c*/ 	.byte	0x03, 0x1b
        /*000e*/ 	.short	0x00ff


	//----- nvinfo : EIATTR_MERCURY_ISA_VERSION
	.align		4
        /*0010*/ 	.byte	0x03, 0x5f
        /*0012*/ 	.short	0x0101


	//----- nvinfo : EIATTR_VRC_CTA_INIT_COUNT
	.align		4
        /*0014*/ 	.byte	0x02, 0x4a
	.zero		1
	.zero		1


	//----- nvinfo : EIATTR_EXIT_INSTR_OFFSETS
	.align		4
        /*0018*/ 	.byte	0x04, 0x1c
        /*001a*/ 	.short	(.L_277 - .L_276)


	//   ....[0]....
.L_276:
        /*001c*/ 	.word	0x00000010


	//----- nvinfo : EIATTR_SW_WAR
	.align		4
.L_277:
        /*0020*/ 	.byte	0x04, 0x36
        /*0022*/ 	.short	(.L_279 - .L_278)
.L_278:
        /*0024*/ 	.word	0x00000008
.L_279:


//--------------------- .nv.info._Z21kernel_generatePointsP17curandStateXORWOWPii --------------------------
	.section	.nv.info._Z21kernel_generatePointsP17curandStateXORWOWPii,"",@"SHT_CUDA_INFO"
	.sectionflags	@""
	.align	4


	//----- nvinfo : EIATTR_CUDA_API_VERSION
	.align		4
        /*0000*/ 	.byte	0x04, 0x37
        /*0002*/ 	.short	(.L_281 - .L_280)
.L_280:
        /*0004*/ 	.word	0x00000082


	//----- nvinfo : EIATTR_KPARAM_INFO
	.align		4
.L_281:
        /*0008*/ 	.byte	0x04, 0x17
        /*000a*/ 	.short	(.L_283 - .L_282)
.L_282:
        /*000c*/ 	.word	0x00000000
        /*0010*/ 	.short	0x0002
        /*0012*/ 	.short	0x0010
        /*0014*/ 	.byte	0x00, 0xf0, 0x11, 0x00


	//----- nvinfo : EIATTR_KPARAM_INFO
	.align		4
.L_283:
        /*0018*/ 	.byte	0x04, 0x17
        /*001a*/ 	.short	(.L_285 - .L_284)
.L_284:
        /*001c*/ 	.word	0x00000000
        /*0020*/ 	.short	0x0001
        /*0022*/ 	.short	0x0008
        /*0024*/ 	.byte	0x00, 0xf5, 0x21, 0x00


	//----- nvinfo : EIATTR_KPARAM_INFO
	.align		4
.L_285:
        /*0028*/ 	.byte	0x04, 0x17
        /*002a*/ 	.short	(.L_287 - .L_286)
.L_286:
        /*002c*/ 	.word	0x00000000
        /*0030*/ 	.short	0x0000
        /*0032*/ 	.short	0x0000
        /*0034*/ 	.byte	0x00, 0xf5, 0x21, 0x00


	//----- nvinfo : EIATTR_SPARSE_MMA_MASK
	.align		4
.L_287:
        /*0038*/ 	.byte	0x03, 0x50
        /*003a*/ 	.short	0x0000


	//----- nvinfo : EIATTR_MAXREG_COUNT
	.align		4
        /*003c*/ 	.byte	0x03, 0x1b
        /*003e*/ 	.short	0x00ff


	//----- nvinfo : EIATTR_MERCURY_ISA_VERSION
	.align		4
        /*0040*/ 	.byte	0x03, 0x5f
        /*0042*/ 	.short	0x0101


	//----- nvinfo : EIATTR_VRC_CTA_INIT_COUNT
	.align		4
        /*0044*/ 	.byte	0x02, 0x4a
	.zero		1
	.zero		1


	//----- nvinfo : EIATTR_EXIT_INSTR_OFFSETS
	.align		4
        /*0048*/ 	.byte	0x04, 0x1c
        /*004a*/ 	.short	(.L_289 - .L_288)


	//   ....[0]....
.L_288:
        /*004c*/ 	.word	0x00000070


	//   ....[1]....
        /*0050*/ 	.word	0x00000810


	//----- nvinfo : EIATTR_CBANK_PARAM_SIZE
	.align		4
.L_289:
        /*0054*/ 	.byte	0x03, 0x19
        /*0056*/ 	.short	0x0014


	//----- nvinfo : EIATTR_PARAM_CBANK
	.align		4
        /*0058*/ 	.byte	0x04, 0x0a
        /*005a*/ 	.short	(.L_291 - .L_290)
	.align		4
.L_290:
        /*005c*/ 	.word	index@(.nv.constant0._Z21kernel_generatePointsP17curandStateXORWOWPii)
        /*0060*/ 	.short	0x0380
        /*0062*/ 	.short	0x0014


	//----- nvinfo : EIATTR_SW_WAR
	.align		4
.L_291:
        /*0064*/ 	.byte	0x04, 0x36
        /*0066*/ 	.short	(.L_293 - .L_292)
.L_292:
        /*0068*/ 	.word	0x00000008
.L_293:


//--------------------- .nv.info._Z21kernel_initializeRandP17curandStateXORWOWmi --------------------------
	.section	.nv.info._Z21kernel_initializeRandP17curandStateXORWOWmi,"",@"SHT_CUDA_INFO"
	.sectionflags	@""
	.align	4


	//----- nvinfo : EIATTR_CUDA_API_VERSION
	.align		4
        /*0000*/ 	.byte	0x04, 0x37
        /*0002*/ 	.short	(.L_295 - .L_294)
.L_294:
        /*0004*/ 	.word	0x00000082


	//----- nvinfo : EIATTR_KPARAM_INFO
	.align		4
.L_295:
        /*0008*/ 	.byte	0x04, 0x17
        /*000a*/ 	.short	(.L_297 - .L_296)
.L_296:
        /*000c*/ 	.word	0x00000000
        /*0010*/ 	.short	0x0002
        /*0012*/ 	.short	0x0010
        /*0014*/ 	.byte	0x00, 0xf0, 0x11, 0x00


	//----- nvinfo : EIATTR_KPARAM_INFO
	.align		4
.L_297:
        /*0018*/ 	.byte	0x04, 0x17
        /*001a*/ 	.short	(.L_299 - .L_298)
.L_298:
        /*001c*/ 	.word	0x00000000
        /*0020*/ 	.short	0x0001
        /*0022*/ 	.short	0x0008
        /*0024*/ 	.byte	0x00, 0xf0, 0x21, 0x00


	//----- nvinfo : EIATTR_KPARAM_INFO
	.align		4
.L_299:
        /*0028*/ 	.byte	0x04, 0x17
        /*002a*/ 	.short	(.L_301 - .L_300)
.L_300:
        /*002c*/ 	.word	0x00000000
        /*0030*/ 	.short	0x0000
        /*0032*/ 	.short	0x0000
        /*0034*/ 	.byte	0x00, 0xf5, 0x21, 0x00


	//----- nvinfo : EIATTR_SPARSE_MMA_MASK
	.align		4
.L_301:
        /*0038*/ 	.byte	0x03, 0x50
        /*003a*/ 	.short	0x0000


	//----- nvinfo : EIATTR_MAXREG_COUNT
	.align		4
        /*003c*/ 	.byte	0x03, 0x1b
        /*003e*/ 	.short	0x00ff


	//----- nvinfo : EIATTR_MERCURY_ISA_VERSION
	.align		4
        /*0040*/ 	.byte	0x03, 0x5f
        /*0042*/ 	.short	0x0101


	//----- nvinfo : EIATTR_VRC_CTA_INIT_COUNT
	.align		4
        /*0044*/ 	.byte	0x02, 0x4a
	.zero		1
	.zero		1


	//----- nvinfo : EIATTR_EXIT_INSTR_OFFSETS
	.align		4
        /*0048*/ 	.byte	0x04, 0x1c
        /*004a*/ 	.short	(.L_303 - .L_302)


	//   ....[0]....
.L_302:
        /*004c*/ 	.word	0x00000070


	//   ....[1]....
        /*0050*/ 	.word	0x00000f00


	//----- nvinfo : EIATTR_CRS_STACK_SIZE
	.align		4
.L_303:
        /*0054*/ 	.byte	0x04, 0x1e
        /*0056*/ 	.short	(.L_305 - .L_304)
.L_304:
        /*0058*/ 	.word	0x00000000


	//----- nvinfo : EIATTR_CBANK_PARAM_SIZE
	.align		4
.L_305:
        /*005c*/ 	.byte	0x03, 0x19
        /*005e*/ 	.short	0x0014


	//----- nvinfo : EIATTR_PARAM_CBANK
	.align		4
        /*0060*/ 	.byte	0x04, 0x0a
        /*0062*/ 	.short	(.L_307 - .L_306)
	.align		4
.L_306:
        /*0064*/ 	.word	index@(.nv.constant0._Z21kernel_initializeRandP17curandStateXORWOWmi)
        /*0068*/ 	.short	0x0380
        /*006a*/ 	.short	0x0014


	//----- nvinfo : EIATTR_SW_WAR
	.align		4
.L_307:
        /*006c*/ 	.byte	0x04, 0x36
        /*006e*/ 	.short	(.L_309 - .L_308)
.L_308:
        /*0070*/ 	.word	0x00000008
.L_309:


//--------------------- .nv.callgraph             --------------------------
	.section	.nv.callgraph,"",@"SHT_CUDA_CALLGRAPH"
	.align	4
	.sectionentsize	8
	.align		4
        /*0000*/ 	.word	0x00000000
	.align		4
        /*0004*/ 	.word	0xffffffff
	.align		4
        /*0008*/ 	.word	0x00000000
	.align		4
        /*000c*/ 	.word	0xfffffffe
	.align		4
        /*0010*/ 	.word	0x00000000
	.align		4
        /*0014*/ 	.word	0xfffffffd
	.align		4
        /*0018*/ 	.word	0x00000000
	.align		4
        /*001c*/ 	.word	0xfffffffc


//--------------------- .nv.constant4             --------------------------
	.section	.nv.constant4,"a",@progbits
	.align	8
	.align		8
.nv.constant4:
        /*0000*/ 	.dword	precalc_xorwow_matrix
	.align		8
        /*0008*/ 	.dword	precalc_xorwow_offset_matrix
	.align		8
        /*0010*/ 	.dword	mrg32k3aM1
	.align		8
        /*0018*/ 	.dword	mrg32k3aM2
	.align		8
        /*0020*/ 	.dword	mrg32k3aM1SubSeq
	.align		8
        /*0028*/ 	.dword	mrg32k3aM2SubSeq
	.align		8
        /*0030*/ 	.dword	mrg32k3aM1Seq
	.align		8
        /*0038*/ 	.dword	mrg32k3aM2Seq
	.align		8
        /*0040*/ 	.dword	_ZN34_INTERNAL_21290acd_4_k_cu_471eadb44cuda3std3__45__cpo5beginE
	.align		8
        /*0048*/ 	.dword	_ZN34_INTERNAL_21290acd_4_k_cu_471eadb44cuda3std3__45__cpo3endE
	.align		8
        /*0050*/ 	.dword	_ZN34_INTERNAL_21290acd_4_k_cu_471eadb44cuda3std3__45__cpo6cbeginE
	.align		8
        /*0058*/ 	.dword	_ZN34_INTERNAL_21290acd_4_k_cu_471eadb44cuda3std3__45__cpo4cendE
	.align		8
        /*0060*/ 	.dword	_ZN34_INTERNAL_21290acd_4_k_cu_471eadb44cuda3std3__45__cpo6rbeginE
	.align		8
        /*0068*/ 	.dword	_ZN34_INTERNAL_21290acd_4_k_cu_471eadb44cuda3std3__45__cpo4rendE
	.align		8
        /*0070*/ 	.dword	_ZN34_INTERNAL_21290acd_4_k_cu_471eadb44cuda3std3__45__cpo7crbeginE
	.align		8
        /*0078*/ 	.dword	_ZN34_INTERNAL_21290acd_4_k_cu_471eadb44cuda3std3__45__cpo5crendE
	.align		8
        /*0080*/ 	.dword	_ZN34_INTERNAL_21290acd_4_k_cu_471eadb44cuda3std3__436_GLOBAL__N__21290acd_4_k_cu_471eadb46ignoreE
	.align		8
        /*0088*/ 	.dword	_ZN34_INTERNAL_21290acd_4_k_cu_471eadb44cuda3std3__419piecewise_constructE
	.align		8
        /*0090*/ 	.dword	_ZN34_INTERNAL_21290acd_4_k_cu_471eadb44cuda3std3__48in_placeE
	.align		8
        /*0098*/ 	.dword	_ZN34_INTERNAL_21290acd_4_k_cu_471eadb44cuda3std3__420unreachable_sentinelE
	.align		8
        /*00a0*/ 	.dword	_ZN34_INTERNAL_21290acd_4_k_cu_471eadb44cuda3std3__47nulloptE
	.align		8
        /*00a8*/ 	.dword	_ZN34_INTERNAL_21290acd_4_k_cu_471eadb44cuda3std3__48unexpectE
	.align		8
        /*00b0*/ 	.dword	_ZN34_INTERNAL_21290acd_4_k_cu_471eadb44cuda3std6ranges3__45__cpo4swapE
	.align		8
        /*00b8*/ 	.dword	_ZN34_INTERNAL_21290acd_4_k_cu_471eadb44cuda3std6ranges3__45__cpo9iter_moveE
	.align		8
        /*00c0*/ 	.dword	_ZN34_INTERNAL_21290acd_4_k_cu_471eadb44cuda3std6ranges3__45__cpo5beginE
	.align		8
        /*00c8*/ 	.dword	_ZN34_INTERNAL_21290acd_4_k_cu_471eadb44cuda3std6ranges3__45__cpo3endE
	.align		8
        /*00d0*/ 	.dword	_ZN34_INTERNAL_21290acd_4_k_cu_471eadb44cuda3std6ranges3__45__cpo6cbeginE
	.align		8
        /*00d8*/ 	.dword	_ZN34_INTERNAL_21290acd_4_k_cu_471eadb44cuda3std6ranges3__45__cpo4cendE
	.align		8
        /*00e0*/ 	.dword	_ZN34_INTERNAL_21290acd_4_k_cu_471eadb44cuda3std6ranges3__45__cpo7advanceE
	.align		8
        /*00e8*/ 	.dword	_ZN34_INTERNAL_21290acd_4_k_cu_471eadb44cuda3std6ranges3__45__cpo9iter_swapE
	.align		8
        /*00f0*/ 	.dword	_ZN34_INTERNAL_21290acd_4_k_cu_471eadb44cuda3std6ranges3__45__cpo4nextE
	.align		8
        /*00f8*/ 	.dword	_ZN34_INTERNAL_21290acd_4_k_cu_471eadb44cuda3std6ranges3__45__cpo4prevE
	.align		8
        /*0100*/ 	.dword	_ZN34_INTERNAL_21290acd_4_k_cu_471eadb44cuda3std6ranges3__45__cpo4dataE
	.align		8
        /*0108*/ 	.dword	_ZN34_INTERNAL_21290acd_4_k_cu_471eadb44cuda3std6ranges3__45__cpo5cdataE
	.align		8
        /*0110*/ 	.dword	_ZN34_INTERNAL_21290acd_4_k_cu_471eadb44cuda3std6ranges3__45__cpo4sizeE
	.align		8
        /*0118*/ 	.dword	_ZN34_INTERNAL_21290acd_4_k_cu_471eadb44cuda3std6ranges3__45__cpo5ssizeE
	.align		8
        /*0120*/ 	.dword	_ZN34_INTERNAL_21290acd_4_k_cu_471eadb44cuda3std6ranges3__45__cpo8distanceE
	.align		8
        /*0128*/ 	.dword	_ZN34_INTERNAL_21290acd_4_k_cu_471eadb46thrust24THRUST_300001_SM_1000_NS8cuda_cub3parE
	.align		8
        /*0130*/ 	.dword	_ZN34_INTERNAL_21290acd_4_k_cu_471eadb46thrust24THRUST_300001_SM_1000_NS8cuda_cub10par_nosyncE
	.align		8
        /*0138*/ 	.dword	_ZN34_INTERNAL_21290acd_4_k_cu_471eadb46thrust24THRUST_300001_SM_1000_NS6system6detail10sequential3seqE
	.align		8
        /*0140*/ 	.dword	_ZN34_INTERNAL_21290acd_4_k_cu_471eadb46thrust24THRUST_300001_SM_1000_NS12placeholders2_1E
	.align		8
        /*0148*/ 	.dword	_ZN34_INTERNAL_21290acd_4_k_cu_471eadb46thrust24THRUST_300001_SM_1000_NS12placeholders2_2E
	.align		8
        /*0150*/ 	.dword	_ZN34_INTERNAL_21290acd_4_k_cu_471eadb46thrust24THRUST_300001_SM_1000_NS12placeholders2_3E
	.align		8
        /*0158*/ 	.dword	_ZN34_INTERNAL_21290acd_4_k_cu_471eadb46thrust24THRUST_300001_SM_1000_NS12placeholders2_4E
	.align		8
        /*0160*/ 	.dword	_ZN34_INTERNAL_21290acd_4_k_cu_471eadb46thrust24THRUST_300001_SM_1000_NS12placeholders2_5E
	.align		8
        /*0168*/ 	.dword	_ZN34_INTERNAL_21290acd_4_k_cu_471eadb46thrust24THRUST_300001_SM_1000_NS12placeholders2_6E
	.align		8
        /*0170*/ 	.dword	_ZN34_INTERNAL_21290acd_4_k_cu_471eadb46thrust24THRUST_300001_SM_1000_NS12placeholders2_7E
	.align		8
        /*0178*/ 	.dword	_ZN34_INTERNAL_21290acd_4_k_cu_471eadb46thrust24THRUST_300001_SM_1000_NS12placeholders2_8E
	.align		8
        /*0180*/ 	.dword	_ZN34_INTERNAL_21290acd_4_k_cu_471eadb46thrust24THRUST_300001_SM_1000_NS12placeholders2_9E
	.align		8
        /*0188*/ 	.dword	_ZN34_INTERNAL_21290acd_4_k_cu_471eadb46thrust24THRUST_300001_SM_1000_NS12placeholders3_10E
	.align		8
        /*0190*/ 	.dword	_ZN34_INTERNAL_21290acd_4_k_cu_471eadb46thrust24THRUST_300001_SM_1000_NS3seqE


//--------------------- .nv.constant3             --------------------------
	.section	.nv.constant3,"a",@progbits
	.align	8
.nv.constant3:
	.type		__cr_lgamma_table,@object
	.size		__cr_lgamma_table,(.L_8 - __cr_lgamma_table)
__cr_lgamma_table:
        /*0000*/ 	.byte	0x00, 0x00, 0x00, 0x00, 0x00, 0x00, 0x00, 0x00, 0x00, 0x00, 0x00, 0x00, 0x00, 0x00, 0x00, 0x00
        /*0010*/ 	.byte	0xef, 0x39, 0xfa, 0xfe, 0x42, 0x2e, 0xe6, 0x3f, 0x02, 0x20, 0x2a, 0xfa, 0x0b, 0xab, 0xfc, 0x3f
        /*0020*/ 	.byte	0xf9, 0x2c, 0x92, 0x7c, 0xa7, 0x6c, 0x09, 0x40, 0xc9, 0x79, 0x44, 0x3c, 0x64, 0x26, 0x13, 0x40
        /*0030*/ 	.byte	0xca, 0x01, 0xcf, 0x3a, 0x27, 0x51, 0x1a, 0x40, 0x30, 0xcc, 0x2d, 0xf3, 0xe1, 0x0c, 0x21, 0x40
        /*0040*/ 	.byte	0x0d, 0xb7, 0xfc, 0x82, 0x8e, 0x35, 0x25, 0x40
.L_8:


//--------------------- .text._ZN3cub18CUB_300001_SM_10006detail6reduce28DeviceReduceSingleTileKernelINS2_10policy_hubIiyN4cuda3std3__44plusIiEEE10Policy1000EPiSC_iS9_iiNS7_10__identityEEEvT0_T1_T2_T3_T4_T6_ --------------------------
	.section	.text._ZN3cub18CUB_300001_SM_10006detail6reduce28DeviceReduceSingleTileKernelINS2_10policy_hubIiyN4cuda3std3__44plusIiEEE10Policy1000EPiSC_iS9_iiNS7_10__identityEEEvT0_T1_T2_T3_T4_T6_,"ax",@progbits
	.align	128
        .global         _ZN3cub18CUB_300001_SM_10006detail6reduce28DeviceReduceSingleTileKernelINS2_10policy_hubIiyN4cuda3std3__44plusIiEEE10Policy1000EPiSC_iS9_iiNS7_10__identityEEEvT0_T1_T2_T3_T4_T6_
        .type           _ZN3cub18CUB_300001_SM_10006detail6reduce28DeviceReduceSingleTileKernelINS2_10policy_hubIiyN4cuda3std3__44plusIiEEE10Policy1000EPiSC_iS9_iiNS7_10__identityEEEvT0_T1_T2_T3_T4_T6_,@function
        .size           _ZN3cub18CUB_300001_SM_10006detail6reduce28DeviceReduceSingleTileKernelINS2_10policy_hubIiyN4cuda3std3__44plusIiEEE10Policy1000EPiSC_iS9_iiNS7_10__identityEEEvT0_T1_T2_T3_T4_T6_,(.L_x_247 - _ZN3cub18CUB_300001_SM_10006detail6reduce28DeviceReduceSingleTileKernelINS2_10policy_hubIiyN4cuda3std3__44plusIiEEE10Policy1000EPiSC_iS9_iiNS7_10__identityEEEvT0_T1_T2_T3_T4_T6_)
        .other          _ZN3cub18CUB_300001_SM_10006detail6reduce28DeviceReduceSingleTileKernelINS2_10policy_hubIiyN4cuda3std3__44plusIiEEE10Policy1000EPiSC_iS9_iiNS7_10__identityEEEvT0_T1_T2_T3_T4_T6_,@"STO_CUDA_ENTRY STV_DEFAULT"
_ZN3cub18CUB_300001_SM_10006detail6reduce28DeviceReduceSingleTileKernelINS2_10policy_hubIiyN4cuda3std3__44plusIiEEE10Policy1000EPiSC_iS9_iiNS7_10__identityEEEvT0_T1_T2_T3_T4_T6_:
.text._ZN3cub18CUB_300001_SM_10006detail6reduce28DeviceReduceSingleTileKernelINS2_10policy_hubIiyN4cuda3std3__44plusIiEEE10Policy1000EPiSC_iS9_iiNS7_10__identityEEEvT0_T1_T2_T3_T4_T6_:
[----:B------:R-:W-:Y:S01]  /*0000*/  LDC R1, c[0x0][0x37c] ;  /* 0x0000df00ff017b82 */ /* 0x000fe20000000800 */
[----:B------:R-:W0:Y:S01]  /*0010*/  LDCU UR4, c[0x0][0x390] ;  /* 0x00007200ff0477ac */ /* 0x000e220008000800 */
[----:B------:R-:W1:Y:S01]  /*0020*/  LDCU.64 UR6, c[0x0][0x358] ;  /* 0x00006b00ff0677ac */ /* 0x000e620008000a00 */
[----:B0-----:R-:W-:-:S05]  /*0030*/  IMAD.U32 R20, RZ, RZ, UR4 ;  /* 0x00000004ff147e24 */ /* 0x001fca000f8e00ff */
[----:B------:R-:W-:-:S13]  /*0040*/  ISETP.NE.AND P0, PT, R20, RZ, PT ;  /* 0x000000ff1400720c */ /* 0x000fda0003f05270 */
[----:B-1----:R-:W-:Y:S05]  /*0050*/  @P0 BRA `(.L_x_0) ;  /* 0x00000000001c0947 */ /* 0x002fea0003800000 */
[----:B------:R-:W0:Y:S02]  /*0060*/  S2R R0, SR_TID.X ;  /* 0x0000000000007919 */ /* 0x000e240000002100 */
[----:B0-----:R-:W-:-:S13]  /*0070*/  ISETP.NE.AND P0, PT, R0, RZ, PT ;  /* 0x000000ff0000720c */ /* 0x001fda0003f05270 */
[----:B------:R-:W-:Y:S05]  /*0080*/  @P0 EXIT ;  /* 0x000000000000094d */ /* 0x000fea0003800000 */
[----:B------:R-:W0:Y:S08]  /*0090*/  LDC R5, c[0x0][0x398] ;  /* 0x0000e600ff057b82 */ /* 0x000e300000000800 */
[----:B------:R-:W0:Y:S02]  /*00a0*/  LDC.64 R2, c[0x0][0x388] ;  /* 0x0000e200ff027b82 */ /* 0x000e240000000a00 */
[----:B0-----:R-:W-:Y:S01]  /*00b0*/  STG.E desc[UR6][R2.64], R5 ;  /* 0x0000000502007986 */ /* 0x001fe2000c101906 */
[----:B------:R-:W-:Y:S05]  /*00c0*/  EXIT ;  /* 0x000000000000794d */ /* 0x000fea0003800000 */
.L_x_0:
[----:B------:R-:W0:Y:S01]  /*00d0*/  LDCU UR4, c[0x0][0x380] ;  /* 0x00007000ff0477ac */ /* 0x000e220008000800 */
[----:B------:R-:W-:Y:S01]  /*00e0*/  BSSY.RECONVERGENT B0, `(.L_x_1) ;  /* 0x0000385000007945 */ /* 0x000fe20003800200 */
[----:B0-----:R-:W-:-:S09]  /*00f0*/  ULOP3.LUT UP0, URZ, UR4, 0xf, URZ, 0xc0, !UPT ;  /* 0x0000000f04ff7892 */ /* 0x001fd2000f80c0ff */
[----:B------:R-:W-:Y:S05]  /*0100*/  BRA.U UP0, `(.L_x_2) ;  /* 0x0000001900d87547 */ /* 0x000fea000b800000 */
[----:B------:R-:W-:-:S13]  /*0110*/  ISETP.GT.AND P0, PT, R20, 0xfff, PT ;  /* 0x00000fff1400780c */ /* 0x000fda0003f04270 */
[----:B------:R-:W-:Y:S05]  /*0120*/  @P0 BRA `(.L_x_3) ;  /* 0x0000000c008c0947 */ /* 0x000fea0003800000 */
[----:B------:R-:W0:Y:S01]  /*0130*/  S2R R9, SR_TID.X ;  /* 0x0000000000097919 */ /* 0x000e220000002100 */
[----:B------:R-:W-:Y:S01]  /*0140*/  BSSY.RECONVERGENT B1, `(.L_x_4) ;  /* 0x0000009000017945 */ /* 0x000fe20003800200 */
[----:B------:R-:W-:Y:S01]  /*0150*/  IMAD.MOV.U32 R0, RZ, RZ, RZ ;  /* 0x000000ffff007224 */ /* 0x000fe200078e00ff */
[----:B0-----:R-:W-:Y:S01]  /*0160*/  ISETP.GE.AND P0, PT, R9, R20, PT ;  /* 0x000000140900720c */ /* 0x001fe20003f06270 */
[----:B------:R-:W-:-:S12]  /*0170*/  IMAD.MOV.U32 R11, RZ, RZ, R9 ;  /* 0x000000ffff0b7224 */ /* 0x000fd800078e0009 */
[----:B------:R-:W-:Y:S05]  /*0180*/  @P0 BRA `(.L_x_5) ;  /* 0x0000000000100947 */ /* 0x000fea0003800000 */
[----:B------:R-:W0:Y:S02]  /*0190*/  LDC.64 R2, c[0x0][0x380] ;  /* 0x0000e000ff027b82 */ /* 0x000e240000000a00 */
[----:B0-----:R-:W-:-:S05]  /*01a0*/  IMAD.WIDE.U32 R2, R9, 0x4, R2 ;  /* 0x0000000409027825 */ /* 0x001fca00078e0002 */
[----:B------:R0:W5:Y:S01]  /*01b0*/  LDG.E.CONSTANT R0, desc[UR6][R2.64] ;  /* 0x0000000602007981 */ /* 0x000162000c1e9900 */
[----:B------:R-:W-:-:S07]  /*01c0*/  VIADD R11, R9, 0x100 ;  /* 0x00000100090b7836 */ /* 0x000fce0000000000 */
.L_x_5:
[----:B------:R-:W-:Y:S05]  /*01d0*/  BSYNC.RECONVERGENT B1 ;  /* 0x0000000000017941 */ /* 0x000fea0003800200 */
.L_x_4:
[----:B------:R-:W-:Y:S01]  /*01e0*/  ISETP.GE.AND P0, PT, R11, R20, PT ;  /* 0x000000140b00720c */ /* 0x000fe20003f06270 */
[----:B------:R-:W-:-:S12]  /*01f0*/  BSSY.RECONVERGENT B1, `(.L_x_6) ;  /* 0x0000066000017945 */ /* 0x000fd80003800200 */
[----:B------:R-:W-:Y:S05]  /*0200*/  @P0 BRA `(.L_x_7) ;  /* 0x0000000400900947 */ /* 0x000fea0003800000 */
[----:B0-----:R-:W-:Y:S01]  /*0210*/  LOP3.LUT R3, RZ, R11, RZ, 0x33, !PT ;  /* 0x0000000bff037212 */ /* 0x001fe200078e33ff */
[----:B------:R-:W-:Y:S04]  /*0220*/  BSSY.RECONVERGENT B2, `(.L_x_8) ;  /* 0x0000015000027945 */ /* 0x000fe80003800200 */
[----:B------:R-:W-:-:S05]  /*0230*/  IMAD.IADD R4, R3, 0x1, R20 ;  /* 0x0000000103047824 */ /* 0x000fca00078e0214 */
[C---:B------:R-:W-:Y:S02]  /*0240*/  LOP3.LUT R2, R4.reuse, 0x300, RZ, 0xc0, !PT ;  /* 0x0000030004027812 */ /* 0x040fe400078ec0ff */
[----:B------:R-:W-:Y:S02]  /*0250*/  ISETP.GE.U32.AND P1, PT, R4, 0x300, PT ;  /* 0x000003000400780c */ /* 0x000fe40003f26070 */
[----:B------:R-:W-:-:S13]  /*0260*/  ISETP.NE.AND P0, PT, R2, 0x300, PT ;  /* 0x000003000200780c */ /* 0x000fda0003f05270 */
[----:B------:R-:W-:Y:S05]  /*0270*/  @!P0 BRA `(.L_x_9) ;  /* 0x00000000003c8947 */ /* 0x000fea0003800000 */
[----:B------:R-:W0:Y:S01]  /*0280*/  LDC.64 R2, c[0x0][0x380] ;  /* 0x0000e000ff027b82 */ /* 0x000e220000000a00 */
[----:B------:R-:W-:-:S04]  /*0290*/  LEA.HI R4, R4, 0x1, RZ, 0x18 ;  /* 0x0000000104047811 */ /* 0x000fc800078fc0ff */
[----:B------:R-:W-:-:S05]  /*02a0*/  LOP3.LUT R4, R4, 0x3, RZ, 0xc0, !PT ;  /* 0x0000000304047812 */ /* 0x000fca00078ec0ff */
[----:B------:R-:W-:Y:S02]  /*02b0*/  IMAD.MOV R4, RZ, RZ, -R4 ;  /* 0x000000ffff047224 */ /* 0x000fe400078e0a04 */
[----:B0-----:R-:W-:-:S04]  /*02c0*/  IMAD.WIDE.U32 R2, R11, 0x4, R2 ;  /* 0x000000040b027825 */ /* 0x001fc800078e0002 */
[----:B------:R-:W-:-:S07]  /*02d0*/  IMAD.MOV.U32 R5, RZ, RZ, R3 ;  /* 0x000000ffff057224 */ /* 0x000fce00078e0003 */
.L_x_10:
[----:B------:R-:W-:-:S06]  /*02e0*/  IMAD.MOV.U32 R3, RZ, RZ, R5 ;  /* 0x000000ffff037224 */ /* 0x000fcc00078e0005 */
[----:B------:R0:W2:Y:S01]  /*02f0*/  LDG.E.CONSTANT R3, desc[UR6][R2.64] ;  /* 0x0000000602037981 */ /* 0x0000a2000c1e9900 */
[----:B------:R-:W-:Y:S02]  /*0300*/  VIADD R4, R4, 0x1 ;  /* 0x0000000104047836 */ /* 0x000fe40000000000 */
[----:B------:R-:W-:-:S03]  /*0310*/  VIADD R11, R11, 0x100 ;  /* 0x000001000b0b7836 */ /* 0x000fc60000000000 */
[----:B------:R-:W-:Y:S02]  /*0320*/  ISETP.NE.AND P0, PT, R4, RZ, PT ;  /* 0x000000ff0400720c */ /* 0x000fe40003f05270 */
[----:B0-----:R-:W-:-:S05]  /*0330*/  IADD3 R2, P2, PT, R2, 0x400, RZ ;  /* 0x0000040002027810 */ /* 0x001fca0007f5e0ff */
[----:B------:R-:W-:Y:S02]  /*0340*/  IMAD.X R5, RZ, RZ, R5, P2 ;  /* 0x000000ffff057224 */ /* 0x000fe400010e0605 */
[----:B--2--5:R-:W-:-:S04]  /*0350*/  IMAD.IADD R0, R3, 0x1, R0 ;  /* 0x0000000103007824 */ /* 0x024fc800078e0200 */
[----:B------:R-:W-:Y:S05]  /*0360*/  @P0 BRA `(.L_x_10) ;  /* 0xfffffffc00dc0947 */ /* 0x000fea000383ffff */
.L_x_9:
[----:B------:R-:W-:Y:S05]  /*0370*/  BSYNC.RECONVERGENT B2 ;  /* 0x0000000000027941 */ /* 0x000fea0003800200 */
.L_x_8:
[----:B------:R-:W-:Y:S05]  /*0380*/  @!P1 BRA `(.L_x_7) ;  /* 0x0000000400309947 */ /* 0x000fea0003800000 */
[----:B------:R-:W-:Y:S01]  /*0390*/  IMAD.IADD R2, R20, 0x1, -R11 ;  /* 0x0000000114027824 */ /* 0x000fe200078e0a0b */
[----:B------:R-:W-:Y:S01]  /*03a0*/  BSSY.RECONVERGENT B2, `(.L_x_11) ;  /* 0x0000029000027945 */ /* 0x000fe20003800200 */
[----:B------:R-:W-:-:S03]  /*03b0*/  PLOP3.LUT P0, PT, PT, PT, PT, 0x80, 0x8 ;  /* 0x000000000008781c */ /* 0x000fc60003f0f070 */
[----:B------:R-:W-:-:S13]  /*03c0*/  ISETP.GT.AND P1, PT, R2, 0xc00, PT ;  /* 0x00000c000200780c */ /* 0x000fda0003f24270 */
[----:B------:R-:W-:Y:S05]  /*03d0*/  @!P1 BRA `(.L_x_12) ;  /* 0x0000000000949947 */ /* 0x000fea0003800000 */
[----:B------:R-:W-:Y:S01]  /*03e0*/  PLOP3.LUT P0, PT, PT, PT, PT, 0x8, 0x80 ;  /* 0x000000000080781c */ /* 0x000fe20003f0e170 */
[----:B------:R-:W-:-:S12]  /*03f0*/  VIADD R8, R20, 0xfffff400 ;  /* 0xfffff40014087836 */ /* 0x000fd80000000000 */
.L_x_13:
[----:B------:R-:W0:Y:S01]  /*0400*/  LDC.64 R4, c[0x0][0x380] ;  /* 0x0000e000ff047b82 */ /* 0x000e220000000a00 */
[C---:B------:R-:W-:Y:S02]  /*0410*/  VIADD R7, R11.reuse, 0x400 ;  /* 0x000004000b077836 */ /* 0x040fe40000000000 */
[C---:B------:R-:W-:Y:S02]  /*0420*/  VIADD R3, R11.reuse, 0x800 ;  /* 0x000008000b037836 */ /* 0x040fe40000000000 */
[----:B0-----:R-:W-:-:S05]  /*0430*/  IMAD.WIDE R22, R11, 0x4, R4 ;  /* 0x000000040b167825 */ /* 0x001fca00078e0204 */
[----:B------:R-:W2:Y:S01]  /*0440*/  LDG.E.CONSTANT R13, desc[UR6][R22.64] ;  /* 0x00000006160d7981 */ /* 0x000ea2000c1e9900 */
[----:B------:R-:W-:-:S03]  /*0450*/  IMAD.WIDE R6, R7, 0x4, R4 ;  /* 0x0000000407067825 */ /* 0x000fc600078e0204 */
[----:B------:R-:W2:Y:S04]  /*0460*/  LDG.E.CONSTANT R10, desc[UR6][R22.64+0x400] ;  /* 0x00040006160a7981 */ /* 0x000ea8000c1e9900 */
[----:B------:R-:W3:Y:S04]  /*0470*/  LDG.E.CONSTANT R12, desc[UR6][R22.64+0x800] ;  /* 0x00080006160c7981 */ /* 0x000ee8000c1e9900 */
[----:B------:R-:W3:Y:S01]  /*0480*/  LDG.E.CONSTANT R19, desc[UR6][R22.64+0xc00] ;  /* 0x000c000616137981 */ /* 0x000ee2000c1e9900 */
[----:B------:R-:W-:-:S03]  /*0490*/  IMAD.WIDE R2, R3, 0x4, R4 ;  /* 0x0000000403027825 */ /* 0x000fc600078e0204 */
[----:B------:R-:W4:Y:S04]  /*04a0*/  LDG.E.CONSTANT R16, desc[UR6][R6.64] ;  /* 0x0000000606107981 */ /* 0x000f28000c1e9900 */
[----:B------:R-:W4:Y:S01]  /*04b0*/  LDG.E.CONSTANT R15, desc[UR6][R6.64+0x400] ;  /* 0x00040006060f7981 */ /* 0x000f22000c1e9900 */
[----:B------:R-:W-:-:S03]  /*04c0*/  VIADD R25, R11, 0xc00 ;  /* 0x00000c000b197836 */ /* 0x000fc60000000000 */
[----:B------:R-:W4:Y:S04]  /*04d0*/  LDG.E.CONSTANT R14, desc[UR6][R6.64+0x800] ;  /* 0x00080006060e7981 */ /* 0x000f28000c1e9900 */
[----:B------:R-:W4:Y:S01]  /*04e0*/  LDG.E.CONSTANT R21, desc[UR6][R6.64+0xc00] ;  /* 0x000c000606157981 */ /* 0x000f22000c1e9900 */
[----:B------:R-:W-:-:S03]  /*04f0*/  IMAD.WIDE R4, R25, 0x4, R4 ;  /* 0x0000000419047825 */ /* 0x000fc600078e0204 */
[----:B------:R-:W4:Y:S04]  /*0500*/  LDG.E.CONSTANT R18, desc[UR6][R2.64] ;  /* 0x0000000602127981 */ /* 0x000f28000c1e9900 */
[----:B------:R-:W4:Y:S04]  /*0510*/  LDG.E.CONSTANT R17, desc[UR6][R2.64+0x400] ;  /* 0x0004000602117981 */ /* 0x000f28000c1e9900 */
[----:B------:R-:W4:Y:S04]  /*0520*/  LDG.E.CONSTANT R23, desc[UR6][R2.64+0x800] ;  /* 0x0008000602177981 */ /* 0x000f28000c1e9900 */
[----:B------:R-:W4:Y:S04]  /*0530*/  LDG.E.CONSTANT R24, desc[UR6][R2.64+0xc00] ;  /* 0x000c000602187981 */ /* 0x000f28000c1e9900 */
[----:B------:R-:W4:Y:S04]  /*0540*/  LDG.E.CONSTANT R25, desc[UR6][R4.64] ;  /* 0x0000000604197981 */ /* 0x000f28000c1e9900 */
[----:B------:R-:W4:Y:S04]  /*0550*/  LDG.E.CONSTANT R26, desc[UR6][R4.64+0x400] ;  /* 0x00040006041a7981 */ /* 0x000f28000c1e9900 */
[----:B------:R-:W4:Y:S04]  /*0560*/  LDG.E.CONSTANT R22, desc[UR6][R4.64+0x800] ;  /* 0x0008000604167981 */ /* 0x000f28000c1e9900 */
[----:B------:R-:W4:Y:S01]  /*0570*/  LDG.E.CONSTANT R27, desc[UR6][R4.64+0xc00] ;  /* 0x000c0006041b7981 */ /* 0x000f22000c1e9900 */
[----:B------:R-:W-:-:S05]  /*0580*/  VIADD R11, R11, 0x1000 ;  /* 0x000010000b0b7836 */ /* 0x000fca0000000000 */
[----:B------:R-:W-:Y:S02]  /*0590*/  ISETP.GE.AND P1, PT, R11, R8, PT ;  /* 0x000000080b00720c */ /* 0x000fe40003f26270 */
[----:B--2--5:R-:W-:-:S04]  /*05a0*/  IADD3 R10, PT, PT, R10, R13, R0 ;  /* 0x0000000d0a0a7210 */ /* 0x024fc80007ffe000 */
[----:B---3--:R-:W-:-:S04]  /*05b0*/  IADD3 R10, PT, PT, R19, R12, R10 ;  /* 0x0000000c130a7210 */ /* 0x008fc80007ffe00a */
[----:B----4-:R-:W-:-:S04]  /*05c0*/  IADD3 R10, PT, PT, R15, R16, R10 ;  /* 0x000000100f0a7210 */ /* 0x010fc80007ffe00a */
[----:B------:R-:W-:-:S04]  /*05d0*/  IADD3 R10, PT, PT, R21, R14, R10 ;  /* 0x0000000e150a7210 */ /* 0x000fc80007ffe00a */
[----:B------:R-:W-:-:S04]  /*05e0*/  IADD3 R10, PT, PT, R17, R18, R10 ;  /* 0x00000012110a7210 */ /* 0x000fc80007ffe00a */
[----:B------:R-:W-:-:S04]  /*05f0*/  IADD3 R10, PT, PT, R24, R23, R10 ;  /* 0x00000017180a7210 */ /* 0x000fc80007ffe00a */
[----:B------:R-:W-:-:S04]  /*0600*/  IADD3 R25, PT, PT, R26, R25, R10 ;  /* 0x000000191a197210 */ /* 0x000fc80007ffe00a */
[----:B------:R-:W-:Y:S01]  /*0610*/  IADD3 R0, PT, PT, R27, R22, R25 ;  /* 0x000000161b007210 */ /* 0x000fe20007ffe019 */
[----:B------:R-:W-:Y:S06]  /*0620*/  @!P1 BRA `(.L_x_13) ;  /* 0xfffffffc00749947 */ /* 0x000fec000383ffff */
.L_x_12:
[----:B------:R-:W-:Y:S05]  /*0630*/  BSYNC.RECONVERGENT B2 ;  /* 0x0000000000027941 */ /* 0x000fea0003800200 */
.L_x_11:
[----:B------:R-:W-:Y:S01]  /*0640*/  IMAD.IADD R2, R20, 0x1, -R11 ;  /* 0x0000000114027824 */ /* 0x000fe200078e0a0b */
[----:B------:R-:W-:Y:S04]  /*0650*/  BSSY.RECONVERGENT B2, `(.L_x_14) ;  /* 0x0000015000027945 */ /* 0x000fe80003800200 */
[----:B------:R-:W-:-:S13]  /*0660*/  ISETP.GT.AND P1, PT, R2, 0x400, PT ;  /* 0x000004000200780c */ /* 0x000fda0003f24270 */
[----:B------:R-:W-:Y:S05]  /*0670*/  @!P1 BRA `(.L_x_15) ;  /* 0x0000000000489947 */ /* 0x000fea0003800000 */
[----:B------:R-:W0:Y:S01]  /*0680*/  LDC.64 R4, c[0x0][0x380] ;  /* 0x0000e000ff047b82 */ /* 0x000e220000000a00 */
[C---:B------:R-:W-:Y:S02]  /*0690*/  VIADD R13, R11.reuse, 0x400 ;  /* 0x000004000b0d7836 */ /* 0x040fe40000000000 */
[----:B0-----:R-:W-:-:S05]  /*06a0*/  IMAD.WIDE R2, R11, 0x4, R4 ;  /* 0x000000040b027825 */ /* 0x001fca00078e0204 */
[----:B------:R-:W2:Y:S01]  /*06b0*/  LDG.E.CONSTANT R7, desc[UR6][R2.64] ;  /* 0x0000000602077981 */ /* 0x000ea2000c1e9900 */
[----:B------:R-:W-:-:S03]  /*06c0*/  IMAD.WIDE R4, R13, 0x4, R4 ;  /* 0x000000040d047825 */ /* 0x000fc600078e0204 */
[----:B------:R-:W2:Y:S04]  /*06d0*/  LDG.E.CONSTANT R6, desc[UR6][R2.64+0x400] ;  /* 0x0004000602067981 */ /* 0x000ea8000c1e9900 */
[----:B------:R-:W3:Y:S04]  /*06e0*/  LDG.E.CONSTANT R13, desc[UR6][R2.64+0x800] ;  /* 0x00080006020d7981 */ /* 0x000ee8000c1e9900 */
[----:B------:R-:W3:Y:S04]  /*06f0*/  LDG.E.CONSTANT R8, desc[UR6][R2.64+0xc00] ;  /* 0x000c000602087981 */ /* 0x000ee8000c1e9900 */
[----:B------:R-:W4:Y:S04]  /*0700*/  LDG.E.CONSTANT R15, desc[UR6][R4.64] ;  /* 0x00000006040f7981 */ /* 0x000f28000c1e9900 */
[----:B------:R-:W4:Y:S04]  /*0710*/  LDG.E.CONSTANT R10, desc[UR6][R4.64+0x400] ;  /* 0x00040006040a7981 */ /* 0x000f28000c1e9900 */
[----:B------:R-:W4:Y:S04]  /*0720*/  LDG.E.CONSTANT R17, desc[UR6][R4.64+0x800] ;  /* 0x0008000604117981 */ /* 0x000f28000c1e9900 */
[----:B------:R-:W4:Y:S01]  /*0730*/  LDG.E.CONSTANT R12, desc[UR6][R4.64+0xc00] ;  /* 0x000c0006040c7981 */ /* 0x000f22000c1e9900 */
[----:B------:R-:W-:Y:S01]  /*0740*/  PLOP3.LUT P0, PT, PT, PT, PT, 0x8, 0x80 ;  /* 0x000000000080781c */ /* 0x000fe20003f0e170 */
[----:B------:R-:W-:Y:S01]  /*0750*/  VIADD R11, R11, 0x800 ;  /* 0x000008000b0b7836 */ /* 0x000fe20000000000 */
[----:B--2--5:R-:W-:-:S04]  /*0760*/  IADD3 R6, PT, PT, R6, R7, R0 ;  /* 0x0000000706067210 */ /* 0x024fc80007ffe000 */
[----:B---3--:R-:W-:-:S04]  /*0770*/  IADD3 R6, PT, PT, R8, R13, R6 ;  /* 0x0000000d08067210 */ /* 0x008fc80007ffe006 */
[----:B----4-:R-:W-:-:S04]  /*0780*/  IADD3 R6, PT, PT, R10, R15, R6 ;  /* 0x0000000f0a067210 */ /* 0x010fc80007ffe006 */
[----:B------:R-:W-:-:S07]  /*0790*/  IADD3 R0, PT, PT, R12, R17, R6 ;  /* 0x000000110c007210 */ /* 0x000fce0007ffe006 */
.L_x_15:
[----:B------:R-:W-:Y:S05]  /*07a0*/  BSYNC.RECONVERGENT B2 ;  /* 0x0000000000027941 */ /* 0x000fea0003800200 */
.L_x_14:
[----:B------:R-:W-:-:S13]  /*07b0*/  ISETP.LT.OR P0, PT, R11, R20, P0 ;  /* 0x000000140b00720c */ /* 0x000fda0000701670 */
[----:B------:R-:W-:Y:S05]  /*07c0*/  @!P0 BRA `(.L_x_7) ;  /* 0x0000000000208947 */ /* 0x000fea0003800000 */
[----:B------:R-:W0:Y:S02]  /*07d0*/  LDC.64 R2, c[0x0][0x380] ;  /* 0x0000e000ff027b82 */ /* 0x000e240000000a00 */
[----:B0-----:R-:W-:-:S05]  /*07e0*/  IMAD.WIDE R2, R11, 0x4, R2 ;  /* 0x000000040b027825 */ /* 0x001fca00078e0202 */
[----:B------:R-:W2:Y:S04]  /*07f0*/  LDG.E.CONSTANT R5, desc[UR6][R2.64] ;  /* 0x0000000602057981 */ /* 0x000ea8000c1e9900 */
[----:B------:R-:W2:Y:S04]  /*0800*/  LDG.E.CONSTANT R4, desc[UR6][R2.64+0x400] ;  /* 0x0004000602047981 */ /* 0x000ea8000c1e9900 */
[----:B------:R-:W3:Y:S04]  /*0810*/  LDG.E.CONSTANT R7, desc[UR6][R2.64+0x800] ;  /* 0x0008000602077981 */ /* 0x000ee8000c1e9900 */
[----:B------:R-:W3:Y:S01]  /*0820*/  LDG.E.CONSTANT R6, desc[UR6][R2.64+0xc00] ;  /* 0x000c000602067981 */ /* 0x000ee2000c1e9900 */
[----:B--2--5:R-:W-:-:S04]  /*0830*/  IADD3 R0, PT, PT, R4, R5, R0 ;  /* 0x0000000504007210 */ /* 0x024fc80007ffe000 */
[----:B---3--:R-:W-:-:S07]  /*0840*/  IADD3 R0, PT, PT, R6, R7, R0 ;  /* 0x0000000706007210 */ /* 0x008fce0007ffe000 */
.L_x_7:
[----:B------:R-:W-:Y:S05]  /*0850*/  BSYNC.RECONVERGENT B1 ;  /* 0x0000000000017941 */ /* 0x000fea0003800200 */
.L_x_6:
[----:B------:R-:W-:-:S13]  /*0860*/  ISETP.GE.AND P0, PT, R20, 0x100, PT ;  /* 0x000001001400780c */ /* 0x000fda0003f06270 */
[----:B------:R-:W-:Y:S05]  /*0870*/  @!P0 BRA `(.L_x_16) ;  /* 0x0000000000ac8947 */ /* 0x000fea0003800000 */
[----:B------:R-:W1:Y:S01]  /*0880*/  S2R R6, SR_LANEID ;  /* 0x0000000000067919 */ /* 0x000e620000000000 */
[----:B0----5:R-:W0:Y:S01]  /*0890*/  SHFL.DOWN PT, R2, R0, 0x1, 0x1f ;  /* 0x08201f0000027f89 */ /* 0x021e2200000e0000 */
[C---:B-1----:R-:W-:Y:S02]  /*08a0*/  ISETP.GT.AND P0, PT, R6.reuse, 0x1e, PT ;  /* 0x0000001e0600780c */ /* 0x042fe40003f04270 */
[----:B------:R-:W-:Y:S02]  /*08b0*/  ISETP.NE.AND P1, PT, R6, RZ, PT ;  /* 0x000000ff0600720c */ /* 0x000fe40003f25270 */
[----:B0-----:R-:W-:Y:S02]  /*08c0*/  SEL R3, R2, RZ, !P0 ;  /* 0x000000ff02037207 */ /* 0x001fe40004000000 */
[----:B------:R-:W-:-:S03]  /*08d0*/  ISETP.GT.AND P0, PT, R6, 0x1d, PT ;  /* 0x0000001d0600780c */ /* 0x000fc60003f04270 */
[----:B------:R-:W-:-:S05]  /*08e0*/  IMAD.IADD R3, R3, 0x1, R0 ;  /* 0x0000000103037824 */ /* 0x000fca00078e0200 */
[----:B------:R-:W0:Y:S01]  /*08f0*/  SHFL.DOWN PT, R2, R3, 0x2, 0x1f ;  /* 0x08401f0003027f89 */ /* 0x000e2200000e0000 */
[----:B------:R-:W1:Y:S01]  /*0900*/  @!P1 S2R R7, SR_CgaCtaId ;  /* 0x0000000000079919 */ /* 0x000e620000008800 */
[----:B0-----:R-:W-:Y:S02]  /*0910*/  SEL R2, R2, RZ, !P0 ;  /* 0x000000ff02027207 */ /* 0x001fe40004000000 */
[----:B------:R-:W-:-:S03]  /*0920*/  ISETP.GT.AND P0, PT, R6, 0x1b, PT ;  /* 0x0000001b0600780c */ /* 0x000fc60003f04270 */
[----:B------:R-:W-:-:S05]  /*0930*/  IMAD.IADD R2, R3, 0x1, R2 ;  /* 0x0000000103027824 */ /* 0x000fca00078e0202 */
[----:B------:R-:W0:Y:S02]  /*0940*/  SHFL.DOWN PT, R4, R2, 0x4, 0x1f ;  /* 0x08801f0002047f89 */ /* 0x000e2400000e0000 */
[----:B0-----:R-:W-:Y:S02]  /*0950*/  SEL R5, R4, RZ, !P0 ;  /* 0x000000ff04057207 */ /* 0x001fe40004000000 */
[----:B------:R-:W-:Y:S02]  /*0960*/  ISETP.GT.AND P0, PT, R6, 0x17, PT ;  /* 0x000000170600780c */ /* 0x000fe40003f04270 */
[----:B------:R-:W-:Y:S01]  /*0970*/  @!P1 MOV R4, 0x400 ;  /* 0x0000040000049802 */ /* 0x000fe20000000f00 */
[----:B------:R-:W-:Y:S01]  /*0980*/  IMAD.IADD R5, R2, 0x1, R5 ;  /* 0x0000000102057824 */ /* 0x000fe200078e0205 */
[----:B------:R-:W-:Y:S02]  /*0990*/  @!P1 SHF.R.U32.HI R2, RZ, 0x3, R9 ;  /* 0x00000003ff029819 */ /* 0x000fe40000011609 */
[----:B-1----:R-:W-:-:S02]  /*09a0*/  @!P1 LEA R7, R7, R4, 0x18 ;  /* 0x0000000407079211 */ /* 0x002fc400078ec0ff */
[----:B------:R-:W0:Y:S01]  /*09b0*/  SHFL.DOWN PT, R0, R5, 0x8, 0x1f ;  /* 0x09001f0005007f89 */ /* 0x000e2200000e0000 */
[----:B------:R-:W-:-:S05]  /*09c0*/  @!P1 LOP3.LUT R2, R2, 0x7c, RZ, 0xc0, !PT ;  /* 0x0000007c02029812 */ /* 0x000fca00078ec0ff */
[----:B------:R-:W-:Y:S01]  /*09d0*/  @!P1 IMAD.IADD R2, R2, 0x1, R7 ;  /* 0x0000000102029824 */ /* 0x000fe200078e0207 */
[----:B0-----:R-:W-:Y:S02]  /*09e0*/  SEL R0, R0, RZ, !P0 ;  /* 0x000000ff00007207 */ /* 0x001fe40004000000 */
[----:B------:R-:W-:-:S03]  /*09f0*/  ISETP.GT.AND P0, PT, R6, 0xf, PT ;  /* 0x0000000f0600780c */ /* 0x000fc60003f04270 */
[----:B------:R-:W-:-:S05]  /*0a00*/  IMAD.IADD R0, R5, 0x1, R0 ;  /* 0x0000000105007824 */ /* 0x000fca00078e0200 */
[----:B------:R-:W0:Y:S02]  /*0a10*/  SHFL.DOWN PT, R3, R0, 0x10, 0x1f ;  /* 0x0a001f0000037f89 */ /* 0x000e2400000e0000 */
[----:B0-----:R-:W-:Y:S02]  /*0a20*/  SEL R3, R3, RZ, !P0 ;  /* 0x000000ff03037207 */ /* 0x001fe40004000000 */
[----:B------:R-:W-:-:S03]  /*0a30*/  ISETP.NE.AND P0, PT, R9, RZ, PT ;  /* 0x000000ff0900720c */ /* 0x000fc60003f05270 */
[----:B------:R-:W-:-:S05]  /*0a40*/  IMAD.IADD R3, R0, 0x1, R3 ;  /* 0x0000000100037824 */ /* 0x000fca00078e0203 */
[----:B------:R0:W-:Y:S01]  /*0a50*/  @!P1 STS [R2+0x8], R3 ;  /* 0x0000080302009388 */ /* 0x0001e20000000800 */
[----:B------:R-:W-:Y:S06]  /*0a60*/  BAR.SYNC.DEFER_BLOCKING 0x0 ;  /* 0x0000000000007b1d */ /* 0x000fec0000010000 */
[----:B------:R-:W-:Y:S05]  /*0a70*/  @P0 BRA `(.L_x_17) ;  /* 0x0000002c00ac0947 */ /* 0x000fea0003800000 */
[----:B------:R-:W1:Y:S01]  /*0a80*/  S2UR UR5, SR_CgaCtaId ;  /* 0x00000000000579c3 */ /* 0x000e620000008800 */
[----:B------:R-:W-:Y:S02]  /*0a90*/  UMOV UR4, 0x400 ;  /* 0x0000040000047882 */ /* 0x000fe40000000000 */
[----:B-1----:R-:W-:-:S09]  /*0aa0*/  ULEA UR4, UR5, UR4, 0x18 ;  /* 0x0000000405047291 */ /* 0x002fd2000f8ec0ff */
[----:B------:R-:W-:Y:S04]  /*0ab0*/  LDS R0, [UR4+0xc] ;  /* 0x00000c04ff007984 */ /* 0x000fe80008000800 */
[----:B------:R-:W1:Y:S04]  /*0ac0*/  LDS.128 R4, [UR4+0x10] ;  /* 0x00001004ff047984 */ /* 0x000e680008000c00 */
[----:B------:R-:W2:Y:S01]  /*0ad0*/  LDS.64 R8, [UR4+0x20] ;  /* 0x00002004ff087984 */ /* 0x000ea20008000a00 */
[----:B-1----:R-:W-:-:S04]  /*0ae0*/  IADD3 R0, PT, PT, R4, R0, R3 ;  /* 0x0000000004007210 */ /* 0x002fc80007ffe003 */
[----:B------:R-:W-:-:S04]  /*0af0*/  IADD3 R0, PT, PT, R6, R0, R5 ;  /* 0x0000000006007210 */ /* 0x000fc80007ffe005 */
[----:B--2---:R-:W-:-:S05]  /*0b00*/  IADD3 R0, PT, PT, R8, R0, R7 ;  /* 0x0000000008007210 */ /* 0x004fca0007ffe007 */
[----:B0-----:R-:W-:Y:S01]  /*0b10*/  IMAD.IADD R3, R0, 0x1, R9 ;  /* 0x0000000100037824 */ /* 0x001fe200078e0209 */
[----:B------:R-:W-:Y:S06]  /*0b20*/  BRA `(.L_x_17) ;  /* 0x0000002c00807947 */ /* 0x000fec0003800000 */
.L_x_16:
[----:B0-----:R-:W-:Y:S01]  /*0b30*/  LOP3.LUT R2, R9, 0x3e0, RZ, 0xc0, !PT ;  /* 0x000003e009027812 */ /* 0x001fe200078ec0ff */
[----:B------:R-:W0:Y:S03]  /*0b40*/  S2R R8, SR_LANEID ;  /* 0x0000000000087919 */ /* 0x000e260000000000 */
[----:B------:R-:W-:Y:S01]  /*0b50*/  LOP3.LUT R5, RZ, R2, RZ, 0x33, !PT ;  /* 0x00000002ff057212 */ /* 0x000fe200078e33ff */
[----:B------:R-:W-:-:S04]  /*0b60*/  VIADD R3, R2, 0x20 ;  /* 0x0000002002037836 */ /* 0x000fc80000000000 */
[----:B------:R-:W-:Y:S01]  /*0b70*/  IMAD.IADD R5, R5, 0x1, R20 ;  /* 0x0000000105057824 */ /* 0x000fe200078e0214 */
[----:B------:R-:W-:-:S04]  /*0b80*/  ISETP.GT.AND P0, PT, R3, R20, PT ;  /* 0x000000140300720c */ /* 0x000fc80003f04270 */
[----:B------:R-:W-:-:S05]  /*0b90*/  SEL R5, R5, 0x1f, P0 ;  /* 0x0000001f05057807 */ /* 0x000fca0000000000 */
[----:B-----5:R-:W1:Y:S01]  /*0ba0*/  SHFL.DOWN PT, R2, R0, 0x1, R5 ;  /* 0x0820000000027989 */ /* 0x020e6200000e0005 */
[CC--:B0-----:R-:W-:Y:S01]  /*0bb0*/  ISETP.GE.AND P0, PT, R8.reuse, R5.reuse, PT ;  /* 0x000000050800720c */ /* 0x0c1fe20003f06270 */
[C---:B------:R-:W-:Y:S01]  /*0bc0*/  VIADD R4, R8.reuse, 0x2 ;  /* 0x0000000208047836 */ /* 0x040fe20000000000 */
[C---:B------:R-:W-:Y:S01]  /*0bd0*/  ISETP.NE.AND P1, PT, R8.reuse, RZ, PT ;  /* 0x000000ff0800720c */ /* 0x040fe20003f25270 */
[----:B------:R-:W-:Y:S01]  /*0be0*/  VIADD R6, R8, 0x4 ;  /* 0x0000000408067836 */ /* 0x000fe20000000000 */
[----:B-1----:R-:W-:Y:S02]  /*0bf0*/  SEL R3, R2, RZ, !P0 ;  /* 0x000000ff02037207 */ /* 0x002fe40004000000 */
[----:B------:R-:W-:-:S03]  /*0c00*/  ISETP.GT.AND P0, PT, R4, R5, PT ;  /* 0x000000050400720c */ /* 0x000fc60003f04270 */
[----:B------:R-:W-:-:S06]  /*0c10*/  IMAD.IADD R2, R3, 0x1, R0 ;  /* 0x0000000103027824 */ /* 0x000fcc00078e0200 */
[----:B------:R-:W0:Y:S01]  /*0c20*/  @!P1 S2R R10, SR_CgaCtaId ;  /* 0x00000000000a9919 */ /* 0x000e220000008800 */
[----:B------:R-:W-:Y:S01]  /*0c30*/  @!P1 MOV R7, 0x400 ;  /* 0x0000040000079802 */ /* 0x000fe20000000f00 */
[----:B------:R-:W1:Y:S02]  /*0c40*/  SHFL.DOWN PT, R3, R2, 0x2, R5 ;  /* 0x0840000002037989 */ /* 0x000e6400000e0005 */
[----:B-1----:R-:W-:Y:S02]  /*0c50*/  SEL R3, R3, RZ, !P0 ;  /* 0x000000ff03037207 */ /* 0x002fe40004000000 */
[----:B------:R-:W-:Y:S02]  /*0c60*/  ISETP.GT.AND P0, PT, R6, R5, PT ;  /* 0x000000050600720c */ /* 0x000fe40003f04270 */
[----:B------:R-:W-:Y:S01]  /*0c70*/  @!P1 SHF.R.U32.HI R6, RZ, 0x3, R9 ;  /* 0x00000003ff069819 */ /* 0x000fe20000011609 */
[----:B------:R-:W-:Y:S01]  /*0c80*/  IMAD.IADD R4, R2, 0x1, R3 ;  /* 0x0000000102047824 */ /* 0x000fe200078e0203 */
[----:B0-----:R-:W-:Y:S01]  /*0c90*/  @!P1 LEA R7, R10, R7, 0x18 ;  /* 0x000000070a079211 */ /* 0x001fe200078ec0ff */
[----:B------:R-:W-:Y:S01]  /*0ca0*/  VIADD R2, R8, 0x8 ;  /* 0x0000000808027836 */ /* 0x000fe20000000000 */
[----:B------:R-:W-:-:S02]  /*0cb0*/  @!P1 LOP3.LUT R6, R6, 0x7c, RZ, 0xc0, !PT ;  /* 0x0000007c06069812 */ /* 0x000fc400078ec0ff */
[----:B------:R-:W0:Y:S03]  /*0cc0*/  SHFL.DOWN PT, R3, R4, 0x4, R5 ;  /* 0x0880000004037989 */ /* 0x000e2600000e0005 */
[----:B------:R-:W-:Y:S01]  /*0cd0*/  @!P1 IMAD.IADD R6, R6, 0x1, R7 ;  /* 0x0000000106069824 */ /* 0x000fe200078e0207 */
[----:B0-----:R-:W-:Y:S02]  /*0ce0*/  SEL R3, R3, RZ, !P0 ;  /* 0x000000ff03037207 */ /* 0x001fe40004000000 */
[----:B------:R-:W-:-:S03]  /*0cf0*/  ISETP.GT.AND P0, PT, R2, R5, PT ;  /* 0x000000050200720c */ /* 0x000fc60003f04270 */
[----:B------:R-:W-:Y:S02]  /*0d00*/  IMAD.IADD R0, R4, 0x1, R3 ;  /* 0x0000000104007824 */ /* 0x000fe400078e0203 */
[----:B------:R-:W-:-:S03]  /*0d10*/  VIADD R4, R8, 0x10 ;  /* 0x0000001008047836 */ /* 0x000fc60000000000 */
[----:B------:R-:W0:Y:S02]  /*0d20*/  SHFL.DOWN PT, R3, R0, 0x8, R5 ;  /* 0x0900000000037989 */ /* 0x000e2400000e0005 */
[----:B0-----:R-:W-:Y:S02]  /*0d30*/  SEL R3, R3, RZ, !P0 ;  /* 0x000000ff03037207 */ /* 0x001fe40004000000 */
[----:B------:R-:W-:-:S03]  /*0d40*/  ISETP.GT.AND P0, PT, R4, R5, PT ;  /* 0x000000050400720c */ /* 0x000fc60003f04270 */
[----:B------:R-:W-:-:S05]  /*0d50*/  IMAD.IADD R2, R0, 0x1, R3 ;  /* 0x0000000100027824 */ /* 0x000fca00078e0203 */
[----:B------:R-:W0:Y:S02]  /*0d60*/  SHFL.DOWN PT, R3, R2, 0x10, R5 ;  /* 0x0a00000002037989 */ /* 0x000e2400000e0005 */
[----:B0-----:R-:W-:Y:S02]  /*0d70*/  SEL R3, R3, RZ, !P0 ;  /* 0x000000ff03037207 */ /* 0x001fe40004000000 */
[----:B------:R-:W-:-:S03]  /*0d80*/  ISETP.NE.AND P0, PT, R9, RZ, PT ;  /* 0x000000ff0900720c */ /* 0x000fc60003f05270 */
[----:B------:R-:W-:-:S05]  /*0d90*/  IMAD.IADD R3, R2, 0x1, R3 ;  /* 0x0000000102037824 */ /* 0x000fca00078e0203 */
[----:B------:R4:W-:Y:S01]  /*0da0*/  @!P1 STS [R6+0x8], R3 ;  /* 0x0000080306009388 */ /* 0x0009e20000000800 */
[----:B------:R-:W-:Y:S06]  /*0db0*/  BAR.SYNC.DEFER_BLOCKING 0x0 ;  /* 0x0000000000007b1d */ /* 0x000fec0000010000 */
[----:B------:R-:W-:Y:S05]  /*0dc0*/  @P0 BRA `(.L_x_17) ;  /* 0x0000002800d80947 */ /* 0x000fea0003800000 */
[----:B------:R-:W0:Y:S01]  /*0dd0*/  S2UR UR5, SR_CgaCtaId ;  /* 0x00000000000579c3 */ /* 0x000e220000008800 */
[----:B------:R-:W-:Y:S01]  /*0de0*/  UMOV UR4, 0x400 ;  /* 0x0000040000047882 */ /* 0x000fe20000000000 */
[C---:B------:R-:W-:Y:S02]  /*0df0*/  ISETP.GT.AND P2, PT, R20.reuse, 0x40, PT ;  /* 0x000000401400780c */ /* 0x040fe40003f44270 */
[C---:B------:R-:W-:Y:S02]  /*0e00*/  ISETP.GT.AND P1, PT, R20.reuse, 0x20, PT ;  /* 0x000000201400780c */ /* 0x040fe40003f24270 */
[----:B------:R-:W-:Y:S01]  /*0e10*/  ISETP.GT.AND P3, PT, R20, 0x80, PT ;  /* 0x000000801400780c */ /* 0x000fe20003f64270 */
[----:B0-----:R-:W-:-:S09]  /*0e20*/  ULEA UR4, UR5, UR4, 0x18 ;  /* 0x0000000405047291 */ /* 0x001fd2000f8ec0ff */
[----:B----4-:R-:W0:Y:S04]  /*0e30*/  LDS.128 R4, [UR4+0x10] ;  /* 0x00001004ff047984 */ /* 0x010e280008000c00 */
[----:B------:R-:W1:Y:S04]  /*0e40*/  LDS R0, [UR4+0xc] ;  /* 0x00000c04ff007984 */ /* 0x000e680008000800 */
[----:B------:R-:W2:Y:S01]  /*0e50*/  LDS.64 R8, [UR4+0x20] ;  /* 0x00002004ff087984 */ /* 0x000ea20008000a00 */
[----:B0-----:R-:W-:Y:S02]  /*0e60*/  SEL R4, R4, RZ, P2 ;  /* 0x000000ff04047207 */ /* 0x001fe40001000000 */
[----:B------:R-:W-:-:S02]  /*0e70*/  ISETP.GT.AND P2, PT, R20, 0x60, PT ;  /* 0x000000601400780c */ /* 0x000fc40003f44270 */
[----:B-1----:R-:W-:Y:S02]  /*0e80*/  SEL R0, R0, RZ, P1 ;  /* 0x000000ff00007207 */ /* 0x002fe40000800000 */
[----:B------:R-:W-:Y:S02]  /*0e90*/  SEL R5, R5, RZ, P2 ;  /* 0x000000ff05057207 */ /* 0x000fe40001000000 */
[----:B------:R-:W-:Y:S02]  /*0ea0*/  IADD3 R0, PT, PT, R4, R0, R3 ;  /* 0x0000000004007210 */ /* 0x000fe40007ffe003 */
[----:B------:R-:W-:Y:S02]  /*0eb0*/  ISETP.GT.AND P1, PT, R20, 0xa0, PT ;  /* 0x000000a01400780c */ /* 0x000fe40003f24270 */
[----:B------:R-:W-:Y:S02]  /*0ec0*/  SEL R6, R6, RZ, P3 ;  /* 0x000000ff06067207 */ /* 0x000fe40001800000 */
[----:B------:R-:W-:-:S02]  /*0ed0*/  ISETP.GT.AND P2, PT, R20, 0xc0, PT ;  /* 0x000000c01400780c */ /* 0x000fc40003f44270 */
[----:B------:R-:W-:Y:S02]  /*0ee0*/  ISETP.GT.AND P3, PT, R20, 0xe0, PT ;  /* 0x000000e01400780c */ /* 0x000fe40003f64270 */
[----:B------:R-:W-:Y:S02]  /*0ef0*/  SEL R7, R7, RZ, P1 ;  /* 0x000000ff07077207 */ /* 0x000fe40000800000 */
[----:B------:R-:W-:Y:S02]  /*0f00*/  IADD3 R0, PT, PT, R6, R0, R5 ;  /* 0x0000000006007210 */ /* 0x000fe40007ffe005 */
[----:B--2---:R-:W-:Y:S02]  /*0f10*/  SEL R8, R8, RZ, P2 ;  /* 0x000000ff08087207 */ /* 0x004fe40001000000 */
[----:B------:R-:W-:Y:S02]  /*0f20*/  SEL R9, R9, RZ, P3 ;  /* 0x000000ff09097207 */ /* 0x000fe40001800000 */
[----:B------:R-:W-:-:S05]  /*0f30*/  IADD3 R0, PT, PT, R8, R0, R7 ;  /* 0x0000000008007210 */ /* 0x000fca0007ffe007 */
[----:B------:R-:W-:Y:S01]  /*0f40*/  IMAD.IADD R3, R0, 0x1, R9 ;  /* 0x0000000100037824 */ /* 0x000fe200078e0209 */
[----:B------:R-:W-:Y:S06]  /*0f50*/  BRA `(.L_x_17) ;  /* 0x0000002800747947 */ /* 0x000fec0003800000 */
.L_x_3:
[----:B------:R-:W0:Y:S01]  /*0f60*/  S2R R0, SR_TID.X ;  /* 0x0000000000007919 */ /* 0x000e220000002100 */
[----:B------:R-:W1:Y:S01]  /*0f70*/  LDC.64 R2, c[0x0][0x380] ;  /* 0x0000e000ff027b82 */ /* 0x000e620000000a00 */
[----:B0-----:R-:W-:-:S04]  /*0f80*/  IMAD.SHL.U32 R5, R0, 0x4, RZ ;  /* 0x0000000400057824 */ /* 0x001fc800078e00ff */
[----:B-1----:R-:W-:-:S05]  /*0f90*/  IMAD.WIDE.U32 R2, R5, 0x4, R2 ;  /* 0x0000000405027825 */ /* 0x002fca00078e0002 */
[----:B------:R-:W2:Y:S04]  /*0fa0*/  LDG.E.128.CONSTANT R4, desc[UR6][R2.64] ;  /* 0x0000000602047981 */ /* 0x000ea8000c1e9d00 */
[----:B------:R-:W3:Y:S04]  /*0fb0*/  LDG.E.128.CONSTANT R8, desc[UR6][R2.64+0x1000] ;  /* 0x0010000602087981 */ /* 0x000ee8000c1e9d00 */
[----:B------:R-:W4:Y:S04]  /*0fc0*/  LDG.E.128.CONSTANT R12, desc[UR6][R2.64+0x2000] ;  /* 0x00200006020c7981 */ /* 0x000f28000c1e9d00 */
[----:B------:R-:W5:Y:S01]  /*0fd0*/  LDG.E.128.CONSTANT R16, desc[UR6][R2.64+0x3000] ;  /* 0x0030000602107981 */ /* 0x000f62000c1e9d00 */
[----:B------:R-:W-:Y:S01]  /*0fe0*/  ISETP.GE.U32.AND P0, PT, R20, 0x2000, PT ;  /* 0x000020001400780c */ /* 0x000fe20003f06070 */
[----:B------:R-:W-:Y:S01]  /*0ff0*/  IMAD.MOV.U32 R23, RZ, RZ, 0x1000 ;  /* 0x00001000ff177424 */ /* 0x000fe200078e00ff */
[----:B--2---:R-:W-:-:S04]  /*1000*/  IADD3 R5, PT, PT, R6, R5, R4 ;  /* 0x0000000506057210 */ /* 0x004fc80007ffe004 */
[----:B---3--:R-:W-:-:S04]  /*1010*/  IADD3 R5, PT, PT, R8, R7, R5 ;  /* 0x0000000708057210 */ /* 0x008fc80007ffe005 */
[----:B------:R-:W-:-:S04]  /*1020*/  IADD3 R5, PT, PT, R10, R9, R5 ;  /* 0x000000090a057210 */ /* 0x000fc80007ffe005 */
[----:B----4-:R-:W-:-:S04]  /*1030*/  IADD3 R5, PT, PT, R12, R11, R5 ;  /* 0x0000000b0c057210 */ /* 0x010fc80007ffe005 */
[----:B------:R-:W-:-:S04]  /*1040*/  IADD3 R5, PT, PT, R14, R13, R5 ;  /* 0x0000000d0e057210 */ /* 0x000fc80007ffe005 */
[----:B-----5:R-:W-:-:S04]  /*1050*/  IADD3 R5, PT, PT, R16, R15, R5 ;  /* 0x0000000f10057210 */ /* 0x020fc80007ffe005 */
[----:B------:R-:W-:-:S05]  /*1060*/  IADD3 R5, PT, PT, R18, R17, R5 ;  /* 0x0000001112057210 */ /* 0x000fca0007ffe005 */
[----:B------:R-:W-:Y:S01]  /*1070*/  IMAD.IADD R21, R19, 0x1, R5 ;  /* 0x0000000113157824 */ /* 0x000fe200078e0205 */
[----:B------:R-:W-:Y:S06]  /*1080*/  @!P0 BRA `(.L_x_18) ;  /* 0x00000000005c8947 */ /* 0x000fec0003800000 */
[----:B------:R-:W0:Y:S01]  /*1090*/  LDC R24, c[0x0][0x390] ;  /* 0x0000e400ff187b82 */ /* 0x000e220000000800 */
[----:B------:R-:W-:Y:S02]  /*10a0*/  VIADD R22, R20, 0xfffff000 ;  /* 0xfffff00014167836 */ /* 0x000fe40000000000 */
[----:B------:R-:W-:-:S07]  /*10b0*/  IMAD.MOV.U32 R23, RZ, RZ, 0x1000 ;  /* 0x00001000ff177424 */ /* 0x000fce00078e00ff */
.L_x_20:
[----:B------:R-:W-:-:S05]  /*10c0*/  IMAD.WIDE R26, R23, 0x4, R2 ;  /* 0x00000004171a7825 */ /* 0x000fca00078e0202 */
[----:B------:R-:W2:Y:S04]  /*10d0*/  LDG.E.128.CONSTANT R12, desc[UR6][R26.64] ;  /* 0x000000061a0c7981 */ /* 0x000ea8000c1e9d00 */
[----:B------:R-:W3:Y:S04]  /*10e0*/  LDG.E.128.CONSTANT R16, desc[UR6][R26.64+0x1000] ;  /* 0x001000061a107981 */ /* 0x000ee8000c1e9d00 */
[----:B------:R-:W4:Y:S04]  /*10f0*/  LDG.E.128.CONSTANT R4, desc[UR6][R26.64+0x2000] ;  /* 0x002000061a047981 */ /* 0x000f28000c1e9d00 */
[----:B------:R-:W5:Y:S01]  /*1100*/  LDG.E.128.CONSTANT R8, desc[UR6][R26.64+0x3000] ;  /* 0x003000061a087981 */ /* 0x000f62000c1e9d00 */
[----:B0-----:R-:W-:Y:S01]  /*1110*/  IMAD.MOV.U32 R20, RZ, RZ, R24 ;  /* 0x000000ffff147224 */ /* 0x001fe200078e0018 */
[----:B--2---:R-:W-:-:S04]  /*1120*/  IADD3 R13, PT, PT, R13, R12, R21 ;  /* 0x0000000c0d0d7210 */ /* 0x004fc80007ffe015 */
[----:B------:R-:W-:-:S04]  /*1130*/  IADD3 R13, PT, PT, R15, R14, R13 ;  /* 0x0000000e0f0d7210 */ /* 0x000fc80007ffe00d */
[----:B---3--:R-:W-:-:S04]  /*1140*/  IADD3 R13, PT, PT, R17, R16, R13 ;  /* 0x00000010110d7210 */ /* 0x008fc80007ffe00d */
[----:B------:R-:W-:-:S04]  /*1150*/  IADD3 R13, PT, PT, R19, R18, R13 ;  /* 0x00000012130d7210 */ /* 0x000fc80007ffe00d */
[----:B----4-:R-:W-:Y:S01]  /*1160*/  IADD3 R13, PT, PT, R5, R4, R13 ;  /* 0x00000004050d7210 */ /* 0x010fe20007ffe00d */
[----:B------:R-:W-:-:S03]  /*1170*/  IMAD.IADD R4, R20, 0x1, -R23 ;  /* 0x0000000114047824 */ /* 0x000fc600078e0a17 */
[----:B------:R-:W-:Y:S02]  /*1180*/  IADD3 R13, PT, PT, R7, R6, R13 ;  /* 0x00000006070d7210 */ /* 0x000fe40007ffe00d */
[----:B------:R-:W-:Y:S02]  /*1190*/  ISETP.GE.AND P0, PT, R4, 0x1000, PT ;  /* 0x000010000400780c */ /* 0x000fe40003f06270 */
[----:B-----5:R-:W-:-:S04]  /*11a0*/  IADD3 R13, PT, PT, R9, R8, R13 ;  /* 0x00000008090d7210 */ /* 0x020fc80007ffe00d */
[----:B------:R-:W-:-:S07]  /*11b0*/  IADD3 R21, PT, PT, R11, R10, R13 ;  /* 0x0000000a0b157210 */ /* 0x000fce0007ffe00d */
[----:B------:R-:W-:Y:S05]  /*11c0*/  @!P0 BRA `(.L_x_19) ;  /* 0x0000000400fc8947 */ /* 0x000fea0003800000 */
[----:B------:R-:W-:-:S05]  /*11d0*/  VIADD R23, R23, 0x1000 ;  /* 0x0000100017177836 */ /* 0x000fca0000000000 */
[----:B------:R-:W-:-:S13]  /*11e0*/  ISETP.GT.AND P0, PT, R23, R22, PT ;  /* 0x000000161700720c */ /* 0x000fda0003f04270 */
[----:B------:R-:W-:Y:S05]  /*11f0*/  @!P0 BRA `(.L_x_20) ;  /* 0xfffffffc00b08947 */ /* 0x000fea000383ffff */
.L_x_18:
[----:B------:R-:W-:-:S13]  /*1200*/  ISETP.GE.AND P0, PT, R23, R20, PT ;  /* 0x000000141700720c */ /* 0x000fda0003f06270 */
[----:B------:R-:W-:Y:S05]  /*1210*/  @P0 BRA `(.L_x_19) ;  /* 0x0000000400e80947 */ /* 0x000fea0003800000 */
[----:B------:R-:W-:Y:S01]  /*1220*/  IMAD.IADD R9, R20, 0x1, -R23 ;  /* 0x0000000114097824 */ /* 0x000fe200078e0a17 */
[----:B------:R-:W-:Y:S04]  /*1230*/  BSSY.RECONVERGENT B1, `(.L_x_19) ;  /* 0x0000078000017945 */ /* 0x000fe80003800200 */
[----:B------:R-:W-:-:S13]  /*1240*/  ISETP.GE.AND P0, PT, R0, R9, PT ;  /* 0x000000090000720c */ /* 0x000fda0003f06270 */
[----:B------:R-:W-:Y:S05]  /*1250*/  @P0 BRA `(.L_x_21) ;  /* 0x0000000400d40947 */ /* 0x000fea0003800000 */
[----:B------:R-:W-:Y:S01]  /*1260*/  LOP3.LUT R2, RZ, R0, RZ, 0x33, !PT ;  /* 0x00000000ff027212 */ /* 0x000fe200078e33ff */
[----:B------:R-:W-:Y:S01]  /*1270*/  BSSY.RECONVERGENT B2, `(.L_x_22) ;  /* 0x0000015000027945 */ /* 0x000fe20003800200 */
[----:B------:R-:W-:Y:S02]  /*1280*/  IMAD.MOV.U32 R8, RZ, RZ, R0 ;  /* 0x000000ffff087224 */ /* 0x000fe400078e0000 */
[----:B------:R-:W-:-:S04]  /*1290*/  IADD3 R2, PT, PT, -R23, R20, R2 ;  /* 0x0000001417027210 */ /* 0x000fc80007ffe102 */
[C---:B------:R-:W-:Y:S02]  /*12a0*/  LOP3.LUT R3, R2.reuse, 0x300, RZ, 0xc0, !PT ;  /* 0x0000030002037812 */ /* 0x040fe400078ec0ff */
[----:B------:R-:W-:Y:S02]  /*12b0*/  ISETP.GE.U32.AND P1, PT, R2, 0x300, PT ;  /* 0x000003000200780c */ /* 0x000fe40003f26070 */
[----:B------:R-:W-:-:S13]  /*12c0*/  ISETP.NE.AND P0, PT, R3, 0x300, PT ;  /* 0x000003000300780c */ /* 0x000fda0003f05270 */
[----:B------:R-:W-:Y:S05]  /*12d0*/  @!P0 BRA `(.L_x_23) ;  /* 0x0000000000388947 */ /* 0x000fea0003800000 */
[----:B------:R-:W0:Y:S01]  /*12e0*/  LDC.64 R4, c[0x0][0x380] ;  /* 0x0000e000ff047b82 */ /* 0x000e220000000a00 */
[----:B------:R-:W-:Y:S01]  /*12f0*/  LEA.HI R2, R2, 0x1, RZ, 0x18 ;  /* 0x0000000102027811 */ /* 0x000fe200078fc0ff */
[----:B------:R-:W-:Y:S02]  /*1300*/  IMAD.IADD R7, R0, 0x1, R23 ;  /* 0x0000000100077824 */ /* 0x000fe400078e0217 */
[----:B------:R-:W-:Y:S01]  /*1310*/  IMAD.MOV.U32 R8, RZ, RZ, R0 ;  /* 0x000000ffff087224 */ /* 0x000fe200078e0000 */
[----:B------:R-:W-:-:S05]  /*1320*/  LOP3.LUT R2, R2, 0x3, RZ, 0xc0, !PT ;  /* 0x0000000302027812 */ /* 0x000fca00078ec0ff */
[----:B------:R-:W-:-:S07]  /*1330*/  IMAD.MOV R6, RZ, RZ, -R2 ;  /* 0x000000ffff067224 */ /* 0x000fce00078e0a02 */
.L_x_24:
[----:B0-----:R-:W-:-:S06]  /*1340*/  IMAD.WIDE.U32 R2, R7, 0x4, R4 ;  /* 0x0000000407027825 */ /* 0x001fcc00078e0004 */
[----:B------:R-:W2:Y:S01]  /*1350*/  LDG.E.CONSTANT R2, desc[UR6][R2.64] ;  /* 0x0000000602027981 */ /* 0x000ea2000c1e9900 */
[----:B------:R-:W-:Y:S02]  /*1360*/  VIADD R6, R6, 0x1 ;  /* 0x0000000106067836 */ /* 0x000fe40000000000 */
[----:B------:R-:W-:Y:S02]  /*1370*/  VIADD R8, R8, 0x100 ;  /* 0x0000010008087836 */ /* 0x000fe40000000000 */
[----:B------:R-:W-:Y:S01]  /*1380*/  VIADD R7, R7, 0x100 ;  /* 0x0000010007077836 */ /* 0x000fe20000000000 */
[----:B------:R-:W-:Y:S01]  /*1390*/  ISETP.NE.AND P0, PT, R6, RZ, PT ;  /* 0x000000ff0600720c */ /* 0x000fe20003f05270 */
[----:B--2---:R-:W-:-:S12]  /*13a0*/  IMAD.IADD R21, R2, 0x1, R21 ;  /* 0x0000000102157824 */ /* 0x004fd800078e0215 */
[----:B------:R-:W-:Y:S05]  /*13b0*/  @P0 BRA `(.L_x_24) ;  /* 0xfffffffc00e00947 */ /* 0x000fea000383ffff */
.L_x_23:
[----:B------:R-:W-:Y:S05]  /*13c0*/  BSYNC.RECONVERGENT B2 ;  /* 0x0000000000027941 */ /* 0x000fea0003800200 */
.L_x_22:
[----:B------:R-:W-:Y:S05]  /*13d0*/  @!P1 BRA `(.L_x_21) ;  /* 0x0000000400749947 */ /* 0x000fea0003800000 */
[----:B------:R-:W0:Y:S01]  /*13e0*/  LDCU.64 UR4, c[0x0][0x380] ;  /* 0x00007000ff0477ac */ /* 0x000e220008000a00 */
[----:B------:R-:W-:Y:S01]  /*13f0*/  IMAD.IADD R5, R9, 0x1, -R8 ;  /* 0x0000000109057824 */ /* 0x000fe200078e0a08 */
[C---:B------:R-:W-:Y:S01]  /*1400*/  IADD3 R3, P0, PT, R8.reuse, R23, RZ ;  /* 0x0000001708037210 */ /* 0x040fe20007f1e0ff */
[----:B------:R-:W-:Y:S01]  /*1410*/  BSSY.RECONVERGENT B2, `(.L_x_25) ;  /* 0x0000033000027945 */ /* 0x000fe20003800200 */
[----:B------:R-:W-:Y:S02]  /*1420*/  IMAD.IADD R23, R8, 0x1, R23 ;  /* 0x0000000108177824 */ /* 0x000fe400078e0217 */
[----:B------:R-:W-:Y:S01]  /*1430*/  ISETP.GT.AND P1, PT, R5, 0xc00, PT ;  /* 0x00000c000500780c */ /* 0x000fe20003f24270 */
[----:B------:R-:W-:Y:S01]  /*1440*/  IMAD.X R4, RZ, RZ, RZ, P0 ;  /* 0x000000ffff047224 */ /* 0x000fe200000e06ff */
[----:B0-----:R-:W-:-:S04]  /*1450*/  LEA R2, P0, R3, UR4, 0x2 ;  /* 0x0000000403027c11 */ /* 0x001fc8000f8010ff */
[----:B------:R-:W-:Y:S02]  /*1460*/  LEA.HI.X R3, R3, UR5, R4, 0x2, P0 ;  /* 0x0000000503037c11 */ /* 0x000fe400080f1404 */
[----:B------:R-:W-:-:S05]  /*1470*/  IADD3 R2, P0, PT, R2, 0x800, RZ ;  /* 0x0000080002027810 */ /* 0x000fca0007f1e0ff */
[----:B------:R-:W-:Y:S01]  /*1480*/  IMAD.X R3, RZ, RZ, R3, P0 ;  /* 0x000000ffff037224 */ /* 0x000fe200000e0603 */
[----:B------:R-:W-:Y:S01]  /*1490*/  PLOP3.LUT P0, PT, PT, PT, PT, 0x80, 0x8 ;  /* 0x000000000008781c */ /* 0x000fe20003f0f070 */
[----:B------:R-:W-:-:S12]  /*14a0*/  @!P1 BRA `(.L_x_26) ;  /* 0x0000000000a49947 */ /* 0x000fd80003800000 */
[----:B------:R-:W-:Y:S01]  /*14b0*/  PLOP3.LUT P0, PT, PT, PT, PT, 0x8, 0x80 ;  /* 0x000000000080781c */ /* 0x000fe20003f0e170 */
[----:B------:R-:W-:-:S12]  /*14c0*/  VIADD R11, R9, 0xfffff400 ;  /* 0xfffff400090b7836 */ /* 0x000fd80000000000 */
.L_x_27:
[----:B------:R-:W0:Y:S01]  /*14d0*/  LDC.64 R4, c[0x0][0x380] ;  /* 0x0000e000ff047b82 */ /* 0x000e220000000a00 */
[C---:B------:R-:W-:Y:S01]  /*14e0*/  VIADD R27, R23.reuse, 0x400 ;  /* 0x00000400171b7836 */ /* 0x040fe20000000000 */
[----:B------:R-:W2:Y:S01]  /*14f0*/  LDG.E.CONSTANT R12, desc[UR6][R2.64+-0x400] ;  /* 0xfffc0006020c7981 */ /* 0x000ea2000c1e9900 */
[----:B------:R-:W-:-:S03]  /*1500*/  VIADD R7, R23, 0x800 ;  /* 0x0000080017077836 */ /* 0x000fc60000000000 */
[----:B------:R-:W3:Y:S04]  /*1510*/  LDG.E.CONSTANT R18, desc[UR6][R2.64] ;  /* 0x0000000602127981 */ /* 0x000ee8000c1e9900 */
[----:B------:R-:W3:Y:S04]  /*1520*/  LDG.E.CONSTANT R17, desc[UR6][R2.64+0x400] ;  /* 0x0004000602117981 */ /* 0x000ee8000c1e9900 */
[----:B------:R-:W4:Y:S01]  /*1530*/  LDG.E.CONSTANT R15, desc[UR6][R2.64+0xc00] ;  /* 0x000c0006020f7981 */ /* 0x000f22000c1e9900 */
[----:B------:R-:W-:-:S03]  /*1540*/  VIADD R29, R23, 0xc00 ;  /* 0x00000c00171d7836 */ /* 0x000fc60000000000 */
[----:B------:R-:W5:Y:S04]  /*1550*/  LDG.E.CONSTANT R14, desc[UR6][R2.64+0x1000] ;  /* 0x00100006020e7981 */ /* 0x000f68000c1e9900 */
[----:B------:R-:W5:Y:S01]  /*1560*/  LDG.E.CONSTANT R13, desc[UR6][R2.64+0x1400] ;  /* 0x00140006020d7981 */ /* 0x000f62000c1e9900 */
[----:B0-----:R-:W-:-:S03]  /*1570*/  IMAD.WIDE.U32 R24, R23, 0x4, R4 ;  /* 0x0000000417187825 */ /* 0x001fc600078e0004 */
[----:B------:R-:W5:Y:S04]  /*1580*/  LDG.E.CONSTANT R19, desc[UR6][R2.64+0x1c00] ;  /* 0x001c000602137981 */ /* 0x000f68000c1e9900 */
[----:B------:R-:W2:Y:S01]  /*1590*/  LDG.E.CONSTANT R10, desc[UR6][R24.64] ;  /* 0x00000006180a7981 */ /* 0x000ea2000c1e9900 */
[----:B------:R-:W-:-:S03]  /*15a0*/  IMAD.WIDE.U32 R26, R27, 0x4, R4 ;  /* 0x000000041b1a7825 */ /* 0x000fc600078e0004 */
[----:B------:R-:W5:Y:S01]  /*15b0*/  LDG.E.CONSTANT R20, desc[UR6][R2.64+0x2400] ;  /* 0x0024000602147981 */ /* 0x000f62000c1e9900 */
[----:B------:R-:W-:-:S03]  /*15c0*/  IMAD.WIDE.U32 R6, R7, 0x4, R4 ;  /* 0x0000000407067825 */ /* 0x000fc600078e0004 */
[----:B------:R-:W4:Y:S01]  /*15d0*/  LDG.E.CONSTANT R16, desc[UR6][R26.64] ;  /* 0x000000061a107981 */ /* 0x000f22000c1e9900 */
[----:B------:R-:W-:-:S03]  /*15e0*/  IMAD.WIDE.U32 R4, R29, 0x4, R4 ;  /* 0x000000041d047825 */ /* 0x000fc600078e0004 */
[----:B------:R-:W5:Y:S04]  /*15f0*/  LDG.E.CONSTANT R6, desc[UR6][R6.64] ;  /* 0x0000000606067981 */ /* 0x000f68000c1e9900 */
[----:B------:R-:W5:Y:S04]  /*1600*/  LDG.E.CONSTANT R25, desc[UR6][R2.64+0x2000] ;  /* 0x0020000602197981 */ /* 0x000f68000c1e9900 */
[----:B------:R0:W5:Y:S04]  /*1610*/  LDG.E.CONSTANT R5, desc[UR6][R4.64] ;  /* 0x0000000604057981 */ /* 0x000168000c1e9900 */
[----:B------:R-:W5:Y:S04]  /*1620*/  LDG.E.CONSTANT R24, desc[UR6][R2.64+0x2c00] ;  /* 0x002c000602187981 */ /* 0x000f68000c1e9900 */
[----:B------:R-:W5:Y:S04]  /*1630*/  LDG.E.CONSTANT R27, desc[UR6][R2.64+0x3000] ;  /* 0x00300006021b7981 */ /* 0x000f68000c1e9900 */
[----:B------:R1:W5:Y:S01]  /*1640*/  LDG.E.CONSTANT R22, desc[UR6][R2.64+0x3400] ;  /* 0x0034000602167981 */ /* 0x000362000c1e9900 */
[----:B------:R-:W-:-:S05]  /*1650*/  VIADD R8, R8, 0x1000 ;  /* 0x0000100008087836 */ /* 0x000fca0000000000 */
[----:B------:R-:W-:Y:S02]  /*1660*/  ISETP.GE.AND P1, PT, R8, R11, PT ;  /* 0x0000000b0800720c */ /* 0x000fe40003f26270 */
[----:B0-----:R-:W-:Y:S01]  /*1670*/  IADD3 R4, P2, PT, R2, 0x4000, RZ ;  /* 0x0000400002047810 */ /* 0x001fe20007f5e0ff */
[----:B------:R-:W-:-:S04]  /*1680*/  VIADD R23, R23, 0x1000 ;  /* 0x0000100017177836 */ /* 0x000fc80000000000 */
[----:B-1----:R-:W-:Y:S02]  /*1690*/  IMAD.X R3, RZ, RZ, R3, P2 ;  /* 0x000000ffff037224 */ /* 0x002fe400010e0603 */
[----:B------:R-:W-:Y:S01]  /*16a0*/  IMAD.MOV.U32 R2, RZ, RZ, R4 ;  /* 0x000000ffff027224 */ /* 0x000fe200078e0004 */
[----:B--2---:R-:W-:-:S04]  /*16b0*/  IADD3 R10, PT, PT, R12, R10, R21 ;  /* 0x0000000a0c0a7210 */ /* 0x004fc80007ffe015 */
[----:B---3--:R-:W-:-:S04]  /*16c0*/  IADD3 R10, PT, PT, R17, R18, R10 ;  /* 0x00000012110a7210 */ /* 0x008fc80007ffe00a */
[----:B----4-:R-:W-:-:S04]  /*16d0*/  IADD3 R10, PT, PT, R15, R16, R10 ;  /* 0x000000100f0a7210 */ /* 0x010fc80007ffe00a */
[----:B-----5:R-:W-:-:S04]  /*16e0*/  IADD3 R10, PT, PT, R13, R14, R10 ;  /* 0x0000000e0d0a7210 */ /* 0x020fc80007ffe00a */
[----:B------:R-:W-:-:S04]  /*16f0*/  IADD3 R6, PT, PT, R19, R6, R10 ;  /* 0x0000000613067210 */ /* 0x000fc80007ffe00a */
[----:B------:R-:W-:-:S04]  /*1700*/  IADD3 R6, PT, PT, R20, R25, R6 ;  /* 0x0000001914067210 */ /* 0x000fc80007ffe006 */
[----:B------:R-:W-:-:S04]  /*1710*/  IADD3 R5, PT, PT, R24, R5, R6 ;  /* 0x0000000518057210 */ /* 0x000fc80007ffe006 */
[----:B------:R-:W-:Y:S01]  /*1720*/  IADD3 R21, PT, PT, R22, R27, R5 ;  /* 0x0000001b16157210 */ /* 0x000fe20007ffe005 */
[----:B------:R-:W-:Y:S06]  /*1730*/  @!P1 BRA `(.L_x_27) ;  /* 0xfffffffc00649947 */ /* 0x000fec000383ffff */
.L_x_26:
[----:B------:R-:W-:Y:S05]  /*1740*/  BSYNC.RECONVERGENT B2 ;  /* 0x0000000000027941 */ /* 0x000fea0003800200 */
.L_x_25:
[----:B------:R-:W-:Y:S01]  /*1750*/  IMAD.IADD R4, R9, 0x1, -R8 ;  /* 0x0000000109047824 */ /* 0x000fe200078e0a08 */
[----:B------:R-:W-:Y:S04]  /*1760*/  BSSY.RECONVERGENT B2, `(.L_x_28) ;  /* 0x000001a000027945 */ /* 0x000fe80003800200 */
[----:B------:R-:W-:-:S13]  /*1770*/  ISETP.GT.AND P1, PT, R4, 0x400, PT ;  /* 0x000004000400780c */ /* 0x000fda0003f24270 */
[----:B------:R-:W-:Y:S05]  /*1780*/  @!P1 BRA `(.L_x_29) ;  /* 0x00000000005c9947 */ /* 0x000fea0003800000 */
[----:B------:R-:W0:Y:S01]  /*1790*/  LDC.64 R6, c[0x0][0x380] ;  /* 0x0000e000ff067b82 */ /* 0x000e220000000a00 */
[C---:B------:R-:W-:Y:S01]  /*17a0*/  VIADD R11, R23.reuse, 0x400 ;  /* 0x00000400170b7836 */ /* 0x040fe20000000000 */
[----:B------:R-:W2:Y:S04]  /*17b0*/  LDG.E.CONSTANT R10, desc[UR6][R2.64+-0x400] ;  /* 0xfffc0006020a7981 */ /* 0x000ea8000c1e9900 */
[----:B------:R-:W3:Y:S04]  /*17c0*/  LDG.E.CONSTANT R12, desc[UR6][R2.64+0x400] ;  /* 0x00040006020c7981 */ /* 0x000ee8000c1e9900 */
[----:B------:R-:W4:Y:S04]  /*17d0*/  LDG.E.CONSTANT R13, desc[UR6][R2.64+0xc00] ;  /* 0x000c0006020d7981 */ /* 0x000f28000c1e9900 */
[----:B------:R-:W5:Y:S04]  /*17e0*/  LDG.E.CONSTANT R15, desc[UR6][R2.64+0x1000] ;  /* 0x00100006020f7981 */ /* 0x000f68000c1e9900 */
[----:B------:R1:W5:Y:S01]  /*17f0*/  LDG.E.CONSTANT R14, desc[UR6][R2.64+0x1400] ;  /* 0x00140006020e7981 */ /* 0x000362000c1e9900 */
[----:B0-----:R-:W-:-:S04]  /*1800*/  IMAD.WIDE.U32 R4, R23, 0x4, R6 ;  /* 0x0000000417047825 */ /* 0x001fc800078e0006 */
[----:B------:R-:W-:Y:S02]  /*1810*/  IMAD.WIDE.U32 R6, R11, 0x4, R6 ;  /* 0x000000040b067825 */ /* 0x000fe400078e0006 */
[----:B------:R-:W2:Y:S04]  /*1820*/  LDG.E.CONSTANT R4, desc[UR6][R4.64] ;  /* 0x0000000604047981 */ /* 0x000ea8000c1e9900 */
[----:B------:R-:W3:Y:S04]  /*1830*/  LDG.E.CONSTANT R11, desc[UR6][R2.64] ;  /* 0x00000006020b7981 */ /* 0x000ee8000c1e9900 */
[----:B------:R-:W4:Y:S01]  /*1840*/  LDG.E.CONSTANT R7, desc[UR6][R6.64] ;  /* 0x0000000606077981 */ /* 0x000f22000c1e9900 */
[----:B------:R-:W-:Y:S01]  /*1850*/  PLOP3.LUT P0, PT, PT, PT, PT, 0x8, 0x80 ;  /* 0x000000000080781c */ /* 0x000fe20003f0e170 */
[----:B------:R-:W-:-:S02]  /*1860*/  VIADD R8, R8, 0x800 ;  /* 0x0000080008087836 */ /* 0x000fc40000000000 */
[----:B------:R-:W-:Y:S01]  /*1870*/  VIADD R23, R23, 0x800 ;  /* 0x0000080017177836 */ /* 0x000fe20000000000 */
[----:B--2---:R-:W-:Y:S02]  /*1880*/  IADD3 R10, PT, PT, R10, R4, R21 ;  /* 0x000000040a0a7210 */ /* 0x004fe40007ffe015 */
[----:B------:R-:W-:Y:S02]  /*1890*/  IADD3 R4, P1, PT, R2, 0x2000, RZ ;  /* 0x0000200002047810 */ /* 0x000fe40007f3e0ff */
[----:B---3--:R-:W-:-:S03]  /*18a0*/  IADD3 R10, PT, PT, R12, R11, R10 ;  /* 0x0000000b0c0a7210 */ /* 0x008fc60007ffe00a */
[----:B------:R-:W-:Y:S01]  /*18b0*/  IMAD.X R5, RZ, RZ, R3, P1 ;  /* 0x000000ffff057224 */ /* 0x000fe200008e0603 */
[----:B----4-:R-:W-:Y:S01]  /*18c0*/  IADD3 R10, PT, PT, R13, R7, R10 ;  /* 0x000000070d0a7210 */ /* 0x010fe20007ffe00a */
[----:B-1----:R-:W-:Y:S02]  /*18d0*/  IMAD.MOV.U32 R2, RZ, RZ, R4 ;  /* 0x000000ffff027224 */ /* 0x002fe400078e0004 */
[----:B------:R-:W-:Y:S01]  /*18e0*/  IMAD.MOV.U32 R3, RZ, RZ, R5 ;  /* 0x000000ffff037224 */ /* 0x000fe200078e0005 */
[----:B-----5:R-:W-:-:S07]  /*18f0*/  IADD3 R21, PT, PT, R14, R15, R10 ;  /* 0x0000000f0e157210 */ /* 0x020fce0007ffe00a */
.L_x_29:
[----:B------:R-:W-:Y:S05]  /*1900*/  BSYNC.RECONVERGENT B2 ;  /* 0x0000000000027941 */ /* 0x000fea0003800200 */
.L_x_28:
[----:B------:R-:W-:-:S13]  /*1910*/  ISETP.LT.OR P0, PT, R8, R9, P0 ;  /* 0x000000090800720c */ /* 0x000fda0000701670 */
[----:B------:R-:W-:Y:S05]  /*1920*/  @!P0 BRA `(.L_x_21) ;  /* 0x0000000000208947 */ /* 0x000fea0003800000 */
[----:B------:R-:W0:Y:S01]  /*1930*/  LDC.64 R4, c[0x0][0x380] ;  /* 0x0000e000ff047b82 */ /* 0x000e220000000a00 */
[----:B------:R-:W2:Y:S04]  /*1940*/  LDG.E.CONSTANT R6, desc[UR6][R2.64+-0x400] ;  /* 0xfffc000602067981 */ /* 0x000ea8000c1e9900 */
[----:B------:R-:W3:Y:S04]  /*1950*/  LDG.E.CONSTANT R7, desc[UR6][R2.64] ;  /* 0x0000000602077981 */ /* 0x000ee8000c1e9900 */
[----:B------:R-:W3:Y:S01]  /*1960*/  LDG.E.CONSTANT R8, desc[UR6][R2.64+0x400] ;  /* 0x0004000602087981 */ /* 0x000ee2000c1e9900 */
[----:B0-----:R-:W-:-:S06]  /*1970*/  IMAD.WIDE.U32 R4, R23, 0x4, R4 ;  /* 0x0000000417047825 */ /* 0x001fcc00078e0004 */
[----:B------:R-:W2:Y:S02]  /*1980*/  LDG.E.CONSTANT R4, desc[UR6][R4.64] ;  /* 0x0000000604047981 */ /* 0x000ea4000c1e9900 */
[----:B--2---:R-:W-:-:S04]  /*1990*/  IADD3 R6, PT, PT, R6, R4, R21 ;  /* 0x0000000406067210 */ /* 0x004fc80007ffe015 */
[----:B---3--:R-:W-:-:S07]  /*19a0*/  IADD3 R21, PT, PT, R8, R7, R6 ;  /* 0x0000000708157210 */ /* 0x008fce0007ffe006 */
.L_x_21:
[----:B------:R-:W-:Y:S05]  /*19b0*/  BSYNC.RECONVERGENT B1 ;  /* 0x0000000000017941 */ /* 0x000fea0003800200 */
.L_x_19:
[----:B------:R-:W0:Y:S01]  /*19c0*/  S2R R8, SR_LANEID ;  /* 0x0000000000087919 */ /* 0x000e220000000000 */
[----:B------:R-:W1:Y:S01]  /*19d0*/  SHFL.DOWN PT, R2, R21, 0x1, 0x1f ;  /* 0x08201f0015027f89 */ /* 0x000e6200000e0000 */
[C---:B0-----:R-:W-:Y:S02]  /*19e0*/  ISETP.GT.AND P0, PT, R8.reuse, 0x1e, PT ;  /* 0x0000001e0800780c */ /* 0x041fe40003f04270 */
[----:B------:R-:W-:Y:S02]  /*19f0*/  ISETP.NE.AND P1, PT, R8, RZ, PT ;  /* 0x000000ff0800720c */ /* 0x000fe40003f25270 */
[----:B-1----:R-:W-:Y:S02]  /*1a00*/  SEL R2, R2, RZ, !P0 ;  /* 0x000000ff02027207 */ /* 0x002fe40004000000 */
[----:B------:R-:W-:-:S03]  /*1a10*/  ISETP.GT.AND P0, PT, R8, 0x1d, PT ;  /* 0x0000001d0800780c */ /* 0x000fc60003f04270 */
[----:B------:R-:W-:-:S05]  /*1a20*/  IMAD.IADD R2, R2, 0x1, R21 ;  /* 0x0000000102027824 */ /* 0x000fca00078e0215 */
[----:B------:R-:W0:Y:S01]  /*1a30*/  SHFL.DOWN PT, R3, R2, 0x2, 0x1f ;  /* 0x08401f0002037f89 */ /* 0x000e2200000e0000 */
[----:B------:R-:W-:Y:S01]  /*1a40*/  @!P1 MOV R6, 0x400 ;  /* 0x0000040000069802 */ /* 0x000fe20000000f00 */
[----:B------:R-:W1:Y:S01]  /*1a50*/  @!P1 S2R R7, SR_CgaCtaId ;  /* 0x0000000000079919 */ /* 0x000e620000008800 */
[----:B0-----:R-:W-:Y:S02]  /*1a60*/  SEL R3, R3, RZ, !P0 ;  /* 0x000000ff03037207 */ /* 0x001fe40004000000 */
[----:B------:R-:W-:-:S03]  /*1a70*/  ISETP.GT.AND P0, PT, R8, 0x1b, PT ;  /* 0x0000001b0800780c */ /* 0x000fc60003f04270 */
[----:B------:R-:W-:-:S05]  /*1a80*/  IMAD.IADD R3, R2, 0x1, R3 ;  /* 0x0000000102037824 */ /* 0x000fca00078e0203 */
[----:B------:R-:W0:Y:S01]  /*1a90*/  SHFL.DOWN PT, R4, R3, 0x4, 0x1f ;  /* 0x08801f0003047f89 */ /* 0x000e2200000e0000 */
[----:B-1----:R-:W-:Y:S02]  /*1aa0*/  @!P1 LEA R6, R7, R6, 0x18 ;  /* 0x0000000607069211 */ /* 0x002fe400078ec0ff */
[----:B0-----:R-:W-:Y:S02]  /*1ab0*/  SEL R4, R4, RZ, !P0 ;  /* 0x000000ff04047207 */ /* 0x001fe40004000000 */
[----:B------:R-:W-:-:S03]  /*1ac0*/  ISETP.GT.AND P0, PT, R8, 0x17, PT ;  /* 0x000000170800780c */ /* 0x000fc60003f04270 */
[----:B------:R-:W-:Y:S01]  /*1ad0*/  IMAD.IADD R4, R3, 0x1, R4 ;  /* 0x0000000103047824 */ /* 0x000fe200078e0204 */
[----:B------:R-:W-:-:S04]  /*1ae0*/  @!P1 SHF.R.U32.HI R3, RZ, 0x3, R0 ;  /* 0x00000003ff039819 */ /* 0x000fc80000011600 */
        /* <DEDUP_REMOVED lines=13> */
[----:B------:R-:W0:Y:S01]  /*1bc0*/  S2UR UR5, SR_CgaCtaId ;  /* 0x00000000000579c3 */ /* 0x000e220000008800 */
[----:B------:R-:W-:Y:S02]  /*1bd0*/  UMOV UR4, 0x400 ;  /* 0x0000040000047882 */ /* 0x000fe40000000000 */
[----:B0-----:R-:W-:-:S09]  /*1be0*/  ULEA UR4, UR5, UR4, 0x18 ;  /* 0x0000000405047291 */ /* 0x001fd2000f8ec0ff */
[----:B------:R-:W-:Y:S04]  /*1bf0*/  LDS R0, [UR4+0xc] ;  /* 0x00000c04ff007984 */ /* 0x000fe80008000800 */
[----:B---3--:R-:W0:Y:S04]  /*1c00*/  LDS.128 R4, [UR4+0x10] ;  /* 0x00001004ff047984 */ /* 0x008e280008000c00 */
[----:B------:R-:W1:Y:S01]  /*1c10*/  LDS.64 R8, [UR4+0x20] ;  /* 0x00002004ff087984 */ /* 0x000e620008000a00 */
[----:B0-----:R-:W-:-:S04]  /*1c20*/  IADD3 R0, PT, PT, R4, R0, R3 ;  /* 0x0000000004007210 */ /* 0x001fc80007ffe003 */
[----:B------:R-:W-:-:S04]  /*1c30*/  IADD3 R0, PT, PT, R6, R0, R5 ;  /* 0x0000000006007210 */ /* 0x000fc80007ffe005 */
[----:B-1----:R-:W-:-:S05]  /*1c40*/  IADD3 R0, PT, PT, R8, R0, R7 ;  /* 0x0000000008007210 */ /* 0x002fca0007ffe007 */
[----:B------:R-:W-:Y:S01]  /*1c50*/  IMAD.IADD R3, R0, 0x1, R9 ;  /* 0x0000000100037824 */ /* 0x000fe200078e0209 */
[----:B------:R-:W-:Y:S06]  /*1c60*/  BRA `(.L_x_17) ;  /* 0x0000001c00307947 */ /* 0x000fec0003800000 */
.L_x_2:
        /* <DEDUP_REMOVED lines=12> */
.L_x_32:
[----:B------:R-:W-:Y:S05]  /*1d30*/  BSYNC.RECONVERGENT B1 ;  /* 0x0000000000017941 */ /* 0x000fea0003800200 */
.L_x_31:
        /* <DEDUP_REMOVED lines=16> */
.L_x_37:
        /* <DEDUP_REMOVED lines=9> */
.L_x_36:
[----:B------:R-:W-:Y:S05]  /*1ed0*/  BSYNC.RECONVERGENT B2 ;  /* 0x0000000000027941 */ /* 0x000fea0003800200 */
.L_x_35:
        /* <DEDUP_REMOVED lines=8> */
.L_x_40:
        /* <DEDUP_REMOVED lines=35> */
.L_x_39:
[----:B------:R-:W-:Y:S05]  /*2190*/  BSYNC.RECONVERGENT B2 ;  /* 0x0000000000027941 */ /* 0x000fea0003800200 */
.L_x_38:
        /* <DEDUP_REMOVED lines=22> */
.L_x_42:
[----:B------:R-:W-:Y:S05]  /*2300*/  BSYNC.RECONVERGENT B2 ;  /* 0x0000000000027941 */ /* 0x000fea0003800200 */
.L_x_41:
        /* <DEDUP_REMOVED lines=10> */
.L_x_34:
[----:B------:R-:W-:Y:S05]  /*23b0*/  BSYNC.RECONVERGENT B1 ;  /* 0x0000000000017941 */ /* 0x000fea0003800200 */
.L_x_33:
        /* <DEDUP_REMOVED lines=38> */
[----:B------:R-:W0:Y:S04]  /*2620*/  LDS.128 R4, [UR4+0x10] ;  /* 0x00001004ff047984 */ /* 0x000e280008000c00 */
[----:B------:R-:W1:Y:S01]  /*2630*/  LDS.64 R8, [UR4+0x20] ;  /* 0x00002004ff087984 */ /* 0x000e620008000a00 */
[----:B0-----:R-:W-:-:S04]  /*2640*/  IADD3 R0, PT, PT, R4, R0, R3 ;  /* 0x0000000004007210 */ /* 0x001fc80007ffe003 */
[----:B------:R-:W-:-:S04]  /*2650*/  IADD3 R0, PT, PT, R6, R0, R5 ;  /* 0x0000000006007210 */ /* 0x000fc80007ffe005 */
[----:B-1----:R-:W-:-:S05]  /*2660*/  IADD3 R0, PT, PT, R8, R0, R7 ;  /* 0x0000000008007210 */ /* 0x002fca0007ffe007 */
[----:B--2---:R-:W-:Y:S01]  /*2670*/  IMAD.IADD R3, R0, 0x1, R9 ;  /* 0x0000000100037824 */ /* 0x004fe200078e0209 */
[----:B------:R-:W-:Y:S06]  /*2680*/  BRA `(.L_x_17) ;  /* 0x0000001000a87947 */ /* 0x000fec0003800000 */
.L_x_43:
        /* <DEDUP_REMOVED lines=16> */
[----:B------:R-:W1:Y:S02]  /*2790*/  SHFL.DOWN PT, R2, R3, 0x2, R7 ;  /* 0x0840000003027989 */ /* 0x000e6400000e0007 */
[----:B-1----:R-:W-:Y:S02]  /*27a0*/  SEL R2, R2, RZ, !P0 ;  /* 0x000000ff02027207 */ /* 0x002fe40004000000 */
[----:B------:R-:W-:-:S03]  /*27b0*/  ISETP.GT.AND P0, PT, R8, R7, PT ;  /* 0x000000070800720c */ /* 0x000fc60003f04270 */
[----:B------:R-:W-:Y:S01]  /*27c0*/  IMAD.IADD R2, R3, 0x1, R2 ;  /* 0x0000000103027824 */ /* 0x000fe200078e0202 */
[----:B------:R-:W-:-:S04]  /*27d0*/  @!P1 SHF.R.U32.HI R3, RZ, 0x3, R9 ;  /* 0x00000003ff039819 */ /* 0x000fc80000011609 */
[----:B------:R-:W1:Y:S02]  /*27e0*/  SHFL.DOWN PT, R4, R2, 0x4, R7 ;  /* 0x0880000002047989 */ /* 0x000e6400000e0007 */
[----:B-1----:R-:W-:Y:S01]  /*27f0*/  SEL R5, R4, RZ, !P0 ;  /* 0x000000ff04057207 */ /* 0x002fe20004000000 */
[C---:B------:R-:W-:Y:S02]  /*2800*/  VIADD R4, R6.reuse, 0x8 ;  /* 0x0000000806047836 */ /* 0x040fe40000000000 */
[----:B------:R-:W-:Y:S02]  /*2810*/  VIADD R6, R6, 0x10 ;  /* 0x0000001006067836 */ /* 0x000fe40000000000 */
[----:B------:R-:W-:Y:S01]  /*2820*/  IMAD.IADD R5, R2, 0x1, R5 ;  /* 0x0000000102057824 */ /* 0x000fe200078e0205 */
[----:B------:R-:W-:Y:S02]  /*2830*/  ISETP.GT.AND P0, PT, R4, R7, PT ;  /* 0x000000070400720c */ /* 0x000fe40003f04270 */
[----:B------:R-:W-:-:S02]  /*2840*/  @!P1 MOV R4, 0x400 ;  /* 0x0000040000049802 */ /* 0x000fc40000000f00 */
[----:B------:R-:W1:Y:S02]  /*2850*/  SHFL.DOWN PT, R0, R5, 0x8, R7 ;  /* 0x0900000005007989 */ /* 0x000e6400000e0007 */
[----:B0-----:R-:W-:Y:S02]  /*2860*/  @!P1 LEA R11, R11, R4, 0x18 ;  /* 0x000000040b0b9211 */ /* 0x001fe400078ec0ff */
[----:B------:R-:W-:-:S05]  /*2870*/  @!P1 LOP3.LUT R4, R3, 0x7c, RZ, 0xc0, !PT ;  /* 0x0000007c03049812 */ /* 0x000fca00078ec0ff */
[----:B------:R-:W-:Y:S01]  /*2880*/  @!P1 IMAD.IADD R4, R4, 0x1, R11 ;  /* 0x0000000104049824 */ /* 0x000fe200078e020b */
[----:B-1----:R-:W-:Y:S02]  /*2890*/  SEL R0, R0, RZ, !P0 ;  /* 0x000000ff00007207 */ /* 0x002fe40004000000 */
        /* <DEDUP_REMOVED lines=15> */
[----:B-1----:R-:W0:Y:S04]  /*2990*/  LDS.128 R4, [UR4+0x10] ;  /* 0x00001004ff047984 */ /* 0x002e280008000c00 */
        /* <DEDUP_REMOVED lines=18> */
.L_x_30:
[----:B------:R-:W0:Y:S01]  /*2ac0*/  S2R R0, SR_TID.X ;  /* 0x0000000000007919 */ /* 0x000e220000002100 */
[----:B------:R-:W0:Y:S02]  /*2ad0*/  LDC.64 R2, c[0x0][0x380] ;  /* 0x0000e000ff027b82 */ /* 0x000e240000000a00 */
[----:B0-----:R-:W-:-:S05]  /*2ae0*/  IMAD.WIDE.U32 R2, R0, 0x4, R2 ;  /* 0x0000000400027825 */ /* 0x001fca00078e0002 */
[----:B------:R-:W2:Y:S04]  /*2af0*/  LDG.E.CONSTANT R19, desc[UR6][R2.64] ;  /* 0x0000000602137981 */ /* 0x000ea8000c1e9900 */
[----:B------:R-:W2:Y:S04]  /*2b00*/  LDG.E.CONSTANT R4, desc[UR6][R2.64+0x400] ;  /* 0x0004000602047981 */ /* 0x000ea8000c1e9900 */
[----:B------:R-:W2:Y:S04]  /*2b10*/  LDG.E.CONSTANT R5, desc[UR6][R2.64+0x800] ;  /* 0x0008000602057981 */ /* 0x000ea8000c1e9900 */
[----:B------:R-:W3:Y:S04]  /*2b20*/  LDG.E.CONSTANT R6, desc[UR6][R2.64+0xc00] ;  /* 0x000c000602067981 */ /* 0x000ee8000c1e9900 */
[----:B------:R-:W3:Y:S04]  /*2b30*/  LDG.E.CONSTANT R7, desc[UR6][R2.64+0x1000] ;  /* 0x0010000602077981 */ /* 0x000ee8000c1e9900 */
[----:B------:R-:W4:Y:S04]  /*2b40*/  LDG.E.CONSTANT R8, desc[UR6][R2.64+0x1400] ;  /* 0x0014000602087981 */ /* 0x000f28000c1e9900 */
[----:B------:R-:W4:Y:S04]  /*2b50*/  LDG.E.CONSTANT R9, desc[UR6][R2.64+0x1800] ;  /* 0x0018000602097981 */ /* 0x000f28000c1e9900 */
[----:B------:R-:W5:Y:S04]  /*2b60*/  LDG.E.CONSTANT R10, desc[UR6][R2.64+0x1c00] ;  /* 0x001c0006020a7981 */ /* 0x000f68000c1e9900 */
[----:B------:R-:W5:Y:S04]  /*2b70*/  LDG.E.CONSTANT R11, desc[UR6][R2.64+0x2000] ;  /* 0x00200006020b7981 */ /* 0x000f68000c1e9900 */
[----:B------:R-:W5:Y:S04]  /*2b80*/  LDG.E.CONSTANT R12, desc[UR6][R2.64+0x2400] ;  /* 0x00240006020c7981 */ /* 0x000f68000c1e9900 */
[----:B------:R-:W5:Y:S04]  /*2b90*/  LDG.E.CONSTANT R13, desc[UR6][R2.64+0x2800] ;  /* 0x00280006020d7981 */ /* 0x000f68000c1e9900 */
[----:B------:R-:W5:Y:S04]  /*2ba0*/  LDG.E.CONSTANT R14, desc[UR6][R2.64+0x2c00] ;  /* 0x002c0006020e7981 */ /* 0x000f68000c1e9900 */
[----:B------:R-:W5:Y:S04]  /*2bb0*/  LDG.E.CONSTANT R15, desc[UR6][R2.64+0x3000] ;  /* 0x00300006020f7981 */ /* 0x000f68000c1e9900 */
[----:B------:R-:W5:Y:S04]  /*2bc0*/  LDG.E.CONSTANT R16, desc[UR6][R2.64+0x3400] ;  /* 0x0034000602107981 */ /* 0x000f68000c1e9900 */
[----:B------:R-:W5:Y:S04]  /*2bd0*/  LDG.E.CONSTANT R17, desc[UR6][R2.64+0x3800] ;  /* 0x0038000602117981 */ /* 0x000f68000c1e9900 */
[----:B------:R-:W5:Y:S01]  /*2be0*/  LDG.E.CONSTANT R18, desc[UR6][R2.64+0x3c00] ;  /* 0x003c000602127981 */ /* 0x000f62000c1e9900 */
[----:B------:R-:W-:-:S02]  /*2bf0*/  ISETP.GE.U32.AND P0, PT, R20, 0x2000, PT ;  /* 0x000020001400780c */ /* 0x000fc40003f06070 */
[----:B--2---:R-:W-:-:S04]  /*2c00*/  IADD3 R4, PT, PT, R5, R4, R19 ;  /* 0x0000000405047210 */ /* 0x004fc80007ffe013 */
[----:B---3--:R-:W-:-:S04]  /*2c10*/  IADD3 R4, PT, PT, R7, R6, R4 ;  /* 0x0000000607047210 */ /* 0x008fc80007ffe004 */
[----:B----4-:R-:W-:-:S04]  /*2c20*/  IADD3 R4, PT, PT, R9, R8, R4 ;  /* 0x0000000809047210 */ /* 0x010fc80007ffe004 */
[----:B-----5:R-:W-:Y:S01]  /*2c30*/  IADD3 R4, PT, PT, R11, R10, R4 ;  /* 0x0000000a0b047210 */ /* 0x020fe20007ffe004 */
[----:B------:R-:W-:-:S03]  /*2c40*/  IMAD.MOV.U32 R11, RZ, RZ, 0x1000 ;  /* 0x00001000ff0b7424 */ /* 0x000fc600078e00ff */
[----:B------:R-:W-:-:S04]  /*2c50*/  IADD3 R4, PT, PT, R13, R12, R4 ;  /* 0x0000000c0d047210 */ /* 0x000fc80007ffe004 */
[----:B------:R-:W-:-:S04]  /*2c60*/  IADD3 R4, PT, PT, R15, R14, R4 ;  /* 0x0000000e0f047210 */ /* 0x000fc80007ffe004 */
[----:B------:R-:W-:-:S05]  /*2c70*/  IADD3 R17, PT, PT, R17, R16, R4 ;  /* 0x0000001011117210 */ /* 0x000fca0007ffe004 */
[----:B------:R-:W-:Y:S01]  /*2c80*/  IMAD.IADD R8, R18, 0x1, R17 ;  /* 0x0000000112087824 */ /* 0x000fe200078e0211 */
[----:B------:R-:W-:Y:S06]  /*2c90*/  @!P0 BRA `(.L_x_44) ;  /* 0x00000000008c8947 */ /* 0x000fec0003800000 */
[----:B------:R-:W0:Y:S01]  /*2ca0*/  LDC R7, c[0x0][0x390] ;  /* 0x0000e400ff077b82 */ /* 0x000e220000000800 */
[----:B------:R-:W-:Y:S02]  /*2cb0*/  VIADD R6, R20, 0xfffff000 ;  /* 0xfffff00014067836 */ /* 0x000fe40000000000 */
[----:B------:R-:W-:-:S07]  /*2cc0*/  IMAD.MOV.U32 R11, RZ, RZ, 0x1000 ;  /* 0x00001000ff0b7424 */ /* 0x000fce00078e00ff */
.L_x_46:
[----:B------:R-:W-:-:S05]  /*2cd0*/  IMAD.WIDE R4, R11, 0x4, R2 ;  /* 0x000000040b047825 */ /* 0x000fca00078e0202 */
        /* <DEDUP_REMOVED lines=16> */
[----:B--2---:R-:W-:-:S04]  /*2de0*/  IADD3 R18, PT, PT, R18, R19, R8 ;  /* 0x0000001312127210 */ /* 0x004fc80007ffe008 */
[----:B---3--:R-:W-:Y:S01]  /*2df0*/  IADD3 R18, PT, PT, R21, R20, R18 ;  /* 0x0000001415127210 */ /* 0x008fe20007ffe012 */
[----:B0-----:R-:W-:-:S04]  /*2e00*/  IMAD.MOV.U32 R20, RZ, RZ, R7 ;  /* 0x000000ffff147224 */ /* 0x001fc800078e0007 */
[----:B------:R-:W-:Y:S01]  /*2e10*/  IMAD.IADD R8, R20, 0x1, -R11 ;  /* 0x0000000114087824 */ /* 0x000fe200078e0a0b */
[----:B----4-:R-:W-:-:S04]  /*2e20*/  IADD3 R18, PT, PT, R23, R22, R18 ;  /* 0x0000001617127210 */ /* 0x010fc80007ffe012 */
[----:B------:R-:W-:Y:S02]  /*2e30*/  ISETP.GE.AND P0, PT, R8, 0x1000, PT ;  /* 0x000010000800780c */ /* 0x000fe40003f06270 */
[----:B-----5:R-:W-:-:S04]  /*2e40*/  IADD3 R18, PT, PT, R25, R24, R18 ;  /* 0x0000001819127210 */ /* 0x020fc80007ffe012 */
[----:B------:R-:W-:-:S04]  /*2e50*/  IADD3 R14, PT, PT, R14, R17, R18 ;  /* 0x000000110e0e7210 */ /* 0x000fc80007ffe012 */
[----:B------:R-:W-:-:S04]  /*2e60*/  IADD3 R12, PT, PT, R15, R12, R14 ;  /* 0x0000000c0f0c7210 */ /* 0x000fc80007ffe00e */
[----:B------:R-:W-:-:S04]  /*2e70*/  IADD3 R10, PT, PT, R10, R13, R12 ;  /* 0x0000000d0a0a7210 */ /* 0x000fc80007ffe00c */
[----:B------:R-:W-:Y:S01]  /*2e80*/  IADD3 R8, PT, PT, R16, R9, R10 ;  /* 0x0000000910087210 */ /* 0x000fe20007ffe00a */
[----:B------:R-:W-:Y:S06]  /*2e90*/  @!P0 BRA `(.L_x_45) ;  /* 0x0000000400fc8947 */ /* 0x000fec0003800000 */
[----:B------:R-:W-:-:S05]  /*2ea0*/  VIADD R11, R11, 0x1000 ;  /* 0x000010000b0b7836 */ /* 0x000fca0000000000 */
[----:B------:R-:W-:-:S13]  /*2eb0*/  ISETP.GT.AND P0, PT, R11, R6, PT ;  /* 0x000000060b00720c */ /* 0x000fda0003f04270 */
[----:B------:R-:W-:Y:S05]  /*2ec0*/  @!P0 BRA `(.L_x_46) ;  /* 0xfffffffc00808947 */ /* 0x000fea000383ffff */
.L_x_44:
        /* <DEDUP_REMOVED lines=20> */
.L_x_50:
        /* <DEDUP_REMOVED lines=8> */
.L_x_49:
[----:B------:R-:W-:Y:S05]  /*3090*/  BSYNC.RECONVERGENT B2 ;  /* 0x0000000000027941 */ /* 0x000fea0003800200 */
.L_x_48:
        /* <DEDUP_REMOVED lines=16> */
.L_x_53:
        /* <DEDUP_REMOVED lines=20> */
[----:B------:R-:W5:Y:S04]  /*32e0*/  LDG.E.CONSTANT R22, desc[UR6][R2.64+0x2400] ;  /* 0x0024000602167981 */ /* 0x000f68000c1e9900 */
[----:B------:R0:W5:Y:S04]  /*32f0*/  LDG.E.CONSTANT R5, desc[UR6][R4.64] ;  /* 0x0000000604057981 */ /* 0x000168000c1e9900 */
        /* <DEDUP_REMOVED lines=17> */
.L_x_52:
[----:B------:R-:W-:Y:S05]  /*3410*/  BSYNC.RECONVERGENT B2 ;  /* 0x0000000000027941 */ /* 0x000fea0003800200 */
.L_x_51:
        /* <DEDUP_REMOVED lines=10> */
[----:B------:R-:W5:Y:S01]  /*34c0*/  LDG.E.CONSTANT R16, desc[UR6][R2.64+0x1400] ;  /* 0x0014000602107981 */ /* 0x000f62000c1e9900 */
[----:B0-----:R-:W-:-:S04]  /*34d0*/  IMAD.WIDE.U32 R4, R11, 0x4, R6 ;  /* 0x000000040b047825 */ /* 0x001fc800078e0006 */
[----:B------:R-:W-:Y:S02]  /*34e0*/  IMAD.WIDE.U32 R6, R13, 0x4, R6 ;  /* 0x000000040d067825 */ /* 0x000fe400078e0006 */
[----:B------:R0:W2:Y:S04]  /*34f0*/  LDG.E.CONSTANT R5, desc[UR6][R4.64] ;  /* 0x0000000604057981 */ /* 0x0000a8000c1e9900 */
[----:B------:R1:W3:Y:S04]  /*3500*/  LDG.E.CONSTANT R13, desc[UR6][R2.64] ;  /* 0x00000006020d7981 */ /* 0x0002e8000c1e9900 */
[----:B------:R-:W4:Y:S01]  /*3510*/  LDG.E.CONSTANT R7, desc[UR6][R6.64] ;  /* 0x0000000606077981 */ /* 0x000f22000c1e9900 */
[----:B0-----:R-:W-:Y:S01]  /*3520*/  IADD3 R4, P1, PT, R2, 0x2000, RZ ;  /* 0x0000200002047810 */ /* 0x001fe20007f3e0ff */
[----:B------:R-:W-:Y:S01]  /*3530*/  VIADD R10, R10, 0x800 ;  /* 0x000008000a0a7836 */ /* 0x000fe20000000000 */
[----:B------:R-:W-:Y:S01]  /*3540*/  PLOP3.LUT P0, PT, PT, PT, PT, 0x8, 0x80 ;  /* 0x000000000080781c */ /* 0x000fe20003f0e170 */
[----:B------:R-:W-:-:S02]  /*3550*/  VIADD R11, R11, 0x800 ;  /* 0x000008000b0b7836 */ /* 0x000fc40000000000 */
[----:B-1----:R-:W-:Y:S01]  /*3560*/  IMAD.MOV.U32 R2, RZ, RZ, R4 ;  /* 0x000000ffff027224 */ /* 0x002fe200078e0004 */
[----:B--2---:R-:W-:-:S04]  /*3570*/  IADD3 R12, PT, PT, R12, R5, R8 ;  /* 0x000000050c0c7210 */ /* 0x004fc80007ffe008 */
[----:B---3--:R-:W-:Y:S01]  /*3580*/  IADD3 R12, PT, PT, R14, R13, R12 ;  /* 0x0000000d0e0c7210 */ /* 0x008fe20007ffe00c */
[----:B------:R-:W-:-:S03]  /*3590*/  IMAD.X R5, RZ, RZ, R3, P1 ;  /* 0x000000ffff057224 */ /* 0x000fc600008e0603 */
[----:B----4-:R-:W-:Y:S01]  /*35a0*/  IADD3 R12, PT, PT, R15, R7, R12 ;  /* 0x000000070f0c7210 */ /* 0x010fe20007ffe00c */
[----:B------:R-:W-:-:S03]  /*35b0*/  IMAD.MOV.U32 R3, RZ, RZ, R5 ;  /* 0x000000ffff037224 */ /* 0x000fc600078e0005 */
[----:B-----5:R-:W-:-:S07]  /*35c0*/  IADD3 R8, PT, PT, R16, R17, R12 ;  /* 0x0000001110087210 */ /* 0x020fce0007ffe00c */
.L_x_55:
[----:B------:R-:W-:Y:S05]  /*35d0*/  BSYNC.RECONVERGENT B2 ;  /* 0x0000000000027941 */ /* 0x000fea0003800200 */
.L_x_54:
        /* <DEDUP_REMOVED lines=10> */
.L_x_47:
[----:B------:R-:W-:Y:S05]  /*3680*/  BSYNC.RECONVERGENT B1 ;  /* 0x0000000000017941 */ /* 0x000fea0003800200 */
.L_x_45:
[----:B------:R-:W0:Y:S01]  /*3690*/  S2R R9, SR_LANEID ;  /* 0x0000000000097919 */ /* 0x000e220000000000 */
[----:B------:R-:W1:Y:S01]  /*36a0*/  SHFL.DOWN PT, R2, R8, 0x1, 0x1f ;  /* 0x08201f0008027f89 */ /* 0x000e6200000e0000 */
[C---:B0-----:R-:W-:Y:S02]  /*36b0*/  ISETP.GT.AND P0, PT, R9.reuse, 0x1e, PT ;  /* 0x0000001e0900780c */ /* 0x041fe40003f04270 */
[C---:B------:R-:W-:Y:S02]  /*36c0*/  ISETP.NE.AND P1, PT, R9.reuse, RZ, PT ;  /* 0x000000ff0900720c */ /* 0x040fe40003f25270 */
        /* <DEDUP_REMOVED lines=37> */
[----:B0-----:R-:W-:-:S07]  /*3920*/  IMAD.IADD R3, R0, 0x1, R9 ;  /* 0x0000000100037824 */ /* 0x001fce00078e0209 */
.L_x_17:
[----:B------:R-:W-:Y:S05]  /*3930*/  BSYNC.RECONVERGENT B0 ;  /* 0x0000000000007941 */ /* 0x000fea0003800200 */
.L_x_1:
[----:B------:R-:W-:Y:S05]  /*3940*/  @P0 EXIT ;  /* 0x000000000000094d */ /* 0x000fea0003800000 */
[----:B-1----:R-:W1:Y:S01]  /*3950*/  LDC.64 R4, c[0x0][0x388] ;  /* 0x0000e200ff047b82 */ /* 0x002e620000000a00 */
[----:B------:R-:W0:Y:S02]  /*3960*/  LDCU UR4, c[0x0][0x398] ;  /* 0x00007300ff0477ac */ /* 0x000e240008000800 */
[----:B0-234-:R-:W-:-:S05]  /*3970*/  VIADD R3, R3, UR4 ;  /* 0x0000000403037c36 */ /* 0x01dfca0008000000 */
[----:B-1----:R-:W-:Y:S01]  /*3980*/  STG.E desc[UR6][R4.64], R3 ;  /* 0x0000000304007986 */ /* 0x002fe2000c101906 */
[----:B------:R-:W-:Y:S05]  /*3990*/  EXIT ;  /* 0x000000000000794d */ /* 0x000fea0003800000 */
.L_x_56:
[----:B------:R-:W-:-:S00]  /*39a0*/  BRA `(.L_x_56) ;  /* 0xfffffffc00fc7947 */ /* 0x000fc0000383ffff */
[----:B------:R-:W-:-:S00]  /*39b0*/  NOP ;  /* 0x0000000000007918 */ /* 0x000fc00000000000 */
        /* <DEDUP_REMOVED lines=12> */
.L_x_247:


//--------------------- .text._ZN3cub18CUB_300001_SM_10006detail6reduce18DeviceReduceKernelINS2_10policy_hubIiyN4cuda3std3__44plusIiEEE10Policy1000EN6thrust24THRUST_300001_SM_1000_NS6detail15normal_iteratorINSD_10device_ptrIiEEEEyS9_iNS7_10__identityEEEvT0_PT3_T1_NS0_13GridEvenShareISN_EET2_T4_ --------------------------
	.section	.text._ZN3cub18CUB_300001_SM_10006detail6reduce18DeviceReduceKernelINS2_10policy_hubIiyN4cuda3std3__44plusIiEEE10Policy1000EN6thrust24THRUST_300001_SM_1000_NS6detail15normal_iteratorINSD_10device_ptrIiEEEEyS9_iNS7_10__identityEEEvT0_PT3_T1_NS0_13GridEvenShareISN_EET2_T4_,"ax",@progbits
	.align	128
        .global         _ZN3cub18CUB_300001_SM_10006detail6reduce18DeviceReduceKernelINS2_10policy_hubIiyN4cuda3std3__44plusIiEEE10Policy1000EN6thrust24THRUST_300001_SM_1000_NS6detail15normal_iteratorINSD_10device_ptrIiEEEEyS9_iNS7_10__identityEEEvT0_PT3_T1_NS0_13GridEvenShareISN_EET2_T4_
        .type           _ZN3cub18CUB_300001_SM_10006detail6reduce18DeviceReduceKernelINS2_10policy_hubIiyN4cuda3std3__44plusIiEEE10Policy1000EN6thrust24THRUST_300001_SM_1000_NS6detail15normal_iteratorINSD_10device_ptrIiEEEEyS9_iNS7_10__identityEEEvT0_PT3_T1_NS0_13GridEvenShareISN_EET2_T4_,@function
        .size           _ZN3cub18CUB_300001_SM_10006detail6reduce18DeviceReduceKernelINS2_10policy_hubIiyN4cuda3std3__44plusIiEEE10Policy1000EN6thrust24THRUST_300001_SM_1000_NS6detail15normal_iteratorINSD_10device_ptrIiEEEEyS9_iNS7_10__identityEEEvT0_PT3_T1_NS0_13GridEvenShareISN_EET2_T4_,(.L_x_248 - _ZN3cub18CUB_300001_SM_10006detail6reduce18DeviceReduceKernelINS2_10policy_hubIiyN4cuda3std3__44plusIiEEE10Policy1000EN6thrust24THRUST_300001_SM_1000_NS6detail15normal_iteratorINSD_10device_ptrIiEEEEyS9_iNS7_10__identityEEEvT0_PT3_T1_NS0_13GridEvenShareISN_EET2_T4_)
        .other          _ZN3cub18CUB_300001_SM_10006detail6reduce18DeviceReduceKernelINS2_10policy_hubIiyN4cuda3std3__44plusIiEEE10Policy1000EN6thrust24THRUST_300001_SM_1000_NS6detail15normal_iteratorINSD_10device_ptrIiEEEEyS9_iNS7_10__identityEEEvT0_PT3_T1_NS0_13GridEvenShareISN_EET2_T4_,@"STO_CUDA_ENTRY STV_DEFAULT"
_ZN3cub18CUB_300001_SM_10006detail6reduce18DeviceReduceKernelINS2_10policy_hubIiyN4cuda3std3__44plusIiEEE10Policy1000EN6thrust24THRUST_300001_SM_1000_NS6detail15normal_iteratorINSD_10device_ptrIiEEEEyS9_iNS7_10__identityEEEvT0_PT3_T1_NS0_13GridEvenShareISN_EET2_T4_:
.text._ZN3cub18CUB_300001_SM_10006detail6reduce18DeviceReduceKernelINS2_10policy_hubIiyN4cuda3std3__44plusIiEEE10Policy1000EN6thrust24THRUST_300001_SM_1000_NS6detail15normal_iteratorINSD_10device_ptrIiEEEEyS9_iNS7_10__identityEEEvT0_PT3_T1_NS0_13GridEvenShareISN_EET2_T4_:
[----:B------:R-:W-:Y:S08]  /*0000*/  LDC R1, c[0x0][0x37c] ;  /* 0x0000df00ff017b82 */ /* 0x000ff00000000800 */
[----:B------:R-:W0:Y:S01]  /*0010*/  S2UR UR16, SR_CTAID.X ;  /* 0x00000000001079c3 */ /* 0x000e220000002500 */
[----:B------:R-:W1:Y:S01]  /*0020*/  LDCU.64 UR8, c[0x0][0x3b8] ;  /* 0x00007700ff0877ac */ /* 0x000e620008000a00 */
[----:B------:R-:W-:Y:S01]  /*0030*/  BSSY.RECONVERGENT B0, `(.L_x_57) ;  /* 0x0000201000007945 */ /* 0x000fe20003800200 */
[----:B------:R-:W2:Y:S01]  /*0040*/  LDCU UR5, c[0x0][0x3c0] ;  /* 0x00007800ff0577ac */ /* 0x000ea20008000800 */
[----:B------:R-:W3:Y:S01]  /*0050*/  LDCU.64 UR14, c[0x0][0x358] ;  /* 0x00006b00ff0e77ac */ /* 0x000ee20008000a00 */
[----:B-1----:R-:W-:-:S02]  /*0060*/  IMAD.U32 R2, RZ, RZ, UR8 ;  /* 0x00000008ff027e24 */ /* 0x002fc4000f8e00ff */
[----:B------:R-:W-:Y:S01]  /*0070*/  IMAD.U32 R3, RZ, RZ, UR9 ;  /* 0x00000009ff037e24 */ /* 0x000fe2000f8e00ff */
[----:B--2---:R-:W-:Y:S02]  /*0080*/  USHF.L.U32 UR5, UR5, 0xc, URZ ;  /* 0x0000000c05057899 */ /* 0x004fe400080006ff */
[----:B0-----:R-:W-:Y:S02]  /*0090*/  USHF.L.U32 UR7, UR16, 0xc, URZ ;  /* 0x0000000c10077899 */ /* 0x001fe400080006ff */
[----:B------:R-:W-:-:S04]  /*00a0*/  USHF.R.S32.HI UR4, URZ, 0x1f, UR5 ;  /* 0x0000001fff047899 */ /* 0x000fc80008011405 */
[----:B------:R-:W-:-:S04]  /*00b0*/  IADD3 R23, P1, PT, R2, -UR7, RZ ;  /* 0x8000000702177c10 */ /* 0x000fc8000ff3e0ff */
[----:B------:R-:W-:Y:S02]  /*00c0*/  ISETP.GT.U32.AND P0, PT, R23, 0xfff, PT ;  /* 0x00000fff1700780c */ /* 0x000fe40003f04070 */
[----:B------:R-:W-:-:S04]  /*00d0*/  IADD3.X R22, PT, PT, R3, -0x1, RZ, P1, !PT ;  /* 0xffffffff03167810 */ /* 0x000fc80000ffe4ff */
[----:B------:R-:W-:-:S13]  /*00e0*/  ISETP.GT.U32.AND.EX P0, PT, R22, RZ, PT, P0 ;  /* 0x000000ff1600720c */ /* 0x000fda0003f04100 */
[----:B---3--:R-:W-:Y:S05]  /*00f0*/  @P0 BRA `(.L_x_58) ;  /* 0x0000000c00ac0947 */ /* 0x008fea0003800000 */
[----:B------:R-:W0:Y:S01]  /*0100*/  S2R R3, SR_TID.X ;  /* 0x0000000000037919 */ /* 0x000e220000002100 */
[----:B------:R-:W-:Y:S01]  /*0110*/  VIADD R0, R2, -UR7 ;  /* 0x8000000702007c36 */ /* 0x000fe20008000000 */
[----:B------:R-:W-:Y:S01]  /*0120*/  BSSY.RECONVERGENT B1, `(.L_x_59) ;  /* 0x000000a000017945 */ /* 0x000fe20003800200 */
[----:B------:R-:W-:-:S03]  /*0130*/  IMAD.MOV.U32 R4, RZ, RZ, RZ ;  /* 0x000000ffff047224 */ /* 0x000fc600078e00ff */
[----:B0-----:R-:W-:Y:S01]  /*0140*/  ISETP.GE.AND P0, PT, R3, R0, PT ;  /* 0x000000000300720c */ /* 0x001fe20003f06270 */
[----:B------:R-:W-:-:S12]  /*0150*/  IMAD.MOV.U32 R5, RZ, RZ, R3 ;  /* 0x000000ffff057224 */ /* 0x000fd800078e0003 */
[----:B------:R-:W-:Y:S05]  /*0160*/  @P0 BRA `(.L_x_60) ;  /* 0x0000000000140947 */ /* 0x000fea0003800000 */
[----:B------:R-:W0:Y:S01]  /*0170*/  LDC.64 R6, c[0x0][0x380] ;  /* 0x0000e000ff067b82 */ /* 0x000e220000000a00 */
[----:B------:R-:W-:-:S04]  /*0180*/  VIADD R5, R3, UR7 ;  /* 0x0000000703057c36 */ /* 0x000fc80008000000 */
[----:B0-----:R-:W-:-:S05]  /*0190*/  IMAD.WIDE.U32 R6, R5, 0x4, R6 ;  /* 0x0000000405067825 */ /* 0x001fca00078e0006 */
[----:B------:R0:W5:Y:S01]  /*01a0*/  LDG.E R4, desc[UR14][R6.64] ;  /* 0x0000000e06047981 */ /* 0x000162000c1e1900 */
[----:B------:R-:W-:-:S07]  /*01b0*/  VIADD R5, R3, 0x100 ;  /* 0x0000010003057836 */ /* 0x000fce0000000000 */
.L_x_60:
[----:B------:R-:W-:Y:S05]  /*01c0*/  BSYNC.RECONVERGENT B1 ;  /* 0x0000000000017941 */ /* 0x000fea0003800200 */
.L_x_59:
[----:B------:R-:W-:Y:S01]  /*01d0*/  ISETP.GE.AND P0, PT, R5, R0, PT ;  /* 0x000000000500720c */ /* 0x000fe20003f06270 */
[----:B------:R-:W-:-:S12]  /*01e0*/  BSSY.RECONVERGENT B1, `(.L_x_61) ;  /* 0x000006c000017945 */ /* 0x000fd80003800200 */
[----:B------:R-:W-:Y:S05]  /*01f0*/  @P0 BRA `(.L_x_62) ;  /* 0x0000000400a80947 */ /* 0x000fea0003800000 */
[----:B0-----:R-:W-:Y:S01]  /*0200*/  LOP3.LUT R7, RZ, R5, RZ, 0x33, !PT ;  /* 0x00000005ff077212 */ /* 0x001fe200078e33ff */
[----:B------:R-:W-:Y:S03]  /*0210*/  BSSY.RECONVERGENT B2, `(.L_x_63) ;  /* 0x0000030000027945 */ /* 0x000fe60003800200 */
[----:B------:R-:W-:-:S04]  /*0220*/  IADD3 R7, PT, PT, R2, -UR7, R7 ;  /* 0x8000000702077c10 */ /* 0x000fc8000fffe007 */
[C---:B------:R-:W-:Y:S02]  /*0230*/  ISETP.GE.U32.AND P1, PT, R7.reuse, 0xf00, PT ;  /* 0x00000f000700780c */ /* 0x040fe40003f26070 */
[----:B------:R-:W-:-:S04]  /*0240*/  LEA.HI R2, R7, 0x1, RZ, 0x18 ;  /* 0x0000000107027811 */ /* 0x000fc800078fc0ff */
[----:B------:R-:W-:-:S04]  /*0250*/  LOP3.LUT R21, R2, 0xf, RZ, 0xc0, !PT ;  /* 0x0000000f02157812 */ /* 0x000fc800078ec0ff */
[----:B------:R-:W-:-:S03]  /*0260*/  ISETP.NE.AND P0, PT, R21, RZ, PT ;  /* 0x000000ff1500720c */ /* 0x000fc60003f05270 */
[----:B------:R-:W-:Y:S10]  /*0270*/  @!P1 BRA `(.L_x_64) ;  /* 0x0000000000a49947 */ /* 0x000ff40003800000 */
[----:B------:R-:W0:Y:S01]  /*0280*/  LDCU.64 UR8, c[0x0][0x380] ;  /* 0x00007000ff0877ac */ /* 0x000e220008000a00 */
[----:B------:R-:W-:Y:S01]  /*0290*/  IMAD.WIDE.U32 R6, R5, 0x4, RZ ;  /* 0x0000000405067825 */ /* 0x000fe200078e00ff */
[----:B------:R-:W-:Y:S01]  /*02a0*/  LOP3.LUT R8, R2, 0x1fffff0, RZ, 0xc0, !PT ;  /* 0x01fffff002087812 */ /* 0x000fe200078ec0ff */
[----:B------:R-:W-:-:S04]  /*02b0*/  UIMAD.WIDE.U32 UR4, UR16, 0x4000, URZ ;  /* 0x00004000100478a5 */ /* 0x000fc8000f8e00ff */
[----:B------:R-:W-:Y:S02]  /*02c0*/  IMAD.MOV R8, RZ, RZ, -R8 ;  /* 0x000000ffff087224 */ /* 0x000fe400078e0a08 */
[----:B------:R-:W-:Y:S02]  /*02d0*/  LOP3.LUT R14, R6, UR4, RZ, 0xfc, !PT ;  /* 0x00000004060e7c12 */ /* 0x000fe4000f8efcff */
[----:B------:R-:W-:Y:S02]  /*02e0*/  LOP3.LUT R7, R7, UR5, RZ, 0xfc, !PT ;  /* 0x0000000507077c12 */ /* 0x000fe4000f8efcff */
[----:B0-----:R-:W-:-:S04]  /*02f0*/  IADD3 R14, P1, PT, R14, UR8, RZ ;  /* 0x000000080e0e7c10 */ /* 0x001fc8000ff3e0ff */
[----:B------:R-:W-:-:S04]  /*0300*/  IADD3 R14, P2, PT, R14, 0x2000, RZ ;  /* 0x000020000e0e7810 */ /* 0x000fc80007f5e0ff */
[----:B------:R-:W-:-:S09]  /*0310*/  IADD3.X R7, PT, PT, RZ, UR9, R7, P2, P1 ;  /* 0x00000009ff077c10 */ /* 0x000fd200097e2407 */
.L_x_65:
[----:B------:R-:W-:-:S05]  /*0320*/  IMAD.MOV.U32 R6, RZ, RZ, R14 ;  /* 0x000000ffff067224 */ /* 0x000fca00078e000e */
[----:B------:R-:W2:Y:S04]  /*0330*/  LDG.E R15, desc[UR14][R6.64+-0x2000] ;  /* 0xffe0000e060f7981 */ /* 0x000ea8000c1e1900 */
[----:B------:R-:W2:Y:S04]  /*0340*/  LDG.E R16, desc[UR14][R6.64+-0x1c00] ;  /* 0xffe4000e06107981 */ /* 0x000ea8000c1e1900 */
[----:B------:R-:W3:Y:S04]  /*0350*/  LDG.E R18, desc[UR14][R6.64+-0x1800] ;  /* 0xffe8000e06127981 */ /* 0x000ee8000c1e1900 */
[----:B------:R-:W3:Y:S04]  /*0360*/  LDG.E R17, desc[UR14][R6.64+-0x1400] ;  /* 0xffec000e06117981 */ /* 0x000ee8000c1e1900 */
[----:B------:R-:W4:Y:S04]  /*0370*/  LDG.E R20, desc[UR14][R6.64+-0x1000] ;  /* 0xfff0000e06147981 */ /* 0x000f28000c1e1900 */
        /* <DEDUP_REMOVED lines=10> */
[----:B------:R0:W4:Y:S01]  /*0420*/  LDG.E R10, desc[UR14][R6.64+0x1c00] ;  /* 0x001c000e060a7981 */ /* 0x000122000c1e1900 */
[----:B------:R-:W-:-:S02]  /*0430*/  VIADD R8, R8, 0x10 ;  /* 0x0000001008087836 */ /* 0x000fc40000000000 */
[----:B------:R-:W-:-:S03]  /*0440*/  VIADD R5, R5, 0x1000 ;  /* 0x0000100005057836 */ /* 0x000fc60000000000 */
[----:B------:R-:W-:Y:S02]  /*0450*/  ISETP.NE.AND P1, PT, R8, RZ, PT ;  /* 0x000000ff0800720c */ /* 0x000fe40003f25270 */
[----:B--2--5:R-:W-:-:S04]  /*0460*/  IADD3 R15, PT, PT, R16, R15, R4 ;  /* 0x0000000f100f7210 */ /* 0x024fc80007ffe004 */
[----:B---3--:R-:W-:-:S04]  /*0470*/  IADD3 R15, PT, PT, R17, R18, R15 ;  /* 0x00000012110f7210 */ /* 0x008fc80007ffe00f */
[----:B----4-:R-:W-:-:S04]  /*0480*/  IADD3 R15, PT, PT, R19, R20, R15 ;  /* 0x00000014130f7210 */ /* 0x010fc80007ffe00f */
[----:B------:R-:W-:-:S04]  /*0490*/  IADD3 R15, PT, PT, R23, R22, R15 ;  /* 0x00000016170f7210 */ /* 0x000fc80007ffe00f */
[----:B------:R-:W-:-:S04]  /*04a0*/  IADD3 R15, PT, PT, R25, R24, R15 ;  /* 0x00000018190f7210 */ /* 0x000fc80007ffe00f */
[----:B------:R-:W-:Y:S02]  /*04b0*/  IADD3 R13, PT, PT, R13, R14, R15 ;  /* 0x0000000e0d0d7210 */ /* 0x000fe40007ffe00f */
[----:B------:R-:W-:-:S05]  /*04c0*/  IADD3 R14, P2, PT, R6, 0x4000, RZ ;  /* 0x00004000060e7810 */ /* 0x000fca0007f5e0ff */
[----:B0-----:R-:W-:Y:S01]  /*04d0*/  IMAD.X R7, RZ, RZ, R7, P2 ;  /* 0x000000ffff077224 */ /* 0x001fe200010e0607 */
[----:B------:R-:W-:-:S04]  /*04e0*/  IADD3 R9, PT, PT, R12, R9, R13 ;  /* 0x000000090c097210 */ /* 0x000fc80007ffe00d */
[----:B------:R-:W-:Y:S01]  /*04f0*/  IADD3 R4, PT, PT, R10, R11, R9 ;  /* 0x0000000b0a047210 */ /* 0x000fe20007ffe009 */
[----:B------:R-:W-:Y:S06]  /*0500*/  @P1 BRA `(.L_x_65) ;  /* 0xfffffffc00841947 */ /* 0x000fec000383ffff */
.L_x_64:
[----:B------:R-:W-:Y:S05]  /*0510*/  BSYNC.RECONVERGENT B2 ;  /* 0x0000000000027941 */ /* 0x000fea0003800200 */
.L_x_63:
[----:B------:R-:W-:Y:S05]  /*0520*/  @!P0 BRA `(.L_x_62) ;  /* 0x0000000000dc8947 */ /* 0x000fea0003800000 */
[----:B------:R-:W-:Y:S01]  /*0530*/  ISETP.GE.U32.AND P0, PT, R21, 0x8, PT ;  /* 0x000000081500780c */ /* 0x000fe20003f06070 */
[----:B------:R-:W-:Y:S01]  /*0540*/  BSSY.RECONVERGENT B2, `(.L_x_66) ;  /* 0x0000016000027945 */ /* 0x000fe20003800200 */
[----:B------:R-:W-:-:S04]  /*0550*/  LOP3.LUT R16, R2, 0x7, RZ, 0xc0, !PT ;  /* 0x0000000702107812 */ /* 0x000fc800078ec0ff */
[----:B------:R-:W-:-:S07]  /*0560*/  ISETP.NE.AND P1, PT, R16, RZ, PT ;  /* 0x000000ff1000720c */ /* 0x000fce0003f25270 */
[----:B------:R-:W-:Y:S06]  /*0570*/  @!P0 BRA `(.L_x_67) ;  /* 0x0000000000488947 */ /* 0x000fec0003800000 */
[----:B------:R-:W0:Y:S01]  /*0580*/  LDCU.64 UR4, c[0x0][0x380] ;  /* 0x00007000ff0477ac */ /* 0x000e220008000a00 */
[----:B------:R-:W-:-:S04]  /*0590*/  IADD3 R7, P0, PT, R5, UR7, RZ ;  /* 0x0000000705077c10 */ /* 0x000fc8000ff1e0ff */
[----:B------:R-:W-:Y:S02]  /*05a0*/  LEA.HI.X.SX32 R8, R5, RZ, 0x1, P0 ;  /* 0x000000ff05087211 */ /* 0x000fe400000f0eff */
[----:B0-----:R-:W-:-:S04]  /*05b0*/  LEA R6, P0, R7, UR4, 0x2 ;  /* 0x0000000407067c11 */ /* 0x001fc8000f8010ff */
[----:B------:R-:W-:-:S05]  /*05c0*/  LEA.HI.X R7, R7, UR5, R8, 0x2, P0 ;  /* 0x0000000507077c11 */ /* 0x000fca00080f1408 */
[----:B------:R-:W2:Y:S04]  /*05d0*/  LDG.E R9, desc[UR14][R6.64] ;  /* 0x0000000e06097981 */ /* 0x000ea8000c1e1900 */
[----:B------:R-:W2:Y:S04]  /*05e0*/  LDG.E R8, desc[UR14][R6.64+0x400] ;  /* 0x0004000e06087981 */ /* 0x000ea8000c1e1900 */
[----:B------:R-:W3:Y:S04]  /*05f0*/  LDG.E R11, desc[UR14][R6.64+0x800] ;  /* 0x0008000e060b7981 */ /* 0x000ee8000c1e1900 */
[----:B------:R-:W3:Y:S04]  /*0600*/  LDG.E R10, desc[UR14][R6.64+0xc00] ;  /* 0x000c000e060a7981 */ /* 0x000ee8000c1e1900 */
[----:B------:R-:W4:Y:S04]  /*0610*/  LDG.E R13, desc[UR14][R6.64+0x1000] ;  /* 0x0010000e060d7981 */ /* 0x000f28000c1e1900 */
[----:B------:R-:W4:Y:S04]  /*0620*/  LDG.E R12, desc[UR14][R6.64+0x1400] ;  /* 0x0014000e060c7981 */ /* 0x000f28000c1e1900 */
[----:B------:R-:W4:Y:S04]  /*0630*/  LDG.E R15, desc[UR14][R6.64+0x1800] ;  /* 0x0018000e060f7981 */ /* 0x000f28000c1e1900 */
[----:B------:R-:W4:Y:S01]  /*0640*/  LDG.E R14, desc[UR14][R6.64+0x1c00] ;  /* 0x001c000e060e7981 */ /* 0x000f22000c1e1900 */
[----:B------:R-:W-:Y:S01]  /*0650*/  VIADD R5, R5, 0x800 ;  /* 0x0000080005057836 */ /* 0x000fe20000000000 */
[----:B--2--5:R-:W-:-:S04]  /*0660*/  IADD3 R8, PT, PT, R8, R9, R4 ;  /* 0x0000000908087210 */ /* 0x024fc80007ffe004 */
[----:B---3--:R-:W-:-:S04]  /*0670*/  IADD3 R8, PT, PT, R10, R11, R8 ;  /* 0x0000000b0a087210 */ /* 0x008fc80007ffe008 */
[----:B----4-:R-:W-:-:S04]  /*0680*/  IADD3 R8, PT, PT, R12, R13, R8 ;  /* 0x0000000d0c087210 */ /* 0x010fc80007ffe008 */
[----:B------:R-:W-:-:S07]  /*0690*/  IADD3 R4, PT, PT, R14, R15, R8 ;  /* 0x0000000f0e047210 */ /* 0x000fce0007ffe008 */
.L_x_67:
[----:B------:R-:W-:Y:S05]  /*06a0*/  BSYNC.RECONVERGENT B2 ;  /* 0x0000000000027941 */ /* 0x000fea0003800200 */
.L_x_66:
        /* <DEDUP_REMOVED lines=14> */
[----:B------:R-:W3:Y:S01]  /*0790*/  LDG.E R10, desc[UR14][R6.64+0xc00] ;  /* 0x000c000e060a7981 */ /* 0x000ee2000c1e1900 */
[----:B------:R-:W-:Y:S01]  /*07a0*/  VIADD R5, R5, 0x400 ;  /* 0x0000040005057836 */ /* 0x000fe20000000000 */
[----:B--2--5:R-:W-:-:S04]  /*07b0*/  IADD3 R4, PT, PT, R8, R9, R4 ;  /* 0x0000000908047210 */ /* 0x024fc80007ffe004 */
[----:B---3--:R-:W-:-:S07]  /*07c0*/  IADD3 R4, PT, PT, R10, R11, R4 ;  /* 0x0000000b0a047210 */ /* 0x008fce0007ffe004 */
.L_x_69:
[----:B------:R-:W-:Y:S05]  /*07d0*/  BSYNC.RECONVERGENT B2 ;  /* 0x0000000000027941 */ /* 0x000fea0003800200 */
.L_x_68:
[----:B------:R-:W-:Y:S05]  /*07e0*/  @!P1 BRA `(.L_x_62) ;  /* 0x00000000002c9947 */ /* 0x000fea0003800000 */
[----:B------:R-:W0:Y:S01]  /*07f0*/  LDC.64 R6, c[0x0][0x380] ;  /* 0x0000e000ff067b82 */ /* 0x000e220000000a00 */
[----:B------:R-:W-:Y:S02]  /*0800*/  IMAD.U32 R9, RZ, RZ, UR16 ;  /* 0x00000010ff097e24 */ /* 0x000fe4000f8e00ff */
[----:B------:R-:W-:Y:S02]  /*0810*/  IMAD.MOV R2, RZ, RZ, -R2 ;  /* 0x000000ffff027224 */ /* 0x000fe400078e0a02 */
[----:B0-----:R-:W-:-:S07]  /*0820*/  IMAD.WIDE.U32 R6, R9, 0x4000, R6 ;  /* 0x0000400009067825 */ /* 0x001fce00078e0006 */
.L_x_70:
[----:B------:R-:W-:-:S06]  /*0830*/  IMAD.WIDE R8, R5, 0x4, R6 ;  /* 0x0000000405087825 */ /* 0x000fcc00078e0206 */
[----:B------:R-:W2:Y:S01]  /*0840*/  LDG.E R9, desc[UR14][R8.64] ;  /* 0x0000000e08097981 */ /* 0x000ea2000c1e1900 */
[----:B------:R-:W-:Y:S02]  /*0850*/  VIADD R2, R2, 0x1 ;  /* 0x0000000102027836 */ /* 0x000fe40000000000 */
[----:B------:R-:W-:-:S03]  /*0860*/  VIADD R5, R5, 0x100 ;  /* 0x0000010005057836 */ /* 0x000fc60000000000 */
[----:B------:R-:W-:Y:S01]  /*0870*/  ISETP.NE.AND P0, PT, R2, RZ, PT ;  /* 0x000000ff0200720c */ /* 0x000fe20003f05270 */
[----:B--2--5:R-:W-:-:S12]  /*0880*/  IMAD.IADD R4, R9, 0x1, R4 ;  /* 0x0000000109047824 */ /* 0x024fd800078e0204 */
[----:B------:R-:W-:Y:S05]  /*0890*/  @P0 BRA `(.L_x_70) ;  /* 0xfffffffc00e40947 */ /* 0x000fea000383ffff */
.L_x_62:
[----:B------:R-:W-:Y:S05]  /*08a0*/  BSYNC.RECONVERGENT B1 ;  /* 0x0000000000017941 */ /* 0x000fea0003800200 */
.L_x_61:
[----:B------:R-:W-:-:S13]  /*08b0*/  ISETP.GE.AND P0, PT, R0, 0x100, PT ;  /* 0x000001000000780c */ /* 0x000fda0003f06270 */
[----:B------:R-:W-:Y:S05]  /*08c0*/  @!P0 BRA `(.L_x_71) ;  /* 0x0000000000ac8947 */ /* 0x000fea0003800000 */
[----:B------:R-:W1:Y:S01]  /*08d0*/  S2R R8, SR_LANEID ;  /* 0x0000000000087919 */ /* 0x000e620000000000 */
[----:B-----5:R-:W2:Y:S01]  /*08e0*/  SHFL.DOWN PT, R0, R4, 0x1, 0x1f ;  /* 0x08201f0004007f89 */ /* 0x020ea200000e0000 */
[C---:B-1----:R-:W-:Y:S02]  /*08f0*/  ISETP.GT.AND P0, PT, R8.reuse, 0x1e, PT ;  /* 0x0000001e0800780c */ /* 0x042fe40003f04270 */
[----:B------:R-:W-:Y:S02]  /*0900*/  ISETP.NE.AND P1, PT, R8, RZ, PT ;  /* 0x000000ff0800720c */ /* 0x000fe40003f25270 */
[----:B--2---:R-:W-:Y:S02]  /*0910*/  SEL R5, R0, RZ, !P0 ;  /* 0x000000ff00057207 */ /* 0x004fe40004000000 */
[----:B------:R-:W-:-:S03]  /*0920*/  ISETP.GT.AND P0, PT, R8, 0x1d, PT ;  /* 0x0000001d0800780c */ /* 0x000fc60003f04270 */
[----:B------:R-:W-:-:S05]  /*0930*/  IMAD.IADD R5, R5, 0x1, R4 ;  /* 0x0000000105057824 */ /* 0x000fca00078e0204 */
[----:B------:R-:W1:Y:S01]  /*0940*/  SHFL.DOWN PT, R0, R5, 0x2, 0x1f ;  /* 0x08401f0005007f89 */ /* 0x000e6200000e0000 */
[----:B0-----:R-:W0:Y:S01]  /*0950*/  @!P1 S2R R6, SR_CgaCtaId ;  /* 0x0000000000069919 */ /* 0x001e220000008800 */
[----:B-1----:R-:W-:Y:S02]  /*0960*/  SEL R0, R0, RZ, !P0 ;  /* 0x000000ff00007207 */ /* 0x002fe40004000000 */
[----:B------:R-:W-:-:S03]  /*0970*/  ISETP.GT.AND P0, PT, R8, 0x1b, PT ;  /* 0x0000001b0800780c */ /* 0x000fc60003f04270 */
[----:B------:R-:W-:Y:S01]  /*0980*/  IMAD.IADD R0, R5, 0x1, R0 ;  /* 0x0000000105007824 */ /* 0x000fe200078e0200 */
[----:B------:R-:W-:-:S04]  /*0990*/  @!P1 MOV R5, 0x400 ;  /* 0x0000040000059802 */ /* 0x000fc80000000f00 */
[----:B------:R-:W1:Y:S01]  /*09a0*/  SHFL.DOWN PT, R2, R0, 0x4, 0x1f ;  /* 0x08801f0000027f89 */ /* 0x000e6200000e0000 */
[----:B0-----:R-:W-:Y:S02]  /*09b0*/  @!P1 LEA R5, R6, R5, 0x18 ;  /* 0x0000000506059211 */ /* 0x001fe400078ec0ff */
[----:B-1----:R-:W-:Y:S02]  /*09c0*/  SEL R7, R2, RZ, !P0 ;  /* 0x000000ff02077207 */ /* 0x002fe40004000000 */
        /* <DEDUP_REMOVED lines=19> */
[----:B--2---:R-:W-:Y:S04]  /*0b00*/  LDS R0, [UR4+0xc] ;  /* 0x00000c04ff007984 */ /* 0x004fe80008000800 */
[----:B------:R-:W0:Y:S04]  /*0b10*/  LDS.128 R4, [UR4+0x10] ;  /* 0x00001004ff047984 */ /* 0x000e280008000c00 */
[----:B------:R-:W1:Y:S01]  /*0b20*/  LDS.64 R2, [UR4+0x20] ;  /* 0x00002004ff027984 */ /* 0x000e620008000a00 */
[----:B0-----:R-:W-:-:S04]  /*0b30*/  IADD3 R0, PT, PT, R4, R0, R9 ;  /* 0x0000000004007210 */ /* 0x001fc80007ffe009 */
[----:B------:R-:W-:-:S04]  /*0b40*/  IADD3 R0, PT, PT, R6, R0, R5 ;  /* 0x0000000006007210 */ /* 0x000fc80007ffe005 */
[----:B-1----:R-:W-:-:S05]  /*0b50*/  IADD3 R0, PT, PT, R2, R0, R7 ;  /* 0x0000000002007210 */ /* 0x002fca0007ffe007 */
[----:B------:R-:W-:Y:S01]  /*0b60*/  IMAD.IADD R9, R0, 0x1, R3 ;  /* 0x0000000100097824 */ /* 0x000fe200078e0203 */
[----:B------:R-:W-:Y:S06]  /*0b70*/  BRA `(.L_x_72) ;  /* 0x0000001400307947 */ /* 0x000fec0003800000 */
.L_x_71:
[----:B------:R-:W-:Y:S01]  /*0b80*/  LOP3.LUT R2, R3, 0x3e0, RZ, 0xc0, !PT ;  /* 0x000003e003027812 */ /* 0x000fe200078ec0ff */
[----:B------:R-:W1:Y:S03]  /*0b90*/  S2R R10, SR_LANEID ;  /* 0x00000000000a7919 */ /* 0x000e660000000000 */
[----:B0-----:R-:W-:Y:S01]  /*0ba0*/  LOP3.LUT R7, RZ, R2, RZ, 0x33, !PT ;  /* 0x00000002ff077212 */ /* 0x001fe200078e33ff */
[----:B------:R-:W-:-:S04]  /*0bb0*/  VIADD R5, R2, 0x20 ;  /* 0x0000002002057836 */ /* 0x000fc80000000000 */
[----:B------:R-:W-:Y:S01]  /*0bc0*/  IMAD.IADD R7, R0, 0x1, R7 ;  /* 0x0000000100077824 */ /* 0x000fe200078e0207 */
[----:B------:R-:W-:-:S04]  /*0bd0*/  ISETP.GT.AND P0, PT, R5, R0, PT ;  /* 0x000000000500720c */ /* 0x000fc80003f04270 */
[----:B------:R-:W-:-:S05]  /*0be0*/  SEL R7, R7, 0x1f, P0 ;  /* 0x0000001f07077807 */ /* 0x000fca0000000000 */
[----:B-----5:R-:W0:Y:S01]  /*0bf0*/  SHFL.DOWN PT, R2, R4, 0x1, R7 ;  /* 0x0820000004027989 */ /* 0x020e2200000e0007 */
[CC--:B-1----:R-:W-:Y:S01]  /*0c00*/  ISETP.GE.AND P0, PT, R10.reuse, R7.reuse, PT ;  /* 0x000000070a00720c */ /* 0x0c2fe20003f06270 */
[C---:B------:R-:W-:Y:S01]  /*0c10*/  VIADD R6, R10.reuse, 0x2 ;  /* 0x000000020a067836 */ /* 0x040fe20000000000 */
[C---:B------:R-:W-:Y:S01]  /*0c20*/  ISETP.NE.AND P1, PT, R10.reuse, RZ, PT ;  /* 0x000000ff0a00720c */ /* 0x040fe20003f25270 */
[----:B------:R-:W-:Y:S01]  /*0c30*/  VIADD R8, R10, 0x4 ;  /* 0x000000040a087836 */ /* 0x000fe20000000000 */
[----:B0-----:R-:W-:Y:S02]  /*0c40*/  SEL R5, R2, RZ, !P0 ;  /* 0x000000ff02057207 */ /* 0x001fe40004000000 */
        /* <DEDUP_REMOVED lines=35> */
[----:B------:R-:W0:Y:S04]  /*0e80*/  LDS.128 R4, [UR4+0x10] ;  /* 0x00001004ff047984 */ /* 0x000e280008000c00 */
[----:B------:R-:W2:Y:S04]  /*0e90*/  LDS R2, [UR4+0xc] ;  /* 0x00000c04ff027984 */ /* 0x000ea80008000800 */
[----:B------:R-:W3:Y:S01]  /*0ea0*/  LDS.64 R10, [UR4+0x20] ;  /* 0x00002004ff0a7984 */ /* 0x000ee20008000a00 */
[----:B0-----:R-:W-:Y:S02]  /*0eb0*/  SEL R4, R4, RZ, P2 ;  /* 0x000000ff04047207 */ /* 0x001fe40001000000 */
[----:B------:R-:W-:-:S02]  /*0ec0*/  ISETP.GT.AND P2, PT, R0, 0x60, PT ;  /* 0x000000600000780c */ /* 0x000fc40003f44270 */
[----:B--2---:R-:W-:Y:S02]  /*0ed0*/  SEL R2, R2, RZ, P1 ;  /* 0x000000ff02027207 */ /* 0x004fe40000800000 */
        /* <DEDUP_REMOVED lines=8> */
[----:B---3--:R-:W-:Y:S02]  /*0f60*/  SEL R10, R10, RZ, P2 ;  /* 0x000000ff0a0a7207 */ /* 0x008fe40001000000 */
[----:B------:R-:W-:Y:S02]  /*0f70*/  SEL R11, R11, RZ, P3 ;  /* 0x000000ff0b0b7207 */ /* 0x000fe40001800000 */
[----:B------:R-:W-:-:S05]  /*0f80*/  IADD3 R2, PT, PT, R10, R2, R7 ;  /* 0x000000020a027210 */ /* 0x000fca0007ffe007 */
[----:B-1----:R-:W-:Y:S01]  /*0f90*/  IMAD.IADD R9, R2, 0x1, R11 ;  /* 0x0000000102097824 */ /* 0x002fe200078e020b */
[----:B------:R-:W-:Y:S06]  /*0fa0*/  BRA `(.L_x_72) ;  /* 0x0000001000247947 */ /* 0x000fec0003800000 */
.L_x_58:
[----:B------:R-:W0:Y:S01]  /*0fb0*/  S2R R0, SR_TID.X ;  /* 0x0000000000007919 */ /* 0x000e220000002100 */
[----:B------:R-:W1:Y:S01]  /*0fc0*/  LDC.64 R4, c[0x0][0x380] ;  /* 0x0000e000ff047b82 */ /* 0x000e620000000a00 */
[----:B0-----:R-:W-:-:S04]  /*0fd0*/  VIADD R7, R0, UR7 ;  /* 0x0000000700077c36 */ /* 0x001fc80008000000 */
[----:B-1----:R-:W-:-:S05]  /*0fe0*/  IMAD.WIDE.U32 R4, R7, 0x4, R4 ;  /* 0x0000000407047825 */ /* 0x002fca00078e0004 */
[----:B------:R-:W2:Y:S04]  /*0ff0*/  LDG.E R6, desc[UR14][R4.64] ;  /* 0x0000000e04067981 */ /* 0x000ea8000c1e1900 */
[----:B------:R-:W2:Y:S04]  /*1000*/  LDG.E R7, desc[UR14][R4.64+0x400] ;  /* 0x0004000e04077981 */ /* 0x000ea8000c1e1900 */
[----:B------:R-:W2:Y:S04]  /*1010*/  LDG.E R8, desc[UR14][R4.64+0x800] ;  /* 0x0008000e04087981 */ /* 0x000ea8000c1e1900 */
[----:B------:R-:W3:Y:S04]  /*1020*/  LDG.E R9, desc[UR14][R4.64+0xc00] ;  /* 0x000c000e04097981 */ /* 0x000ee8000c1e1900 */
[----:B------:R-:W3:Y:S04]  /*1030*/  LDG.E R10, desc[UR14][R4.64+0x1000] ;  /* 0x0010000e040a7981 */ /* 0x000ee8000c1e1900 */
[----:B------:R-:W4:Y:S04]  /*1040*/  LDG.E R11, desc[UR14][R4.64+0x1400] ;  /* 0x0014000e040b7981 */ /* 0x000f28000c1e1900 */
[----:B------:R-:W4:Y:S04]  /*1050*/  LDG.E R12, desc[UR14][R4.64+0x1800] ;  /* 0x0018000e040c7981 */ /* 0x000f28000c1e1900 */
[----:B------:R-:W5:Y:S04]  /*1060*/  LDG.E R13, desc[UR14][R4.64+0x1c00] ;  /* 0x001c000e040d7981 */ /* 0x000f68000c1e1900 */
[----:B------:R-:W5:Y:S04]  /*1070*/  LDG.E R14, desc[UR14][R4.64+0x2000] ;  /* 0x0020000e040e7981 */ /* 0x000f68000c1e1900 */
[----:B------:R-:W5:Y:S04]  /*1080*/  LDG.E R15, desc[UR14][R4.64+0x2400] ;  /* 0x0024000e040f7981 */ /* 0x000f68000c1e1900 */
[----:B------:R-:W5:Y:S04]  /*1090*/  LDG.E R16, desc[UR14][R4.64+0x2800] ;  /* 0x0028000e04107981 */ /* 0x000f68000c1e1900 */
[----:B------:R-:W5:Y:S04]  /*10a0*/  LDG.E R17, desc[UR14][R4.64+0x2c00] ;  /* 0x002c000e04117981 */ /* 0x000f68000c1e1900 */
[----:B------:R-:W5:Y:S04]  /*10b0*/  LDG.E R18, desc[UR14][R4.64+0x3000] ;  /* 0x0030000e04127981 */ /* 0x000f68000c1e1900 */
[----:B------:R-:W5:Y:S04]  /*10c0*/  LDG.E R19, desc[UR14][R4.64+0x3400] ;  /* 0x0034000e04137981 */ /* 0x000f68000c1e1900 */
[----:B------:R-:W5:Y:S04]  /*10d0*/  LDG.E R20, desc[UR14][R4.64+0x3800] ;  /* 0x0038000e04147981 */ /* 0x000f68000c1e1900 */
[----:B------:R-:W5:Y:S01]  /*10e0*/  LDG.E R21, desc[UR14][R4.64+0x3c00] ;  /* 0x003c000e04157981 */ /* 0x000f62000c1e1900 */
[----:B------:R-:W-:-:S04]  /*10f0*/  ISETP.GE.U32.AND P0, PT, R23, UR5, PT ;  /* 0x0000000517007c0c */ /* 0x000fc8000bf06070 */
[----:B------:R-:W-:Y:S02]  /*1100*/  ISETP.GE.U32.AND.EX P0, PT, R22, UR4, PT, P0 ;  /* 0x0000000416007c0c */ /* 0x000fe4000bf06100 */
[----:B--2---:R-:W-:-:S04]  /*1110*/  IADD3 R6, PT, PT, R8, R7, R6 ;  /* 0x0000000708067210 */ /* 0x004fc80007ffe006 */
[----:B---3--:R-:W-:-:S04]  /*1120*/  IADD3 R6, PT, PT, R10, R9, R6 ;  /* 0x000000090a067210 */ /* 0x008fc80007ffe006 */
[----:B----4-:R-:W-:-:S04]  /*1130*/  IADD3 R6, PT, PT, R12, R11, R6 ;  /* 0x0000000b0c067210 */ /* 0x010fc80007ffe006 */
[----:B-----5:R-:W-:-:S04]  /*1140*/  IADD3 R6, PT, PT, R14, R13, R6 ;  /* 0x0000000d0e067210 */ /* 0x020fc80007ffe006 */
[----:B------:R-:W-:-:S04]  /*1150*/  IADD3 R6, PT, PT, R16, R15, R6 ;  /* 0x0000000f10067210 */ /* 0x000fc80007ffe006 */
[----:B------:R-:W-:-:S04]  /*1160*/  IADD3 R6, PT, PT, R18, R17, R6 ;  /* 0x0000001112067210 */ /* 0x000fc80007ffe006 */
[----:B------:R-:W-:-:S05]  /*1170*/  IADD3 R6, PT, PT, R20, R19, R6 ;  /* 0x0000001314067210 */ /* 0x000fca0007ffe006 */
[----:B------:R-:W-:Y:S01]  /*1180*/  IMAD.IADD R8, R21, 0x1, R6 ;  /* 0x0000000115087824 */ /* 0x000fe200078e0206 */
[----:B------:R-:W-:Y:S06]  /*1190*/  @!P0 BRA `(.L_x_73) ;  /* 0x0000000c00008947 */ /* 0x000fec0003800000 */
[----:B------:R-:W-:Y:S01]  /*11a0*/  UIADD3 UR8, UP0, UPT, UR5, UR7, URZ ;  /* 0x0000000705087290 */ /* 0x000fe2000ff1e0ff */
[----:B------:R-:W-:Y:S01]  /*11b0*/  IADD3 R20, P1, PT, R2, -0x1000, RZ ;  /* 0xfffff00002147810 */ /* 0x000fe20007f3e0ff */
[----:B------:R-:W0:Y:S01]  /*11c0*/  LDCU.64 UR12, c[0x0][0x380] ;  /* 0x00007000ff0c77ac */ /* 0x000e220008000a00 */
[----:B------:R-:W-:Y:S02]  /*11d0*/  LOP3.LUT R5, RZ, R0, RZ, 0x33, !PT ;  /* 0x00000000ff057212 */ /* 0x000fe400078e33ff */
[----:B------:R-:W-:Y:S01]  /*11e0*/  IADD3.X R9, PT, PT, R3, -0x1, RZ, P1, !PT ;  /* 0xffffffff03097810 */ /* 0x000fe20000ffe4ff */
[----:B------:R-:W-:Y:S01]  /*11f0*/  UIADD3.X UR9, UPT, UPT, URZ, UR4, URZ, UP0, !UPT ;  /* 0x00000004ff097290 */ /* 0x000fe200087fe4ff */
[----:B------:R-:W-:Y:S01]  /*1200*/  ISETP.LT.U32.AND P0, PT, R20, UR8, PT ;  /* 0x0000000814007c0c */ /* 0x000fe2000bf01070 */
[----:B------:R-:W-:Y:S01]  /*1210*/  UMOV UR6, UR5 ;  /* 0x0000000500067c82 */ /* 0x000fe20008000000 */
[----:B------:R-:W-:Y:S01]  /*1220*/  IADD3 R11, P2, PT, R0, UR8, RZ ;  /* 0x00000008000b7c10 */ /* 0x000fe2000ff5e0ff */
[----:B------:R-:W-:Y:S01]  /*1230*/  UMOV UR4, URZ ;  /* 0x000000ff00047c82 */ /* 0x000fe20008000000 */
[----:B------:R-:W-:Y:S01]  /*1240*/  IADD3 R5, PT, PT, R2, -UR5, R5 ;  /* 0x8000000502057c10 */ /* 0x000fe2000fffe005 */
[----:B------:R-:W-:Y:S01]  /*1250*/  IMAD.U32 R10, RZ, RZ, UR9 ;  /* 0x00000009ff0a7e24 */ /* 0x000fe2000f8e00ff */
[----:B------:R-:W-:Y:S01]  /*1260*/  UMOV UR10, UR8 ;  /* 0x00000008000a7c82 */ /* 0x000fe20008000000 */
[----:B------:R-:W-:-:S02]  /*1270*/  IMAD.X R4, RZ, RZ, UR9, P2 ;  /* 0x00000009ff047e24 */ /* 0x000fc400090e06ff */
[----:B------:R-:W-:Y:S01]  /*1280*/  VIADD R7, R5, -UR7 ;  /* 0x8000000705077c36 */ /* 0x000fe20008000000 */
[----:B------:R-:W-:Y:S01]  /*1290*/  ISETP.GT.U32.AND.EX P0, PT, R10, R9, PT, P0 ;  /* 0x000000090a00720c */ /* 0x000fe20003f04100 */
[----:B------:R-:W-:Y:S01]  /*12a0*/  UMOV UR7, UR9 ;  /* 0x0000000900077c82 */ /* 0x000fe20008000000 */
[----:B0-----:R-:W-:-:S04]  /*12b0*/  LEA R6, P1, R11, UR12, 0x2 ;  /* 0x0000000c0b067c11 */ /* 0x001fc8000f8210ff */
[----:B------:R-:W-:Y:S02]  /*12c0*/  IADD3 R6, P2, PT, R6, 0x2000, RZ ;  /* 0x0000200006067810 */ /* 0x000fe40007f5e0ff */
[----:B------:R-:W-:-:S05]  /*12d0*/  LEA.HI.X R11, R11, UR13, R4, 0x2, P1 ;  /* 0x0000000d0b0b7c11 */ /* 0x000fca00088f1404 */
[----:B------:R-:W-:Y:S01]  /*12e0*/  IMAD.X R11, RZ, RZ, R11, P2 ;  /* 0x000000ffff0b7224 */ /* 0x000fe200010e060b */
[----:B------:R-:W-:Y:S06]  /*12f0*/  @P0 BRA `(.L_x_74) ;  /* 0x0000000000d40947 */ /* 0x000fec0003800000 */
[----:B------:R-:W0:Y:S01]  /*1300*/  LDC.64 R2, c[0x0][0x3b8] ;  /* 0x0000ee00ff027b82 */ /* 0x000e220000000a00 */
[----:B------:R-:W1:Y:S01]  /*1310*/  LDCU.64 UR12, c[0x0][0x380] ;  /* 0x00007000ff0c77ac */ /* 0x000e620008000a00 */
[----:B------:R-:W-:Y:S01]  /*1320*/  NOP ;  /* 0x0000000000007918 */ /* 0x000fe20000000000 */
.L_x_75:
[----:B------:R-:W-:-:S05]  /*1330*/  IADD3 R5, P0, PT, R0, UR8, RZ ;  /* 0x0000000800057c10 */ /* 0x000fca000ff1e0ff */
[----:B------:R-:W-:Y:S01]  /*1340*/  IMAD.X R10, RZ, RZ, UR9, P0 ;  /* 0x00000009ff0a7e24 */ /* 0x000fe200080e06ff */
[----:B-1----:R-:W-:-:S04]  /*1350*/  LEA R4, P0, R5, UR12, 0x2 ;  /* 0x0000000c05047c11 */ /* 0x002fc8000f8010ff */
[----:B------:R-:W-:-:S05]  /*1360*/  LEA.HI.X R5, R5, UR13, R10, 0x2, P0 ;  /* 0x0000000d05057c11 */ /* 0x000fca00080f140a */
        /* <DEDUP_REMOVED lines=15> */
[----:B------:R1:W5:Y:S01]  /*1460*/  LDG.E R21, desc[UR14][R4.64+0x3c00] ;  /* 0x003c000e04157981 */ /* 0x000362000c1e1900 */
[----:B------:R-:W-:-:S02]  /*1470*/  USHF.R.S32.HI UR11, URZ, 0x1f, UR5 ;  /* 0x0000001fff0b7899 */ /* 0x000fc40008011405 */
[----:B------:R-:W-:-:S04]  /*1480*/  UIADD3 UR6, UP0, UPT, UR5, UR10, URZ ;  /* 0x0000000a05067290 */ /* 0x000fc8000ff1e0ff */
[----:B------:R-:W-:Y:S01]  /*1490*/  UIADD3.X UR7, UPT, UPT, UR11, UR7, URZ, UP0, !UPT ;  /* 0x000000070b077290 */ /* 0x000fe200087fe4ff */
[----:B--2---:R-:W-:Y:S02]  /*14a0*/  IADD3 R22, PT, PT, R22, R23, R8 ;  /* 0x0000001716167210 */ /* 0x004fe40007ffe008 */
[----:B0-----:R-:W-:-:S04]  /*14b0*/  IADD3 R8, P1, PT, R2, -UR8, RZ ;  /* 0x8000000802087c10 */ /* 0x001fc8000ff3e0ff */
[----:B------:R-:W-:Y:S02]  /*14c0*/  ISETP.GE.U32.AND P0, PT, R8, UR5, PT ;  /* 0x0000000508007c0c */ /* 0x000fe4000bf06070 */
[----:B---3--:R-:W-:Y:S02]  /*14d0*/  IADD3 R22, PT, PT, R25, R24, R22 ;  /* 0x0000001819167210 */ /* 0x008fe40007ffe016 */
[----:B-1----:R-:W-:-:S04]  /*14e0*/  IADD3.X R4, PT, PT, R3, ~UR9, RZ, P1, !PT ;  /* 0x8000000903047c10 */ /* 0x002fc80008ffe4ff */
[----:B------:R-:W-:Y:S02]  /*14f0*/  ISETP.GE.U32.AND.EX P0, PT, R4, UR11, PT, P0 ;  /* 0x0000000b04007c0c */ /* 0x000fe4000bf06100 */
[----:B----4-:R-:W-:-:S04]  /*1500*/  IADD3 R22, PT, PT, R27, R26, R22 ;  /* 0x0000001a1b167210 */ /* 0x010fc80007ffe016 */
[----:B-----5:R-:W-:-:S04]  /*1510*/  IADD3 R18, PT, PT, R19, R18, R22 ;  /* 0x0000001213127210 */ /* 0x020fc80007ffe016 */
[----:B------:R-:W-:-:S04]  /*1520*/  IADD3 R10, PT, PT, R10, R15, R18 ;  /* 0x0000000f0a0a7210 */ /* 0x000fc80007ffe012 */
[----:B------:R-:W-:-:S04]  /*1530*/  IADD3 R10, PT, PT, R16, R17, R10 ;  /* 0x00000011100a7210 */ /* 0x000fc80007ffe00a */
[----:B------:R-:W-:-:S04]  /*1540*/  IADD3 R10, PT, PT, R13, R14, R10 ;  /* 0x0000000e0d0a7210 */ /* 0x000fc80007ffe00a */
[----:B------:R-:W-:Y:S01]  /*1550*/  IADD3 R8, PT, PT, R21, R12, R10 ;  /* 0x0000000c15087210 */ /* 0x000fe20007ffe00a */
[----:B------:R-:W-:Y:S06]  /*1560*/  @!P0 BRA `(.L_x_73) ;  /* 0x00000008000c8947 */ /* 0x000fec0003800000 */
[----:B------:R-:W-:Y:S02]  /*1570*/  UIADD3 UR8, UP0, UPT, UR5, UR8, URZ ;  /* 0x0000000805087290 */ /* 0x000fe4000ff1e0ff */
[----:B------:R-:W-:Y:S01]  /*1580*/  IMAD.U32 R5, RZ, RZ, UR5 ;  /* 0x00000005ff057e24 */ /* 0x000fe2000f8e00ff */
[----:B------:R-:W-:Y:S01]  /*1590*/  UIADD3 UR4, UPT, UPT, UR4, 0x1, URZ ;  /* 0x0000000104047890 */ /* 0x000fe2000fffe0ff */
[----:B------:R-:W-:Y:S01]  /*15a0*/  IMAD.MOV.U32 R10, RZ, RZ, R6 ;  /* 0x000000ffff0a7224 */ /* 0x000fe200078e0006 */
[----:B------:R-:W-:Y:S01]  /*15b0*/  UIADD3.X UR9, UPT, UPT, UR11, UR9, URZ, UP0, !UPT ;  /* 0x000000090b097290 */ /* 0x000fe200087fe4ff */
[----:B------:R-:W-:Y:S01]  /*15c0*/  VIADD R7, R7, -UR5 ;  /* 0x8000000507077c36 */ /* 0x000fe20008000000 */
[----:B------:R-:W-:Y:S01]  /*15d0*/  ISETP.LT.U32.AND P0, PT, R20, UR8, PT ;  /* 0x0000000814007c0c */ /* 0x000fe2000bf01070 */
[----:B------:R-:W-:Y:S01]  /*15e0*/  IMAD.WIDE R10, R5, 0x4, R10 ;  /* 0x00000004050a7825 */ /* 0x000fe200078e020a */
[----:B------:R-:W-:-:S03]  /*15f0*/  UMOV UR10, UR6 ;  /* 0x00000006000a7c82 */ /* 0x000fc60008000000 */
[----:B------:R-:W-:Y:S02]  /*1600*/  IMAD.U32 R4, RZ, RZ, UR9 ;  /* 0x00000009ff047e24 */ /* 0x000fe4000f8e00ff */
[----:B------:R-:W-:-:S03]  /*1610*/  IMAD.MOV.U32 R6, RZ, RZ, R10 ;  /* 0x000000ffff067224 */ /* 0x000fc600078e000a */
[----:B------:R-:W-:-:S13]  /*1620*/  ISETP.GT.U32.AND.EX P0, PT, R4, R9, PT, P0 ;  /* 0x000000090400720c */ /* 0x000fda0003f04100 */
[----:B------:R-:W-:Y:S05]  /*1630*/  @!P0 BRA `(.L_x_75) ;  /* 0xfffffffc003c8947 */ /* 0x000fea000383ffff */
[----:B------:R-:W-:-:S05]  /*1640*/  UMOV UR6, UR5 ;  /* 0x0000000500067c82 */ /* 0x000fca0008000000 */
.L_x_74:
[C---:B------:R-:W-:Y:S01]  /*1650*/  VIADD R5, R2.reuse, -UR8 ;  /* 0x8000000802057c36 */ /* 0x040fe20008000000 */
[----:B------:R-:W-:Y:S01]  /*1660*/  ISETP.LE.U32.AND P1, PT, R2, UR8, PT ;  /* 0x0000000802007c0c */ /* 0x000fe2000bf23070 */
[----:B------:R-:W-:Y:S01]  /*1670*/  IMAD.U32 R4, RZ, RZ, UR9 ;  /* 0x00000009ff047e24 */ /* 0x000fe2000f8e00ff */
[----:B------:R-:W-:Y:S02]  /*1680*/  BSSY.RECONVERGENT B1, `(.L_x_73) ;  /* 0x0000071000017945 */ /* 0x000fe40003800200 */
[----:B------:R-:W-:-:S04]  /*1690*/  ISETP.GE.AND P0, PT, R0, R5, PT ;  /* 0x000000050000720c */ /* 0x000fc80003f06270 */
[----:B------:R-:W-:-:S13]  /*16a0*/  ISETP.GE.U32.OR.EX P0, PT, R4, R3, P0, P1 ;  /* 0x000000030400720c */ /* 0x000fda0000706510 */
[----:B------:R-:W-:Y:S05]  /*16b0*/  @P0 BRA `(.L_x_76) ;  /* 0x0000000400b40947 */ /* 0x000fea0003800000 */
[----:B------:R-:W0:Y:S01]  /*16c0*/  LDC R4, c[0x0][0x3c0] ;  /* 0x0000f000ff047b82 */ /* 0x000e220000000800 */
[----:B------:R-:W-:Y:S01]  /*16d0*/  USHF.L.U32 UR5, UR16, 0xc, URZ ;  /* 0x0000000c10057899 */ /* 0x000fe200080006ff */
[----:B------:R-:W-:Y:S01]  /*16e0*/  LOP3.LUT R3, RZ, R0, RZ, 0x33, !PT ;  /* 0x00000000ff037212 */ /* 0x000fe200078e33ff */
[----:B------:R-:W-:Y:S02]  /*16f0*/  BSSY.RECONVERGENT B2, `(.L_x_77) ;  /* 0x000002e000027945 */ /* 0x000fe40003800200 */
[----:B------:R-:W-:-:S06]  /*1700*/  UIADD3 UR5, UPT, UPT, UR5, UR6, URZ ;  /* 0x0000000605057290 */ /* 0x000fcc000fffe0ff */
[----:B------:R-:W-:Y:S01]  /*1710*/  IADD3 R2, PT, PT, R2, -UR5, R3 ;  /* 0x8000000502027c10 */ /* 0x000fe2000fffe003 */
[----:B0-----:R-:W-:-:S04]  /*1720*/  IMAD R3, R4, UR4, RZ ;  /* 0x0000000404037c24 */ /* 0x001fc8000f8e02ff */
[----:B------:R-:W-:-:S05]  /*1730*/  IMAD R2, R3, -0x1000, R2 ;  /* 0xfffff00003027824 */ /* 0x000fca00078e0202 */
[C---:B------:R-:W-:Y:S02]  /*1740*/  ISETP.GE.U32.AND P0, PT, R2.reuse, 0xf00, PT ;  /* 0x00000f000200780c */ /* 0x040fe40003f06070 */
[----:B------:R-:W-:Y:S01]  /*1750*/  LEA.HI R20, R2, 0x1, RZ, 0x18 ;  /* 0x0000000102147811 */ /* 0x000fe200078fc0ff */
[----:B------:R-:W-:-:S03]  /*1760*/  IMAD.MOV.U32 R2, RZ, RZ, R0 ;  /* 0x000000ffff027224 */ /* 0x000fc600078e0000 */
[----:B------:R-:W-:-:S04]  /*1770*/  LOP3.LUT R21, R20, 0xf, RZ, 0xc0, !PT ;  /* 0x0000000f14157812 */ /* 0x000fc800078ec0ff */
[----:B------:R-:W-:-:S03]  /*1780*/  ISETP.NE.AND P1, PT, R21, RZ, PT ;  /* 0x000000ff1500720c */ /* 0x000fc60003f25270 */
[----:B------:R-:W-:Y:S10]  /*1790*/  @!P0 BRA `(.L_x_78) ;  /* 0x00000000008c8947 */ /* 0x000ff40003800000 */
[----:B------:R-:W-:-:S04]  /*17a0*/  LEA.HI R2, R7, 0x1, RZ, 0x18 ;  /* 0x0000000107027811 */ /* 0x000fc800078fc0ff */
[----:B------:R-:W-:Y:S01]  /*17b0*/  LOP3.LUT R3, R2, 0x1fffff0, RZ, 0xc0, !PT ;  /* 0x01fffff002037812 */ /* 0x000fe200078ec0ff */
[----:B------:R-:W-:-:S04]  /*17c0*/  IMAD.MOV.U32 R2, RZ, RZ, R0 ;  /* 0x000000ffff027224 */ /* 0x000fc800078e0000 */
[----:B------:R-:W-:-:S07]  /*17d0*/  IMAD.MOV R3, RZ, RZ, -R3 ;  /* 0x000000ffff037224 */ /* 0x000fce00078e0a03 */
.L_x_79:
[----:B------:R-:W-:-:S05]  /*17e0*/  IMAD.MOV.U32 R10, RZ, RZ, R6 ;  /* 0x000000ffff0a7224 */ /* 0x000fca00078e0006 */
        /* <DEDUP_REMOVED lines=16> */
[----:B------:R-:W-:-:S02]  /*18f0*/  VIADD R3, R3, 0x10 ;  /* 0x0000001003037836 */ /* 0x000fc40000000000 */
[----:B------:R-:W-:-:S03]  /*1900*/  VIADD R2, R2, 0x1000 ;  /* 0x0000100002027836 */ /* 0x000fc60000000000 */
[----:B------:R-:W-:Y:S02]  /*1910*/  ISETP.NE.AND P0, PT, R3, RZ, PT ;  /* 0x000000ff0300720c */ /* 0x000fe40003f05270 */
[----:B--2---:R-:W-:-:S04]  /*1920*/  IADD3 R14, PT, PT, R14, R15, R8 ;  /* 0x0000000f0e0e7210 */ /* 0x004fc80007ffe008 */
[----:B---3--:R-:W-:-:S04]  /*1930*/  IADD3 R14, PT, PT, R16, R17, R14 ;  /* 0x00000011100e7210 */ /* 0x008fc80007ffe00e */
[----:B----4-:R-:W-:-:S04]  /*1940*/  IADD3 R14, PT, PT, R18, R19, R14 ;  /* 0x00000013120e7210 */ /* 0x010fc80007ffe00e */
[----:B-----5:R-:W-:-:S04]  /*1950*/  IADD3 R14, PT, PT, R22, R23, R14 ;  /* 0x00000017160e7210 */ /* 0x020fc80007ffe00e */
[----:B------:R-:W-:-:S04]  /*1960*/  IADD3 R14, PT, PT, R24, R25, R14 ;  /* 0x00000019180e7210 */ /* 0x000fc80007ffe00e */
[----:B------:R-:W-:Y:S02]  /*1970*/  IADD3 R13, PT, PT, R6, R13, R14 ;  /* 0x0000000d060d7210 */ /* 0x000fe40007ffe00e */
[----:B------:R-:W-:-:S05]  /*1980*/  IADD3 R6, P2, PT, R10, 0x4000, RZ ;  /* 0x000040000a067810 */ /* 0x000fca0007f5e0ff */
[----:B0-----:R-:W-:Y:S01]  /*1990*/  IMAD.X R11, RZ, RZ, R11, P2 ;  /* 0x000000ffff0b7224 */ /* 0x001fe200010e060b */
[----:B------:R-:W-:-:S04]  /*19a0*/  IADD3 R9, PT, PT, R12, R9, R13 ;  /* 0x000000090c097210 */ /* 0x000fc80007ffe00d */
[----:B------:R-:W-:Y:S01]  /*19b0*/  IADD3 R8, PT, PT, R5, R4, R9 ;  /* 0x0000000405087210 */ /* 0x000fe20007ffe009 */
[----:B------:R-:W-:Y:S06]  /*19c0*/  @P0 BRA `(.L_x_79) ;  /* 0xfffffffc00840947 */ /* 0x000fec000383ffff */
.L_x_78:
[----:B------:R-:W-:Y:S05]  /*19d0*/  BSYNC.RECONVERGENT B2 ;  /* 0x0000000000027941 */ /* 0x000fea0003800200 */
.L_x_77:
[----:B------:R-:W-:Y:S05]  /*19e0*/  @!P1 BRA `(.L_x_76) ;  /* 0x0000000000e89947 */ /* 0x000fea0003800000 */
[----:B------:R-:W-:Y:S01]  /*19f0*/  ISETP.GE.U32.AND P0, PT, R21, 0x8, PT ;  /* 0x000000081500780c */ /* 0x000fe20003f06070 */
[----:B------:R-:W-:Y:S01]  /*1a00*/  BSSY.RECONVERGENT B2, `(.L_x_80) ;  /* 0x0000015000027945 */ /* 0x000fe20003800200 */
[----:B------:R-:W-:-:S04]  /*1a10*/  LOP3.LUT R15, R20, 0x7, RZ, 0xc0, !PT ;  /* 0x00000007140f7812 */ /* 0x000fc800078ec0ff */
[----:B------:R-:W-:-:S07]  /*1a20*/  ISETP.NE.AND P1, PT, R15, RZ, PT ;  /* 0x000000ff0f00720c */ /* 0x000fce0003f25270 */
[----:B------:R-:W-:Y:S06]  /*1a30*/  @!P0 BRA `(.L_x_81) ;  /* 0x0000000000448947 */ /* 0x000fec0003800000 */
[----:B------:R-:W-:-:S05]  /*1a40*/  IADD3 R3, P0, PT, R2, UR8, RZ ;  /* 0x0000000802037c10 */ /* 0x000fca000ff1e0ff */
[----:B------:R-:W-:Y:S01]  /*1a50*/  IMAD.X R6, RZ, RZ, UR9, P0 ;  /* 0x00000009ff067e24 */ /* 0x000fe200080e06ff */
[----:B------:R-:W-:-:S04]  /*1a60*/  LEA R4, P0, R3, UR12, 0x2 ;  /* 0x0000000c03047c11 */ /* 0x000fc8000f8010ff */
        /* <DEDUP_REMOVED lines=8> */
[----:B------:R-:W5:Y:S01]  /*1af0*/  LDG.E R13, desc[UR14][R4.64+0x1c00] ;  /* 0x001c000e040d7981 */ /* 0x000f62000c1e1900 */
[----:B------:R-:W-:Y:S01]  /*1b00*/  VIADD R2, R2, 0x800 ;  /* 0x0000080002027836 */ /* 0x000fe20000000000 */
[----:B--2---:R-:W-:-:S04]  /*1b10*/  IADD3 R3, PT, PT, R6, R3, R8 ;  /* 0x0000000306037210 */ /* 0x004fc80007ffe008 */
[----:B---3--:R-:W-:-:S04]  /*1b20*/  IADD3 R3, PT, PT, R9, R10, R3 ;  /* 0x0000000a09037210 */ /* 0x008fc80007ffe003 */
[----:B----4-:R-:W-:-:S04]  /*1b30*/  IADD3 R3, PT, PT, R11, R12, R3 ;  /* 0x0000000c0b037210 */ /* 0x010fc80007ffe003 */
[----:B-----5:R-:W-:-:S07]  /*1b40*/  IADD3 R8, PT, PT, R13, R14, R3 ;  /* 0x0000000e0d087210 */ /* 0x020fce0007ffe003 */
.L_x_81:
[----:B------:R-:W-:Y:S05]  /*1b50*/  BSYNC.RECONVERGENT B2 ;  /* 0x0000000000027941 */ /* 0x000fea0003800200 */
.L_x_80:
[----:B------:R-:W-:Y:S05]  /*1b60*/  @!P1 BRA `(.L_x_76) ;  /* 0x0000000000889947 */ /* 0x000fea0003800000 */
[----:B------:R-:W-:Y:S01]  /*1b70*/  ISETP.GE.U32.AND P0, PT, R15, 0x4, PT ;  /* 0x000000040f00780c */ /* 0x000fe20003f06070 */
[----:B------:R-:W-:Y:S01]  /*1b80*/  BSSY.RECONVERGENT B2, `(.L_x_82) ;  /* 0x000000e000027945 */ /* 0x000fe20003800200 */
[----:B------:R-:W-:-:S11]  /*1b90*/  LOP3.LUT P1, RZ, R20, 0x3, RZ, 0xc0, !PT ;  /* 0x0000000314ff7812 */ /* 0x000fd6000782c0ff */
[----:B------:R-:W-:Y:S05]  /*1ba0*/  @!P0 BRA `(.L_x_83) ;  /* 0x00000000002c8947 */ /* 0x000fea0003800000 */
[----:B------:R-:W-:-:S05]  /*1bb0*/  IADD3 R3, P0, PT, R2, UR8, RZ ;  /* 0x0000000802037c10 */ /* 0x000fca000ff1e0ff */
[----:B------:R-:W-:Y:S01]  /*1bc0*/  IMAD.X R6, RZ, RZ, UR9, P0 ;  /* 0x00000009ff067e24 */ /* 0x000fe200080e06ff */
[----:B------:R-:W-:-:S04]  /*1bd0*/  LEA R4, P0, R3, UR12, 0x2 ;  /* 0x0000000c03047c11 */ /* 0x000fc8000f8010ff */
[----:B------:R-:W-:-:S05]  /*1be0*/  LEA.HI.X R5, R3, UR13, R6, 0x2, P0 ;  /* 0x0000000d03057c11 */ /* 0x000fca00080f1406 */
[----:B------:R-:W2:Y:S04]  /*1bf0*/  LDG.E R3, desc[UR14][R4.64] ;  /* 0x0000000e04037981 */ /* 0x000ea8000c1e1900 */
[----:B------:R-:W2:Y:S04]  /*1c00*/  LDG.E R6, desc[UR14][R4.64+0x400] ;  /* 0x0004000e04067981 */ /* 0x000ea8000c1e1900 */
[----:B------:R-:W3:Y:S04]  /*1c10*/  LDG.E R10, desc[UR14][R4.64+0x800] ;  /* 0x0008000e040a7981 */ /* 0x000ee8000c1e1900 */
[----:B------:R-:W3:Y:S01]  /*1c20*/  LDG.E R9, desc[UR14][R4.64+0xc00] ;  /* 0x000c000e04097981 */ /* 0x000ee2000c1e1900 */
[----:B------:R-:W-:Y:S01]  /*1c30*/  VIADD R2, R2, 0x400 ;  /* 0x0000040002027836 */ /* 0x000fe20000000000 */
[----:B--2---:R-:W-:-:S04]  /*1c40*/  IADD3 R3, PT, PT, R6, R3, R8 ;  /* 0x0000000306037210 */ /* 0x004fc80007ffe008 */
[----:B---3--:R-:W-:-:S07]  /*1c50*/  IADD3 R8, PT, PT, R9, R10, R3 ;  /* 0x0000000a09087210 */ /* 0x008fce0007ffe003 */
.L_x_83:
[----:B------:R-:W-:Y:S05]  /*1c60*/  BSYNC.RECONVERGENT B2 ;  /* 0x0000000000027941 */ /* 0x000fea0003800200 */
.L_x_82:
[----:B------:R-:W-:Y:S05]  /*1c70*/  @!P1 BRA `(.L_x_76) ;  /* 0x0000000000449947 */ /* 0x000fea0003800000 */
[----:B------:R-:W-:Y:S02]  /*1c80*/  LOP3.LUT R7, R7, 0xffff, RZ, 0xc0, !PT ;  /* 0x0000ffff07077812 */ /* 0x000fe400078ec0ff */
[----:B------:R-:W-:Y:S02]  /*1c90*/  IADD3 R6, P0, PT, R2, UR10, RZ ;  /* 0x0000000a02067c10 */ /* 0x000fe4000ff1e0ff */
[----:B------:R-:W-:Y:S02]  /*1ca0*/  LEA.HI R2, R7, 0x1, RZ, 0x18 ;  /* 0x0000000107027811 */ /* 0x000fe400078fc0ff */
[----:B------:R-:W-:Y:S01]  /*1cb0*/  LEA R5, P1, R6, UR12, 0x2 ;  /* 0x0000000c06057c11 */ /* 0x000fe2000f8210ff */
[----:B------:R-:W-:Y:S01]  /*1cc0*/  IMAD.X R3, RZ, RZ, UR7, P0 ;  /* 0x00000007ff037e24 */ /* 0x000fe200080e06ff */
[----:B------:R-:W-:-:S04]  /*1cd0*/  LOP3.LUT R2, R2, 0x3, RZ, 0xc0, !PT ;  /* 0x0000000302027812 */ /* 0x000fc800078ec0ff */
[----:B------:R-:W-:Y:S01]  /*1ce0*/  LEA.HI.X R6, R6, UR13, R3, 0x2, P1 ;  /* 0x0000000d06067c11 */ /* 0x000fe200088f1403 */
[----:B------:R-:W-:-:S07]  /*1cf0*/  IMAD.MOV R4, RZ, RZ, -R2 ;  /* 0x000000ffff047224 */ /* 0x000fce00078e0a02 */
.L_x_84:
[----:B------:R-:W-:Y:S02]  /*1d00*/  IMAD.MOV.U32 R3, RZ, RZ, R6 ;  /* 0x000000ffff037224 */ /* 0x000fe400078e0006 */
[----:B------:R-:W-:-:S05]  /*1d10*/  IMAD.MOV.U32 R2, RZ, RZ, R5 ;  /* 0x000000ffff027224 */ /* 0x000fca00078e0005 */
[----:B------:R-:W2:Y:S01]  /*1d20*/  LDG.E R3, desc[UR14][R2.64] ;  /* 0x0000000e02037981 */ /* 0x000ea2000c1e1900 */
[----:B------:R-:W-:Y:S01]  /*1d30*/  VIADD R4, R4, 0x1 ;  /* 0x0000000104047836 */ /* 0x000fe20000000000 */
[----:B------:R-:W-:-:S04]  /*1d40*/  IADD3 R5, P1, PT, R5, 0x400, RZ ;  /* 0x0000040005057810 */ /* 0x000fc80007f3e0ff */
[----:B------:R-:W-:Y:S01]  /*1d50*/  ISETP.NE.AND P0, PT, R4, RZ, PT ;  /* 0x000000ff0400720c */ /* 0x000fe20003f05270 */
[----:B------:R-:W-:Y:S02]  /*1d60*/  IMAD.X R6, RZ, RZ, R6, P1 ;  /* 0x000000ffff067224 */ /* 0x000fe400008e0606 */
[----:B--2---:R-:W-:-:S10]  /*1d70*/  IMAD.IADD R8, R3, 0x1, R8 ;  /* 0x0000000103087824 */ /* 0x004fd400078e0208 */
[----:B------:R-:W-:Y:S05]  /*1d80*/  @P0 BRA `(.L_x_84) ;  /* 0xfffffffc00dc0947 */ /* 0x000fea000383ffff */
.L_x_76:
[----:B------:R-:W-:Y:S05]  /*1d90*/  BSYNC.RECONVERGENT B1 ;  /* 0x0000000000017941 */ /* 0x000fea0003800200 */
.L_x_73:
        /* <DEDUP_REMOVED lines=37> */
[----:B0-----:R-:W0:Y:S01]  /*1ff0*/  LDS.64 R2, [UR4+0x20] ;  /* 0x00002004ff027984 */ /* 0x001e220008000a00 */
[----:B-1----:R-:W-:-:S04]  /*2000*/  IADD3 R0, PT, PT, R4, R0, R9 ;  /* 0x0000000004007210 */ /* 0x002fc80007ffe009 */
[----:B------:R-:W-:-:S04]  /*2010*/  IADD3 R0, PT, PT, R6, R0, R5 ;  /* 0x0000000006007210 */ /* 0x000fc80007ffe005 */
[----:B0-----:R-:W-:-:S05]  /*2020*/  IADD3 R0, PT, PT, R2, R0, R7 ;  /* 0x0000000002007210 */ /* 0x001fca0007ffe007 */
[----:B------:R-:W-:-:S07]  /*2030*/  IMAD.IADD R9, R0, 0x1, R3 ;  /* 0x0000000100097824 */ /* 0x000fce00078e0203 */
.L_x_72:
[----:B------:R-:W-:Y:S05]  /*2040*/  BSYNC.RECONVERGENT B0 ;  /* 0x0000000000007941 */ /* 0x000fea0003800200 */
.L_x_57:
[----:B------:R-:W-:Y:S05]  /*2050*/  @P0 EXIT ;  /* 0x000000000000094d */ /* 0x000fea0003800000 */
[----:B------:R-:W3:Y:S02]  /*2060*/  LDCU.64 UR4, c[0x0][0x388] ;  /* 0x00007100ff0477ac */ /* 0x000ee40008000a00 */
[----:B---3--:R-:W-:-:S06]  /*2070*/  UIMAD.WIDE.U32 UR4, UR16, 0x4, UR4 ;  /* 0x00000004100478a5 */ /* 0x008fcc000f8e0004 */
[----:B0-----:R-:W-:Y:S02]  /*2080*/  IMAD.U32 R2, RZ, RZ, UR4 ;  /* 0x00000004ff027e24 */ /* 0x001fe4000f8e00ff */
[----:B------:R-:W-:-:S05]  /*2090*/  IMAD.U32 R3, RZ, RZ, UR5 ;  /* 0x00000005ff037e24 */ /* 0x000fca000f8e00ff */
[----:B------:R-:W-:Y:S01]  /*20a0*/  STG.E desc[UR14][R2.64], R9 ;  /* 0x0000000902007986 */ /* 0x000fe2000c10190e */
[----:B------:R-:W-:Y:S05]  /*20b0*/  EXIT ;  /* 0x000000000000794d */ /* 0x000fea0003800000 */
.L_x_85:
        /* <DEDUP_REMOVED lines=12> */
.L_x_248:


//--------------------- .text._ZN3cub18CUB_300001_SM_10006detail6reduce28DeviceReduceSingleTileKernelINS2_10policy_hubIiyN4cuda3std3__44plusIiEEE10Policy1000EN6thrust24THRUST_300001_SM_1000_NS6detail15normal_iteratorINSD_10device_ptrIiEEEEPiyS9_iiNS7_10__identityEEEvT0_T1_T2_T3_T4_T6_ --------------------------
	.section	.text._ZN3cub18CUB_300001_SM_10006detail6reduce28DeviceReduceSingleTileKernelINS2_10policy_hubIiyN4cuda3std3__44plusIiEEE10Policy1000EN6thrust24THRUST_300001_SM_1000_NS6detail15normal_iteratorINSD_10device_ptrIiEEEEPiyS9_iiNS7_10__identityEEEvT0_T1_T2_T3_T4_T6_,"ax",@progbits
	.align	128
        .global         _ZN3cub18CUB_300001_SM_10006detail6reduce28DeviceReduceSingleTileKernelINS2_10policy_hubIiyN4cuda3std3__44plusIiEEE10Policy1000EN6thrust24THRUST_300001_SM_1000_NS6detail15normal_iteratorINSD_10device_ptrIiEEEEPiyS9_iiNS7_10__identityEEEvT0_T1_T2_T3_T4_T6_
        .type           _ZN3cub18CUB_300001_SM_10006detail6reduce28DeviceReduceSingleTileKernelINS2_10policy_hubIiyN4cuda3std3__44plusIiEEE10Policy1000EN6thrust24THRUST_300001_SM_1000_NS6detail15normal_iteratorINSD_10device_ptrIiEEEEPiyS9_iiNS7_10__identityEEEvT0_T1_T2_T3_T4_T6_,@function
        .size           _ZN3cub18CUB_300001_SM_10006detail6reduce28DeviceReduceSingleTileKernelINS2_10policy_hubIiyN4cuda3std3__44plusIiEEE10Policy1000EN6thrust24THRUST_300001_SM_1000_NS6detail15normal_iteratorINSD_10device_ptrIiEEEEPiyS9_iiNS7_10__identityEEEvT0_T1_T2_T3_T4_T6_,(.L_x_249 - _ZN3cub18CUB_300001_SM_10006detail6reduce28DeviceReduceSingleTileKernelINS2_10policy_hubIiyN4cuda3std3__44plusIiEEE10Policy1000EN6thrust24THRUST_300001_SM_1000_NS6detail15normal_iteratorINSD_10device_ptrIiEEEEPiyS9_iiNS7_10__identityEEEvT0_T1_T2_T3_T4_T6_)
        .other          _ZN3cub18CUB_300001_SM_10006detail6reduce28DeviceReduceSingleTileKernelINS2_10policy_hubIiyN4cuda3std3__44plusIiEEE10Policy1000EN6thrust24THRUST_300001_SM_1000_NS6detail15normal_iteratorINSD_10device_ptrIiEEEEPiyS9_iiNS7_10__identityEEEvT0_T1_T2_T3_T4_T6_,@"STO_CUDA_ENTRY STV_DEFAULT"
_ZN3cub18CUB_300001_SM_10006detail6reduce28DeviceReduceSingleTileKernelINS2_10policy_hubIiyN4cuda3std3__44plusIiEEE10Policy1000EN6thrust24THRUST_300001_SM_1000_NS6detail15normal_iteratorINSD_10device_ptrIiEEEEPiyS9_iiNS7_10__identityEEEvT0_T1_T2_T3_T4_T6_:
.text._ZN3cub18CUB_300001_SM_10006detail6reduce28DeviceReduceSingleTileKernelINS2_10policy_hubIiyN4cuda3std3__44plusIiEEE10Policy1000EN6thrust24THRUST_300001_SM_1000_NS6detail15normal_iteratorINSD_10device_ptrIiEEEEPiyS9_iiNS7_10__identityEEEvT0_T1_T2_T3_T4_T6_:
[----:B------:R-:W-:Y:S01]  /*0000*/  LDC R1, c[0x0][0x37c] ;  /* 0x0000df00ff017b82 */ /* 0x000fe20000000800 */
[----:B------:R-:W0:Y:S01]  /*0010*/  LDCU.64 UR4, c[0x0][0x390] ;  /* 0x00007200ff0477ac */ /* 0x000e220008000a00 */
[----:B------:R-:W1:Y:S01]  /*0020*/  LDCU.64 UR6, c[0x0][0x358] ;  /* 0x00006b00ff0677ac */ /* 0x000e620008000a00 */
[----:B0-----:R-:W-:Y:S02]  /*0030*/  IMAD.U32 R4, RZ, RZ, UR4 ;  /* 0x00000004ff047e24 */ /* 0x001fe4000f8e00ff */
[----:B------:R-:W-:-:S03]  /*0040*/  IMAD.U32 R0, RZ, RZ, UR5 ;  /* 0x00000005ff007e24 */ /* 0x000fc6000f8e00ff */
[----:B------:R-:W-:-:S04]  /*0050*/  ISETP.NE.U32.AND P0, PT, R4, RZ, PT ;  /* 0x000000ff0400720c */ /* 0x000fc80003f05070 */
[----:B------:R-:W-:-:S13]  /*0060*/  ISETP.NE.AND.EX P0, PT, R0, RZ, PT, P0 ;  /* 0x000000ff0000720c */ /* 0x000fda0003f05300 */
        /* <DEDUP_REMOVED lines=8> */
.L_x_86:
[----:B------:R-:W-:Y:S01]  /*00f0*/  ISETP.GT.U32.AND P0, PT, R4, 0xfff, PT ;  /* 0x00000fff0400780c */ /* 0x000fe20003f04070 */
[----:B------:R-:W-:Y:S03]  /*0100*/  BSSY.RECONVERGENT B0, `(.L_x_87) ;  /* 0x00001d1000007945 */ /* 0x000fe60003800200 */
[----:B------:R-:W-:-:S13]  /*0110*/  ISETP.GT.U32.AND.EX P0, PT, R0, RZ, PT, P0 ;  /* 0x000000ff0000720c */ /* 0x000fda0003f04100 */
[----:B------:R-:W-:Y:S05]  /*0120*/  @P0 BRA `(.L_x_88) ;  /* 0x0000000c00940947 */ /* 0x000fea0003800000 */
[----:B------:R-:W0:Y:S01]  /*0130*/  S2R R5, SR_TID.X ;  /* 0x0000000000057919 */ /* 0x000e220000002100 */
[----:B------:R-:W-:Y:S01]  /*0140*/  BSSY.RECONVERGENT B1, `(.L_x_89) ;  /* 0x0000009000017945 */ /* 0x000fe20003800200 */
[----:B------:R-:W-:Y:S01]  /*0150*/  IMAD.MOV.U32 R6, RZ, RZ, RZ ;  /* 0x000000ffff067224 */ /* 0x000fe200078e00ff */
[----:B0-----:R-:W-:Y:S01]  /*0160*/  ISETP.GE.U32.AND P0, PT, R5, R4, PT ;  /* 0x000000040500720c */ /* 0x001fe20003f06070 */
[----:B------:R-:W-:-:S12]  /*0170*/  IMAD.MOV.U32 R7, RZ, RZ, R5 ;  /* 0x000000ffff077224 */ /* 0x000fd800078e0005 */
[----:B------:R-:W-:Y:S05]  /*0180*/  @P0 BRA `(.L_x_90) ;  /* 0x0000000000100947 */ /* 0x000fea0003800000 */
[----:B------:R-:W0:Y:S02]  /*0190*/  LDC.64 R2, c[0x0][0x380] ;  /* 0x0000e000ff027b82 */ /* 0x000e240000000a00 */
[----:B0-----:R-:W-:-:S05]  /*01a0*/  IMAD.WIDE.U32 R2, R5, 0x4, R2 ;  /* 0x0000000405027825 */ /* 0x001fca00078e0002 */
[----:B------:R0:W5:Y:S01]  /*01b0*/  LDG.E R6, desc[UR6][R2.64] ;  /* 0x0000000602067981 */ /* 0x000162000c1e1900 */
[----:B------:R-:W-:-:S07]  /*01c0*/  VIADD R7, R5, 0x100 ;  /* 0x0000010005077836 */ /* 0x000fce0000000000 */
.L_x_90:
[----:B------:R-:W-:Y:S05]  /*01d0*/  BSYNC.RECONVERGENT B1 ;  /* 0x0000000000017941 */ /* 0x000fea0003800200 */
.L_x_89:
[----:B------:R-:W-:Y:S01]  /*01e0*/  ISETP.GE.U32.AND P0, PT, R7, R4, PT ;  /* 0x000000040700720c */ /* 0x000fe20003f06070 */
[----:B------:R-:W-:-:S12]  /*01f0*/  BSSY.RECONVERGENT B1, `(.L_x_91) ;  /* 0x0000060000017945 */ /* 0x000fd80003800200 */
[----:B------:R-:W-:Y:S05]  /*0200*/  @P0 BRA `(.L_x_92) ;  /* 0x0000000400780947 */ /* 0x000fea0003800000 */
[----:B0-----:R-:W-:Y:S01]  /*0210*/  LOP3.LUT R3, RZ, R7, RZ, 0x33, !PT ;  /* 0x00000007ff037212 */ /* 0x001fe200078e33ff */
[----:B------:R-:W-:Y:S04]  /*0220*/  BSSY.RECONVERGENT B2, `(.L_x_93) ;  /* 0x000002c000027945 */ /* 0x000fe80003800200 */
[----:B------:R-:W-:-:S05]  /*0230*/  IMAD.IADD R3, R3, 0x1, R4 ;  /* 0x0000000103037824 */ /* 0x000fca00078e0204 */
[C---:B------:R-:W-:Y:S02]  /*0240*/  ISETP.GE.U32.AND P0, PT, R3.reuse, 0xf00, PT ;  /* 0x00000f000300780c */ /* 0x040fe40003f06070 */
[----:B------:R-:W-:-:S04]  /*0250*/  LEA.HI R8, R3, 0x1, RZ, 0x18 ;  /* 0x0000000103087811 */ /* 0x000fc800078fc0ff */
[----:B------:R-:W-:-:S04]  /*0260*/  LOP3.LUT R22, R8, 0xf, RZ, 0xc0, !PT ;  /* 0x0000000f08167812 */ /* 0x000fc800078ec0ff */
[----:B------:R-:W-:-:S03]  /*0270*/  ISETP.NE.AND P1, PT, R22, RZ, PT ;  /* 0x000000ff1600720c */ /* 0x000fc60003f25270 */
[----:B------:R-:W-:Y:S10]  /*0280*/  @!P0 BRA `(.L_x_94) ;  /* 0x0000000000948947 */ /* 0x000ff40003800000 */
[----:B------:R-:W0:Y:S01]  /*0290*/  LDC.64 R2, c[0x0][0x380] ;  /* 0x0000e000ff027b82 */ /* 0x000e220000000a00 */
[----:B------:R-:W-:-:S05]  /*02a0*/  LOP3.LUT R9, R8, 0x1fffff0, RZ, 0xc0, !PT ;  /* 0x01fffff008097812 */ /* 0x000fca00078ec0ff */
[----:B------:R-:W-:Y:S02]  /*02b0*/  IMAD.MOV R9, RZ, RZ, -R9 ;  /* 0x000000ffff097224 */ /* 0x000fe400078e0a09 */
[----:B0-----:R-:W-:-:S03]  /*02c0*/  IMAD.WIDE.U32 R2, R7, 0x4, R2 ;  /* 0x0000000407027825 */ /* 0x001fc600078e0002 */
[----:B------:R-:W-:-:S05]  /*02d0*/  IADD3 R15, P0, PT, R2, 0x2000, RZ ;  /* 0x00002000020f7810 */ /* 0x000fca0007f1e0ff */
[----:B------:R-:W-:-:S08]  /*02e0*/  IMAD.X R3, RZ, RZ, R3, P0 ;  /* 0x000000ffff037224 */ /* 0x000fd000000e0603 */
.L_x_95:
        /* <DEDUP_REMOVED lines=31> */
.L_x_94:
[----:B------:R-:W-:Y:S05]  /*04e0*/  BSYNC.RECONVERGENT B2 ;  /* 0x0000000000027941 */ /* 0x000fea0003800200 */
.L_x_93:
[----:B------:R-:W-:Y:S05]  /*04f0*/  @!P1 BRA `(.L_x_92) ;  /* 0x0000000000bc9947 */ /* 0x000fea0003800000 */
[----:B------:R-:W-:Y:S01]  /*0500*/  ISETP.GE.U32.AND P0, PT, R22, 0x8, PT ;  /* 0x000000081600780c */ /* 0x000fe20003f06070 */
[----:B------:R-:W-:Y:S01]  /*0510*/  BSSY.RECONVERGENT B2, `(.L_x_96) ;  /* 0x0000013000027945 */ /* 0x000fe20003800200 */
[----:B------:R-:W-:-:S04]  /*0520*/  LOP3.LUT R17, R8, 0x7, RZ, 0xc0, !PT ;  /* 0x0000000708117812 */ /* 0x000fc800078ec0ff */
[----:B------:R-:W-:-:S07]  /*0530*/  ISETP.NE.AND P1, PT, R17, RZ, PT ;  /* 0x000000ff1100720c */ /* 0x000fce0003f25270 */
[----:B------:R-:W-:Y:S06]  /*0540*/  @!P0 BRA `(.L_x_97) ;  /* 0x00000000003c8947 */ /* 0x000fec0003800000 */
[----:B------:R-:W0:Y:S02]  /*0550*/  LDC.64 R2, c[0x0][0x380] ;  /* 0x0000e000ff027b82 */ /* 0x000e240000000a00 */
[----:B0-----:R-:W-:-:S05]  /*0560*/  IMAD.WIDE R2, R7, 0x4, R2 ;  /* 0x0000000407027825 */ /* 0x001fca00078e0202 */
        /* <DEDUP_REMOVED lines=13> */
.L_x_97:
[----:B------:R-:W-:Y:S05]  /*0640*/  BSYNC.RECONVERGENT B2 ;  /* 0x0000000000027941 */ /* 0x000fea0003800200 */
.L_x_96:
        /* <DEDUP_REMOVED lines=11> */
[----:B------:R-:W3:Y:S01]  /*0700*/  LDG.E R12, desc[UR6][R2.64+0xc00] ;  /* 0x000c0006020c7981 */ /* 0x000ee2000c1e1900 */
[----:B------:R-:W-:Y:S01]  /*0710*/  VIADD R7, R7, 0x400 ;  /* 0x0000040007077836 */ /* 0x000fe20000000000 */
[----:B--2--5:R-:W-:-:S04]  /*0720*/  IADD3 R6, PT, PT, R8, R9, R6 ;  /* 0x0000000908067210 */ /* 0x024fc80007ffe006 */
[----:B---3--:R-:W-:-:S07]  /*0730*/  IADD3 R6, PT, PT, R12, R11, R6 ;  /* 0x0000000b0c067210 */ /* 0x008fce0007ffe006 */
.L_x_99:
[----:B------:R-:W-:Y:S05]  /*0740*/  BSYNC.RECONVERGENT B2 ;  /* 0x0000000000027941 */ /* 0x000fea0003800200 */
.L_x_98:
[----:B------:R-:W-:Y:S05]  /*0750*/  @!P1 BRA `(.L_x_92) ;  /* 0x0000000000249947 */ /* 0x000fea0003800000 */
[----:B------:R-:W0:Y:S01]  /*0760*/  LDC.64 R8, c[0x0][0x380] ;  /* 0x0000e000ff087b82 */ /* 0x000e220000000a00 */
[----:B------:R-:W-:-:S07]  /*0770*/  IMAD.MOV R10, RZ, RZ, -R10 ;  /* 0x000000ffff0a7224 */ /* 0x000fce00078e0a0a */
.L_x_100:
[----:B0-----:R-:W-:-:S06]  /*0780*/  IMAD.WIDE R2, R7, 0x4, R8 ;  /* 0x0000000407027825 */ /* 0x001fcc00078e0208 */
[----:B------:R-:W2:Y:S01]  /*0790*/  LDG.E R3, desc[UR6][R2.64] ;  /* 0x0000000602037981 */ /* 0x000ea2000c1e1900 */
[----:B------:R-:W-:Y:S02]  /*07a0*/  VIADD R10, R10, 0x1 ;  /* 0x000000010a0a7836 */ /* 0x000fe40000000000 */
[----:B------:R-:W-:-:S03]  /*07b0*/  VIADD R7, R7, 0x100 ;  /* 0x0000010007077836 */ /* 0x000fc60000000000 */
[----:B------:R-:W-:Y:S01]  /*07c0*/  ISETP.NE.AND P0, PT, R10, RZ, PT ;  /* 0x000000ff0a00720c */ /* 0x000fe20003f05270 */
[----:B--2--5:R-:W-:-:S12]  /*07d0*/  IMAD.IADD R6, R3, 0x1, R6 ;  /* 0x0000000103067824 */ /* 0x024fd800078e0206 */
[----:B------:R-:W-:Y:S05]  /*07e0*/  @P0 BRA `(.L_x_100) ;  /* 0xfffffffc00e40947 */ /* 0x000fea000383ffff */
.L_x_92:
[----:B------:R-:W-:Y:S05]  /*07f0*/  BSYNC.RECONVERGENT B1 ;  /* 0x0000000000017941 */ /* 0x000fea0003800200 */
.L_x_91:
[----:B------:R-:W-:-:S04]  /*0800*/  ISETP.GE.U32.AND P0, PT, R4, 0x100, PT ;  /* 0x000001000400780c */ /* 0x000fc80003f06070 */
[----:B------:R-:W-:-:S13]  /*0810*/  ISETP.GE.U32.AND.EX P0, PT, R0, RZ, PT, P0 ;  /* 0x000000ff0000720c */ /* 0x000fda0003f06100 */
[----:B------:R-:W-:Y:S05]  /*0820*/  @!P0 BRA `(.L_x_101) ;  /* 0x0000000000ac8947 */ /* 0x000fea0003800000 */
[----:B------:R-:W1:Y:S01]  /*0830*/  S2R R8, SR_LANEID ;  /* 0x0000000000087919 */ /* 0x000e620000000000 */
[----:B------:R-:W-:Y:S01]  /*0840*/  ISETP.NE.AND P5, PT, R5, RZ, PT ;  /* 0x000000ff0500720c */ /* 0x000fe20003fa5270 */
[----:B-----5:R-:W0:Y:S01]  /*0850*/  SHFL.DOWN PT, R0, R6, 0x1, 0x1f ;  /* 0x08201f0006007f89 */ /* 0x020e2200000e0000 */
[C---:B-1----:R-:W-:Y:S02]  /*0860*/  ISETP.GT.AND P0, PT, R8.reuse, 0x1e, PT ;  /* 0x0000001e0800780c */ /* 0x042fe40003f04270 */
[----:B------:R-:W-:Y:S02]  /*0870*/  ISETP.NE.AND P1, PT, R8, RZ, PT ;  /* 0x000000ff0800720c */ /* 0x000fe40003f25270 */
[----:B0-----:R-:W-:Y:S02]  /*0880*/  SEL R3, R0, RZ, !P0 ;  /* 0x000000ff00037207 */ /* 0x001fe40004000000 */
        /* <DEDUP_REMOVED lines=21> */
[----:B0-----:R-:W-:-:S05]  /*09e0*/  SEL R3, R3, RZ, !P0 ;  /* 0x000000ff03037207 */ /* 0x001fca0004000000 */
[----:B------:R-:W-:-:S05]  /*09f0*/  IMAD.IADD R7, R2, 0x1, R3 ;  /* 0x0000000102077824 */ /* 0x000fca00078e0203 */
[----:B------:R1:W-:Y:S01]  /*0a00*/  @!P1 STS [R0+0x8], R7 ;  /* 0x0000080700009388 */ /* 0x0003e20000000800 */
[----:B------:R-:W-:Y:S06]  /*0a10*/  BAR.SYNC.DEFER_BLOCKING 0x0 ;  /* 0x0000000000007b1d */ /* 0x000fec0000010000 */
[----:B------:R-:W-:Y:S05]  /*0a20*/  @P5 BRA `(.L_x_102) ;  /* 0x0000001000f85947 */ /* 0x000fea0003800000 */
[----:B------:R-:W0:Y:S01]  /*0a30*/  S2UR UR5, SR_CgaCtaId ;  /* 0x00000000000579c3 */ /* 0x000e220000008800 */
[----:B------:R-:W-:Y:S02]  /*0a40*/  UMOV UR4, 0x400 ;  /* 0x0000040000047882 */ /* 0x000fe40000000000 */
[----:B0-----:R-:W-:-:S09]  /*0a50*/  ULEA UR4, UR5, UR4, 0x18 ;  /* 0x0000000405047291 */ /* 0x001fd2000f8ec0ff */
[----:B-1----:R-:W-:Y:S04]  /*0a60*/  LDS R0, [UR4+0xc] ;  /* 0x00000c04ff007984 */ /* 0x002fe80008000800 */
[----:B------:R-:W0:Y:S04]  /*0a70*/  LDS.128 R8, [UR4+0x10] ;  /* 0x00001004ff087984 */ /* 0x000e280008000c00 */
[----:B------:R-:W1:Y:S01]  /*0a80*/  LDS.64 R2, [UR4+0x20] ;  /* 0x00002004ff027984 */ /* 0x000e620008000a00 */
[----:B0-----:R-:W-:-:S04]  /*0a90*/  IADD3 R0, PT, PT, R8, R0, R7 ;  /* 0x0000000008007210 */ /* 0x001fc80007ffe007 */
[----:B------:R-:W-:-:S04]  /*0aa0*/  IADD3 R0, PT, PT, R10, R0, R9 ;  /* 0x000000000a007210 */ /* 0x000fc80007ffe009 */
[----:B-1----:R-:W-:-:S05]  /*0ab0*/  IADD3 R0, PT, PT, R2, R0, R11 ;  /* 0x0000000002007210 */ /* 0x002fca0007ffe00b */
[----:B------:R-:W-:Y:S01]  /*0ac0*/  IMAD.IADD R7, R0, 0x1, R3 ;  /* 0x0000000100077824 */ /* 0x000fe200078e0203 */
[----:B------:R-:W-:Y:S06]  /*0ad0*/  BRA `(.L_x_102) ;  /* 0x0000001000cc7947 */ /* 0x000fec0003800000 */
.L_x_101:
[C---:B0-----:R-:W-:Y:S01]  /*0ae0*/  LOP3.LUT R2, R5.reuse, 0x3e0, RZ, 0xc0, !PT ;  /* 0x000003e005027812 */ /* 0x041fe200078ec0ff */
[----:B------:R-:W0:Y:S01]  /*0af0*/  S2R R12, SR_LANEID ;  /* 0x00000000000c7919 */ /* 0x000e220000000000 */
[----:B------:R-:W-:Y:S02]  /*0b00*/  ISETP.NE.AND P5, PT, R5, RZ, PT ;  /* 0x000000ff0500720c */ /* 0x000fe40003fa5270 */
[----:B------:R-:W-:Y:S01]  /*0b10*/  LOP3.LUT R7, RZ, R2, RZ, 0x33, !PT ;  /* 0x00000002ff077212 */ /* 0x000fe200078e33ff */
[----:B------:R-:W-:-:S04]  /*0b20*/  VIADD R3, R2, 0x20 ;  /* 0x0000002002037836 */ /* 0x000fc80000000000 */
[----:B------:R-:W-:Y:S01]  /*0b30*/  IMAD.IADD R7, R7, 0x1, R4 ;  /* 0x0000000107077824 */ /* 0x000fe200078e0204 */
[----:B------:R-:W-:-:S04]  /*0b40*/  ISETP.GT.U32.AND P0, PT, R3, R4, PT ;  /* 0x000000040300720c */ /* 0x000fc80003f04070 */
        /* <DEDUP_REMOVED lines=10> */
[----:B------:R-:W-:Y:S01]  /*0bf0*/  @!P1 SHF.R.U32.HI R9, RZ, 0x3, R5 ;  /* 0x00000003ff099819 */ /* 0x000fe20000011605 */
[----:B------:R-:W1:Y:S03]  /*0c00*/  SHFL.DOWN PT, R7, R2, 0x2, R3 ;  /* 0x0840000002077989 */ /* 0x000e6600000e0003 */
[----:B------:R-:W-:Y:S02]  /*0c10*/  @!P1 LOP3.LUT R9, R9, 0x7c, RZ, 0xc0, !PT ;  /* 0x0000007c09099812 */ /* 0x000fe400078ec0ff */
[----:B-1----:R-:W-:Y:S02]  /*0c20*/  SEL R7, R7, RZ, !P0 ;  /* 0x000000ff07077207 */ /* 0x002fe40004000000 */
[----:B------:R-:W-:Y:S02]  /*0c30*/  ISETP.GT.AND P0, PT, R10, R3, PT ;  /* 0x000000030a00720c */ /* 0x000fe40003f04270 */
[----:B------:R-:W-:Y:S01]  /*0c40*/  @!P1 MOV R10, 0x400 ;  /* 0x00000400000a9802 */ /* 0x000fe20000000f00 */
[----:B------:R-:W-:-:S02]  /*0c50*/  IMAD.IADD R8, R2, 0x1, R7 ;  /* 0x0000000102087824 */ /* 0x000fc400078e0207 */
[----:B------:R-:W-:Y:S01]  /*0c60*/  VIADD R2, R12, 0x8 ;  /* 0x000000080c027836 */ /* 0x000fe20000000000 */
[----:B0-----:R-:W-:Y:S02]  /*0c70*/  @!P1 LEA R10, R11, R10, 0x18 ;  /* 0x0000000a0b0a9211 */ /* 0x001fe400078ec0ff */
        /* <DEDUP_REMOVED lines=11> */
[----:B0-----:R-:W-:-:S05]  /*0d30*/  SEL R7, R7, RZ, !P0 ;  /* 0x000000ff07077207 */ /* 0x001fca0004000000 */
[----:B------:R-:W-:-:S05]  /*0d40*/  IMAD.IADD R7, R2, 0x1, R7 ;  /* 0x0000000102077824 */ /* 0x000fca00078e0207 */
[----:B------:R0:W-:Y:S01]  /*0d50*/  @!P1 STS [R10+0x8], R7 ;  /* 0x000008070a009388 */ /* 0x0001e20000000800 */
[----:B------:R-:W-:Y:S06]  /*0d60*/  BAR.SYNC.DEFER_BLOCKING 0x0 ;  /* 0x0000000000007b1d */ /* 0x000fec0000010000 */
[----:B------:R-:W-:Y:S05]  /*0d70*/  @P5 BRA `(.L_x_102) ;  /* 0x0000001000245947 */ /* 0x000fea0003800000 */
[----:B------:R-:W1:Y:S01]  /*0d80*/  S2UR UR5, SR_CgaCtaId ;  /* 0x00000000000579c3 */ /* 0x000e620000008800 */
[----:B------:R-:W-:Y:S01]  /*0d90*/  UMOV UR4, 0x400 ;  /* 0x0000040000047882 */ /* 0x000fe20000000000 */
[C---:B------:R-:W-:Y:S02]  /*0da0*/  ISETP.GT.U32.AND P0, PT, R4.reuse, 0x40, PT ;  /* 0x000000400400780c */ /* 0x040fe40003f04070 */
[C---:B------:R-:W-:Y:S02]  /*0db0*/  ISETP.GT.U32.AND P6, PT, R4.reuse, 0x20, PT ;  /* 0x000000200400780c */ /* 0x040fe40003fc4070 */
[C---:B------:R-:W-:Y:S02]  /*0dc0*/  ISETP.GT.U32.AND P4, PT, R4.reuse, 0x60, PT ;  /* 0x000000600400780c */ /* 0x040fe40003f84070 */
[----:B------:R-:W-:Y:S02]  /*0dd0*/  ISETP.GT.U32.AND P2, PT, R4, 0x80, PT ;  /* 0x000000800400780c */ /* 0x000fe40003f44070 */
[----:B------:R-:W-:-:S02]  /*0de0*/  ISETP.GT.U32.AND.EX P0, PT, R0, RZ, PT, P0 ;  /* 0x000000ff0000720c */ /* 0x000fc40003f04100 */
[----:B------:R-:W-:Y:S02]  /*0df0*/  ISETP.GT.U32.AND.EX P6, PT, R0, RZ, PT, P6 ;  /* 0x000000ff0000720c */ /* 0x000fe40003fc4160 */
[C---:B------:R-:W-:Y:S02]  /*0e00*/  ISETP.GT.U32.AND P3, PT, R4.reuse, 0xa0, PT ;  /* 0x000000a00400780c */ /* 0x040fe40003f64070 */
[----:B------:R-:W-:Y:S02]  /*0e10*/  ISETP.GT.U32.AND P1, PT, R4, 0xc0, PT ;  /* 0x000000c00400780c */ /* 0x000fe40003f24070 */
[C---:B------:R-:W-:Y:S02]  /*0e20*/  ISETP.GT.U32.AND.EX P4, PT, R0.reuse, RZ, PT, P4 ;  /* 0x000000ff0000720c */ /* 0x040fe40003f84140 */
[C---:B------:R-:W-:Y:S02]  /*0e30*/  ISETP.GT.U32.AND.EX P2, PT, R0.reuse, RZ, PT, P2 ;  /* 0x000000ff0000720c */ /* 0x040fe40003f44120 */
[C---:B------:R-:W-:Y:S01]  /*0e40*/  ISETP.GT.U32.AND.EX P3, PT, R0.reuse, RZ, PT, P3 ;  /* 0x000000ff0000720c */ /* 0x040fe20003f64130 */
[----:B-1----:R-:W-:Y:S01]  /*0e50*/  ULEA UR4, UR5, UR4, 0x18 ;  /* 0x0000000405047291 */ /* 0x002fe2000f8ec0ff */
[----:B------:R-:W-:-:S08]  /*0e60*/  ISETP.GT.U32.AND.EX P1, PT, R0, RZ, PT, P1 ;  /* 0x000000ff0000720c */ /* 0x000fd00003f24110 */
[----:B0-----:R-:W0:Y:S04]  /*0e70*/  LDS.128 R8, [UR4+0x10] ;  /* 0x00001004ff087984 */ /* 0x001e280008000c00 */
[----:B------:R-:W1:Y:S04]  /*0e80*/  LDS R5, [UR4+0xc] ;  /* 0x00000c04ff057984 */ /* 0x000e680008000800 */
[----:B------:R-:W2:Y:S01]  /*0e90*/  LDS.64 R2, [UR4+0x20] ;  /* 0x00002004ff027984 */ /* 0x000ea20008000a00 */
[----:B0-----:R-:W-:Y:S02]  /*0ea0*/  SEL R8, R8, RZ, P0 ;  /* 0x000000ff08087207 */ /* 0x001fe40000000000 */
[----:B------:R-:W-:-:S02]  /*0eb0*/  ISETP.GT.U32.AND P0, PT, R4, 0xe0, PT ;  /* 0x000000e00400780c */ /* 0x000fc40003f04070 */
[----:B-1----:R-:W-:Y:S02]  /*0ec0*/  SEL R6, R5, RZ, P6 ;  /* 0x000000ff05067207 */ /* 0x002fe40003000000 */
[----:B------:R-:W-:Y:S02]  /*0ed0*/  SEL R9, R9, RZ, P4 ;  /* 0x000000ff09097207 */ /* 0x000fe40002000000 */
[----:B------:R-:W-:Y:S02]  /*0ee0*/  IADD3 R6, PT, PT, R8, R6, R7 ;  /* 0x0000000608067210 */ /* 0x000fe40007ffe007 */
[----:B------:R-:W-:Y:S02]  /*0ef0*/  SEL R10, R10, RZ, P2 ;  /* 0x000000ff0a0a7207 */ /* 0x000fe40001000000 */
[----:B------:R-:W-:Y:S02]  /*0f00*/  ISETP.GT.U32.AND.EX P0, PT, R0, RZ, PT, P0 ;  /* 0x000000ff0000720c */ /* 0x000fe40003f04100 */
[----:B------:R-:W-:-:S02]  /*0f10*/  SEL R11, R11, RZ, P3 ;  /* 0x000000ff0b0b7207 */ /* 0x000fc40001800000 */
[----:B------:R-:W-:Y:S02]  /*0f20*/  IADD3 R6, PT, PT, R10, R6, R9 ;  /* 0x000000060a067210 */ /* 0x000fe40007ffe009 */
[----:B--2---:R-:W-:Y:S02]  /*0f30*/  SEL R2, R2, RZ, P1 ;  /* 0x000000ff02027207 */ /* 0x004fe40000800000 */
[----:B------:R-:W-:Y:S02]  /*0f40*/  SEL R3, R3, RZ, P0 ;  /* 0x000000ff03037207 */ /* 0x000fe40000000000 */
[----:B------:R-:W-:-:S05]  /*0f50*/  IADD3 R2, PT, PT, R2, R6, R11 ;  /* 0x0000000602027210 */ /* 0x000fca0007ffe00b */
[----:B------:R-:W-:Y:S01]  /*0f60*/  IMAD.IADD R7, R2, 0x1, R3 ;  /* 0x0000000102077824 */ /* 0x000fe200078e0203 */
[----:B------:R-:W-:Y:S06]  /*0f70*/  BRA `(.L_x_102) ;  /* 0x0000000c00a47947 */ /* 0x000fec0003800000 */
.L_x_88:
[----:B------:R-:W0:Y:S01]  /*0f80*/  S2R R8, SR_TID.X ;  /* 0x0000000000087919 */ /* 0x000e220000002100 */
[----:B------:R-:W0:Y:S02]  /*0f90*/  LDC.64 R2, c[0x0][0x380] ;  /* 0x0000e000ff027b82 */ /* 0x000e240000000a00 */
[----:B0-----:R-:W-:-:S05]  /*0fa0*/  IMAD.WIDE.U32 R2, R8, 0x4, R2 ;  /* 0x0000000408027825 */ /* 0x001fca00078e0002 */
        /* <DEDUP_REMOVED lines=16> */
[----:B--2---:R-:W-:-:S04]  /*10b0*/  IADD3 R5, PT, PT, R7, R6, R5 ;  /* 0x0000000607057210 */ /* 0x004fc80007ffe005 */
[----:B---3--:R-:W-:Y:S01]  /*10c0*/  IADD3 R5, PT, PT, R12, R9, R5 ;  /* 0x000000090c057210 */ /* 0x008fe20007ffe005 */
[----:B------:R-:W-:Y:S01]  /*10d0*/  IMAD.MOV.U32 R9, RZ, RZ, 0x1000 ;  /* 0x00001000ff097424 */ /* 0x000fe200078e00ff */
[----:B------:R-:W-:-:S04]  /*10e0*/  IADD3 R12, P1, PT, R4, -0x1000, RZ ;  /* 0xfffff000040c7810 */ /* 0x000fc80007f3e0ff */
[----:B------:R-:W-:Y:S02]  /*10f0*/  ISETP.GE.U32.AND P0, PT, R12, 0x1000, PT ;  /* 0x000010000c00780c */ /* 0x000fe40003f06070 */
[----:B----4-:R-:W-:Y:S01]  /*1100*/  IADD3 R5, PT, PT, R14, R11, R5 ;  /* 0x0000000b0e057210 */ /* 0x010fe20007ffe005 */
[----:B------:R-:W-:Y:S01]  /*1110*/  IMAD.MOV.U32 R11, RZ, RZ, RZ ;  /* 0x000000ffff0b7224 */ /* 0x000fe200078e00ff */
[----:B------:R-:W-:-:S04]  /*1120*/  IADD3.X R14, PT, PT, R0, -0x1, RZ, P1, !PT ;  /* 0xffffffff000e7810 */ /* 0x000fc80000ffe4ff */
[----:B------:R-:W-:Y:S02]  /*1130*/  ISETP.GE.U32.AND.EX P0, PT, R14, RZ, PT, P0 ;  /* 0x000000ff0e00720c */ /* 0x000fe40003f06100 */
[----:B-----5:R-:W-:-:S04]  /*1140*/  IADD3 R5, PT, PT, R16, R13, R5 ;  /* 0x0000000d10057210 */ /* 0x020fc80007ffe005 */
[----:B------:R-:W-:-:S04]  /*1150*/  IADD3 R5, PT, PT, R18, R15, R5 ;  /* 0x0000000f12057210 */ /* 0x000fc80007ffe005 */
[----:B------:R-:W-:-:S04]  /*1160*/  IADD3 R5, PT, PT, R20, R17, R5 ;  /* 0x0000001114057210 */ /* 0x000fc80007ffe005 */
[----:B------:R-:W-:-:S05]  /*1170*/  IADD3 R5, PT, PT, R22, R19, R5 ;  /* 0x0000001316057210 */ /* 0x000fca0007ffe005 */
[----:B------:R-:W-:Y:S01]  /*1180*/  IMAD.IADD R10, R10, 0x1, R5 ;  /* 0x000000010a0a7824 */ /* 0x000fe200078e0205 */
[----:B------:R-:W-:Y:S06]  /*1190*/  @!P0 BRA `(.L_x_103) ;  /* 0x0000000000a08947 */ /* 0x000fec0003800000 */
[----:B------:R-:W0:Y:S01]  /*11a0*/  LDC.64 R4, c[0x0][0x390] ;  /* 0x0000e400ff047b82 */ /* 0x000e220000000a00 */
[----:B------:R-:W-:Y:S02]  /*11b0*/  IMAD.MOV.U32 R9, RZ, RZ, 0x1000 ;  /* 0x00001000ff097424 */ /* 0x000fe400078e00ff */
[----:B------:R-:W-:-:S07]  /*11c0*/  IMAD.MOV.U32 R11, RZ, RZ, RZ ;  /* 0x000000ffff0b7224 */ /* 0x000fce00078e00ff */
.L_x_105:
[----:B------:R-:W-:-:S04]  /*11d0*/  LEA R6, P0, R9, R2, 0x2 ;  /* 0x0000000209067211 */ /* 0x000fc800078010ff */
[----:B------:R-:W-:-:S05]  /*11e0*/  LEA.HI.X R7, R9, R3, R11, 0x2, P0 ;  /* 0x0000000309077211 */ /* 0x000fca00000f140b */
        /* <DEDUP_REMOVED lines=16> */
[----:B--2---:R-:W-:-:S02]  /*12f0*/  IADD3 R25, PT, PT, R26, R25, R10 ;  /* 0x000000191a197210 */ /* 0x004fc40007ffe00a */
[----:B0-----:R-:W-:-:S04]  /*1300*/  IADD3 R10, P1, PT, -R9, R4, RZ ;  /* 0x00000004090a7210 */ /* 0x001fc80007f3e1ff */
[----:B------:R-:W-:Y:S02]  /*1310*/  ISETP.GE.U32.AND P0, PT, R10, 0x1000, PT ;  /* 0x000010000a00780c */ /* 0x000fe40003f06070 */
[----:B---3--:R-:W-:-:S04]  /*1320*/  IADD3 R25, PT, PT, R28, R27, R25 ;  /* 0x0000001b1c197210 */ /* 0x008fc80007ffe019 */
[----:B----4-:R-:W-:-:S04]  /*1330*/  IADD3 R23, PT, PT, R23, R24, R25 ;  /* 0x0000001817177210 */ /* 0x010fc80007ffe019 */
[----:B-----5:R-:W-:Y:S01]  /*1340*/  IADD3 R21, PT, PT, R21, R0, R23 ;  /* 0x0000000015157210 */ /* 0x020fe20007ffe017 */
[----:B------:R-:W-:-:S04]  /*1350*/  IMAD.MOV.U32 R0, RZ, RZ, R5 ;  /* 0x000000ffff007224 */ /* 0x000fc800078e0005 */
[----:B------:R-:W-:Y:S01]  /*1360*/  IMAD.X R10, R0, 0x1, ~R11, P1 ;  /* 0x00000001000a7824 */ /* 0x000fe200008e0e0b */
[----:B------:R-:W-:-:S04]  /*1370*/  IADD3 R13, PT, PT, R16, R13, R21 ;  /* 0x0000000d100d7210 */ /* 0x000fc80007ffe015 */
[----:B------:R-:W-:Y:S02]  /*1380*/  ISETP.GE.U32.AND.EX P0, PT, R10, RZ, PT, P0 ;  /* 0x000000ff0a00720c */ /* 0x000fe40003f06100 */
[----:B------:R-:W-:-:S04]  /*1390*/  IADD3 R13, PT, PT, R18, R15, R13 ;  /* 0x0000000f120d7210 */ /* 0x000fc80007ffe00d */
[----:B------:R-:W-:-:S04]  /*13a0*/  IADD3 R13, PT, PT, R20, R17, R13 ;  /* 0x00000011140d7210 */ /* 0x000fc80007ffe00d */
[----:B------:R-:W-:-:S03]  /*13b0*/  IADD3 R10, PT, PT, R22, R19, R13 ;  /* 0x00000013160a7210 */ /* 0x000fc60007ffe00d */
[----:B------:R-:W-:Y:S05]  /*13c0*/  @!P0 BRA `(.L_x_104) ;  /* 0x0000000400e88947 */ /* 0x000fea0003800000 */
[----:B------:R-:W-:-:S05]  /*13d0*/  IADD3 R9, P0, PT, R9, 0x1000, RZ ;  /* 0x0000100009097810 */ /* 0x000fca0007f1e0ff */
[----:B------:R-:W-:Y:S01]  /*13e0*/  IMAD.X R11, RZ, RZ, R11, P0 ;  /* 0x000000ffff0b7224 */ /* 0x000fe200000e060b */
[----:B------:R-:W-:-:S04]  /*13f0*/  ISETP.GT.U32.AND P0, PT, R9, R12, PT ;  /* 0x0000000c0900720c */ /* 0x000fc80003f04070 */
[----:B------:R-:W-:-:S13]  /*1400*/  ISETP.GT.U32.AND.EX P0, PT, R11, R14, PT, P0 ;  /* 0x0000000e0b00720c */ /* 0x000fda0003f04100 */
[----:B------:R-:W-:Y:S05]  /*1410*/  @!P0 BRA `(.L_x_105) ;  /* 0xfffffffc006c8947 */ /* 0x000fea000383ffff */
.L_x_103:
[----:B------:R-:W-:Y:S01]  /*1420*/  IMAD.IADD R3, R4, 0x1, -R9 ;  /* 0x0000000104037824 */ /* 0x000fe200078e0a09 */
[----:B------:R-:W-:Y:S01]  /*1430*/  ISETP.GE.U32.AND P1, PT, R9, R4, PT ;  /* 0x000000040900720c */ /* 0x000fe20003f26070 */
[----:B------:R-:W-:Y:S03]  /*1440*/  BSSY.RECONVERGENT B1, `(.L_x_104) ;  /* 0x0000072000017945 */ /* 0x000fe60003800200 */
[----:B------:R-:W-:-:S04]  /*1450*/  ISETP.GE.AND P0, PT, R8, R3, PT ;  /* 0x000000030800720c */ /* 0x000fc80003f06270 */
[----:B------:R-:W-:-:S13]  /*1460*/  ISETP.GE.U32.OR.EX P0, PT, R11, R0, P0, P1 ;  /* 0x000000000b00720c */ /* 0x000fda0000706510 */
[----:B------:R-:W-:Y:S05]  /*1470*/  @P0 BRA `(.L_x_106) ;  /* 0x0000000400b80947 */ /* 0x000fea0003800000 */
[----:B------:R-:W-:Y:S01]  /*1480*/  LOP3.LUT R0, RZ, R8, RZ, 0x33, !PT ;  /* 0x00000008ff007212 */ /* 0x000fe200078e33ff */
[----:B------:R-:W-:Y:S03]  /*1490*/  BSSY.RECONVERGENT B2, `(.L_x_107) ;  /* 0x0000031000027945 */ /* 0x000fe60003800200 */
[----:B------:R-:W-:-:S04]  /*14a0*/  IADD3 R0, PT, PT, -R9, R4, R0 ;  /* 0x0000000409007210 */ /* 0x000fc80007ffe100 */
[C---:B------:R-:W-:Y:S02]  /*14b0*/  ISETP.GE.U32.AND P0, PT, R0.reuse, 0xf00, PT ;  /* 0x00000f000000780c */ /* 0x040fe40003f06070 */
[----:B------:R-:W-:Y:S01]  /*14c0*/  LEA.HI R4, R0, 0x1, RZ, 0x18 ;  /* 0x0000000100047811 */ /* 0x000fe200078fc0ff */
[----:B------:R-:W-:-:S03]  /*14d0*/  IMAD.MOV.U32 R0, RZ, RZ, R8 ;  /* 0x000000ffff007224 */ /* 0x000fc600078e0008 */
[----:B------:R-:W-:-:S04]  /*14e0*/  LOP3.LUT R24, R4, 0xf, RZ, 0xc0, !PT ;  /* 0x0000000f04187812 */ /* 0x000fc800078ec0ff */
[----:B------:R-:W-:-:S03]  /*14f0*/  ISETP.NE.AND P1, PT, R24, RZ, PT ;  /* 0x000000ff1800720c */ /* 0x000fc60003f25270 */
[----:B------:R-:W-:Y:S10]  /*1500*/  @!P0 BRA `(.L_x_108) ;  /* 0x0000000000a48947 */ /* 0x000ff40003800000 */
[----:B------:R-:W0:Y:S01]  /*1510*/  LDCU.64 UR4, c[0x0][0x380] ;  /* 0x00007000ff0477ac */ /* 0x000e220008000a00 */
[----:B------:R-:W-:Y:S02]  /*1520*/  IADD3 R3, P0, PT, R8, R9, RZ ;  /* 0x0000000908037210 */ /* 0x000fe40007f1e0ff */
[----:B------:R-:W-:-:S03]  /*1530*/  LOP3.LUT R6, R4, 0x1fffff0, RZ, 0xc0, !PT ;  /* 0x01fffff004067812 */ /* 0x000fc600078ec0ff */
[----:B------:R-:W-:Y:S02]  /*1540*/  IMAD.X R0, RZ, RZ, R11, P0 ;  /* 0x000000ffff007224 */ /* 0x000fe400000e060b */
[----:B------:R-:W-:Y:S01]  /*1550*/  IMAD.MOV R6, RZ, RZ, -R6 ;  /* 0x000000ffff067224 */ /* 0x000fe200078e0a06 */
[----:B0-----:R-:W-:-:S04]  /*1560*/  LEA R15, P2, R3, UR4, 0x2 ;  /* 0x00000004030f7c11 */ /* 0x001fc8000f8410ff */
[----:B------:R-:W-:Y:S02]  /*1570*/  IADD3 R15, P0, PT, R15, 0x2000, RZ ;  /* 0x000020000f0f7810 */ /* 0x000fe40007f1e0ff */
[----:B------:R-:W-:Y:S01]  /*1580*/  LEA.HI.X R3, R3, UR5, R0, 0x2, P2 ;  /* 0x0000000503037c11 */ /* 0x000fe200090f1400 */
[----:B------:R-:W-:-:S04]  /*1590*/  IMAD.MOV.U32 R0, RZ, RZ, R8 ;  /* 0x000000ffff007224 */ /* 0x000fc800078e0008 */
[----:B------:R-:W-:-:S07]  /*15a0*/  IMAD.X R3, RZ, RZ, R3, P0 ;  /* 0x000000ffff037224 */ /* 0x000fce00000e0603 */
.L_x_109:
        /* <DEDUP_REMOVED lines=31> */
.L_x_108:
[----:B------:R-:W-:Y:S05]  /*17a0*/  BSYNC.RECONVERGENT B2 ;  /* 0x0000000000027941 */ /* 0x000fea0003800200 */
.L_x_107:
[----:B------:R-:W-:Y:S05]  /*17b0*/  @!P1 BRA `(.L_x_106) ;  /* 0x0000000000e89947 */ /* 0x000fea0003800000 */
[----:B------:R-:W-:Y:S01]  /*17c0*/  ISETP.GE.U32.AND P0, PT, R24, 0x8, PT ;  /* 0x000000081800780c */ /* 0x000fe20003f06070 */
[----:B------:R-:W-:Y:S01]  /*17d0*/  BSSY.RECONVERGENT B2, `(.L_x_110) ;  /* 0x0000016000027945 */ /* 0x000fe20003800200 */
[----:B------:R-:W-:-:S04]  /*17e0*/  LOP3.LUT R17, R4, 0x7, RZ, 0xc0, !PT ;  /* 0x0000000704117812 */ /* 0x000fc800078ec0ff */
[----:B------:R-:W-:-:S07]  /*17f0*/  ISETP.NE.AND P1, PT, R17, RZ, PT ;  /* 0x000000ff1100720c */ /* 0x000fce0003f25270 */
[----:B------:R-:W-:Y:S06]  /*1800*/  @!P0 BRA `(.L_x_111) ;  /* 0x0000000000488947 */ /* 0x000fec0003800000 */
[----:B------:R-:W0:Y:S01]  /*1810*/  LDCU.64 UR4, c[0x0][0x380] ;  /* 0x00007000ff0477ac */ /* 0x000e220008000a00 */
[----:B------:R-:W-:-:S05]  /*1820*/  IADD3 R3, P0, PT, R0, R9, RZ ;  /* 0x0000000900037210 */ /* 0x000fca0007f1e0ff */
[----:B------:R-:W-:Y:S01]  /*1830*/  IMAD.X R6, RZ, RZ, R11, P0 ;  /* 0x000000ffff067224 */ /* 0x000fe200000e060b */
        /* <DEDUP_REMOVED lines=15> */
.L_x_111:
[----:B------:R-:W-:Y:S05]  /*1930*/  BSYNC.RECONVERGENT B2 ;  /* 0x0000000000027941 */ /* 0x000fea0003800200 */
.L_x_110:
        /* <DEDUP_REMOVED lines=18> */
.L_x_113:
[----:B------:R-:W-:Y:S05]  /*1a60*/  BSYNC.RECONVERGENT B2 ;  /* 0x0000000000027941 */ /* 0x000fea0003800200 */
.L_x_112:
[----:B------:R-:W-:Y:S05]  /*1a70*/  @!P1 BRA `(.L_x_106) ;  /* 0x0000000000389947 */ /* 0x000fea0003800000 */
[----:B------:R-:W0:Y:S01]  /*1a80*/  LDCU.64 UR4, c[0x0][0x380] ;  /* 0x00007000ff0477ac */ /* 0x000e220008000a00 */
[----:B------:R-:W-:Y:S01]  /*1a90*/  IADD3 R5, P0, PT, R0, R9, RZ ;  /* 0x0000000900057210 */ /* 0x000fe20007f1e0ff */
[----:B------:R-:W-:-:S04]  /*1aa0*/  IMAD.MOV R0, RZ, RZ, -R6 ;  /* 0x000000ffff007224 */ /* 0x000fc800078e0a06 */
[----:B------:R-:W-:Y:S01]  /*1ab0*/  IMAD.X R4, RZ, RZ, R11, P0 ;  /* 0x000000ffff047224 */ /* 0x000fe200000e060b */
[----:B0-----:R-:W-:-:S04]  /*1ac0*/  LEA R2, P1, R5, UR4, 0x2 ;  /* 0x0000000405027c11 */ /* 0x001fc8000f8210ff */
[----:B------:R-:W-:-:S09]  /*1ad0*/  LEA.HI.X R5, R5, UR5, R4, 0x2, P1 ;  /* 0x0000000505057c11 */ /* 0x000fd200088f1404 */
.L_x_114:
[----:B------:R-:W-:-:S06]  /*1ae0*/  IMAD.MOV.U32 R3, RZ, RZ, R5 ;  /* 0x000000ffff037224 */ /* 0x000fcc00078e0005 */
[----:B------:R0:W2:Y:S01]  /*1af0*/  LDG.E R3, desc[UR6][R2.64] ;  /* 0x0000000602037981 */ /* 0x0000a2000c1e1900 */
[----:B------:R-:W-:-:S05]  /*1b00*/  VIADD R0, R0, 0x1 ;  /* 0x0000000100007836 */ /* 0x000fca0000000000 */
[----:B------:R-:W-:Y:S02]  /*1b10*/  ISETP.NE.AND P0, PT, R0, RZ, PT ;  /* 0x000000ff0000720c */ /* 0x000fe40003f05270 */
[----:B0-----:R-:W-:-:S05]  /*1b20*/  IADD3 R2, P1, PT, R2, 0x400, RZ ;  /* 0x0000040002027810 */ /* 0x001fca0007f3e0ff */
[----:B------:R-:W-:Y:S02]  /*1b30*/  IMAD.X R5, RZ, RZ, R5, P1 ;  /* 0x000000ffff057224 */ /* 0x000fe400008e0605 */
[----:B--2---:R-:W-:-:S04]  /*1b40*/  IMAD.IADD R10, R3, 0x1, R10 ;  /* 0x00000001030a7824 */ /* 0x004fc800078e020a */
[----:B------:R-:W-:Y:S05]  /*1b50*/  @P0 BRA `(.L_x_114) ;  /* 0xfffffffc00e00947 */ /* 0x000fea000383ffff */
.L_x_106:
[----:B------:R-:W-:Y:S05]  /*1b60*/  BSYNC.RECONVERGENT B1 ;  /* 0x0000000000017941 */ /* 0x000fea0003800200 */
.L_x_104:
[----:B------:R-:W0:Y:S01]  /*1b70*/  S2R R6, SR_LANEID ;  /* 0x0000000000067919 */ /* 0x000e220000000000 */
[----:B------:R-:W-:Y:S01]  /*1b80*/  ISETP.NE.AND P5, PT, R8, RZ, PT ;  /* 0x000000ff0800720c */ /* 0x000fe20003fa5270 */
        /* <DEDUP_REMOVED lines=39> */
[----:B------:R-:W-:-:S07]  /*1e00*/  IMAD.IADD R7, R0, 0x1, R3 ;  /* 0x0000000100077824 */ /* 0x000fce00078e0203 */
.L_x_102:
[----:B------:R-:W-:Y:S05]  /*1e10*/  BSYNC.RECONVERGENT B0 ;  /* 0x0000000000007941 */ /* 0x000fea0003800200 */
.L_x_87:
[----:B------:R-:W-:Y:S05]  /*1e20*/  @P5 EXIT ;  /* 0x000000000000594d */ /* 0x000fea0003800000 */
[----:B------:R-:W3:Y:S01]  /*1e30*/  LDC.64 R2, c[0x0][0x388] ;  /* 0x0000e200ff027b82 */ /* 0x000ee20000000a00 */
[----:B------:R-:W0:Y:S02]  /*1e40*/  LDCU UR4, c[0x0][0x39c] ;  /* 0x00007380ff0477ac */ /* 0x000e240008000800 */
[----:B012---:R-:W-:-:S05]  /*1e50*/  VIADD R7, R7, UR4 ;  /* 0x0000000407077c36 */ /* 0x007fca0008000000 */
[----:B---3--:R-:W-:Y:S01]  /*1e60*/  STG.E desc[UR6][R2.64], R7 ;  /* 0x0000000702007986 */ /* 0x008fe2000c101906 */
[----:B------:R-:W-:Y:S05]  /*1e70*/  EXIT ;  /* 0x000000000000794d */ /* 0x000fea0003800000 */
.L_x_115:
        /* <DEDUP_REMOVED lines=16> */
.L_x_249:


//--------------------- .text._ZN3cub18CUB_300001_SM_10006detail6reduce28DeviceReduceSingleTileKernelINS2_10policy_hubIijN4cuda3std3__44plusIiEEE10Policy1000EPiSC_iS9_iiNS7_10__identityEEEvT0_T1_T2_T3_T4_T6_ --------------------------
	.section	.text._ZN3cub18CUB_300001_SM_10006detail6reduce28DeviceReduceSingleTileKernelINS2_10policy_hubIijN4cuda3std3__44plusIiEEE10Policy1000EPiSC_iS9_iiNS7_10__identityEEEvT0_T1_T2_T3_T4_T6_,"ax",@progbits
	.align	128
        .global         _ZN3cub18CUB_300001_SM_10006detail6reduce28DeviceReduceSingleTileKernelINS2_10policy_hubIijN4cuda3std3__44plusIiEEE10Policy1000EPiSC_iS9_iiNS7_10__identityEEEvT0_T1_T2_T3_T4_T6_
        .type           _ZN3cub18CUB_300001_SM_10006detail6reduce28DeviceReduceSingleTileKernelINS2_10policy_hubIijN4cuda3std3__44plusIiEEE10Policy1000EPiSC_iS9_iiNS7_10__identityEEEvT0_T1_T2_T3_T4_T6_,@function
        .size           _ZN3cub18CUB_300001_SM_10006detail6reduce28DeviceReduceSingleTileKernelINS2_10policy_hubIijN4cuda3std3__44plusIiEEE10Policy1000EPiSC_iS9_iiNS7_10__identityEEEvT0_T1_T2_T3_T4_T6_,(.L_x_250 - _ZN3cub18CUB_300001_SM_10006detail6reduce28DeviceReduceSingleTileKernelINS2_10policy_hubIijN4cuda3std3__44plusIiEEE10Policy1000EPiSC_iS9_iiNS7_10__identityEEEvT0_T1_T2_T3_T4_T6_)
        .other          _ZN3cub18CUB_300001_SM_10006detail6reduce28DeviceReduceSingleTileKernelINS2_10policy_hubIijN4cuda3std3__44plusIiEEE10Policy1000EPiSC_iS9_iiNS7_10__identityEEEvT0_T1_T2_T3_T4_T6_,@"STO_CUDA_ENTRY STV_DEFAULT"
_ZN3cub18CUB_300001_SM_10006detail6reduce28DeviceReduceSingleTileKernelINS2_10policy_hubIijN4cuda3std3__44plusIiEEE10Policy1000EPiSC_iS9_iiNS7_10__identityEEEvT0_T1_T2_T3_T4_T6_:
.text._ZN3cub18CUB_300001_SM_10006detail6reduce28DeviceReduceSingleTileKernelINS2_10policy_hubIijN4cuda3std3__44plusIiEEE10Policy1000EPiSC_iS9_iiNS7_10__identityEEEvT0_T1_T2_T3_T4_T6_:
        /* <DEDUP_REMOVED lines=13> */
.L_x_116:
        /* <DEDUP_REMOVED lines=16> */
.L_x_121:
[----:B------:R-:W-:Y:S05]  /*01d0*/  BSYNC.RECONVERGENT B1 ;  /* 0x0000000000017941 */ /* 0x000fea0003800200 */
.L_x_120:
        /* <DEDUP_REMOVED lines=16> */
.L_x_126:
        /* <DEDUP_REMOVED lines=9> */
.L_x_125:
[----:B------:R-:W-:Y:S05]  /*0370*/  BSYNC.RECONVERGENT B2 ;  /* 0x0000000000027941 */ /* 0x000fea0003800200 */
.L_x_124:
        /* <DEDUP_REMOVED lines=8> */
.L_x_129:
        /* <DEDUP_REMOVED lines=35> */
.L_x_128:
[----:B------:R-:W-:Y:S05]  /*0630*/  BSYNC.RECONVERGENT B2 ;  /* 0x0000000000027941 */ /* 0x000fea0003800200 */
.L_x_127:
        /* <DEDUP_REMOVED lines=22> */
.L_x_131:
[----:B------:R-:W-:Y:S05]  /*07a0*/  BSYNC.RECONVERGENT B2 ;  /* 0x0000000000027941 */ /* 0x000fea0003800200 */
.L_x_130:
        /* <DEDUP_REMOVED lines=10> */
.L_x_123:
[----:B------:R-:W-:Y:S05]  /*0850*/  BSYNC.RECONVERGENT B1 ;  /* 0x0000000000017941 */ /* 0x000fea0003800200 */
.L_x_122:
        /* <DEDUP_REMOVED lines=45> */
.L_x_132:
        /* <DEDUP_REMOVED lines=67> */
.L_x_119:
        /* <DEDUP_REMOVED lines=22> */
.L_x_136:
        /* <DEDUP_REMOVED lines=20> */
.L_x_134:
        /* <DEDUP_REMOVED lines=20> */
.L_x_140:
        /* <DEDUP_REMOVED lines=8> */
.L_x_139:
[----:B------:R-:W-:Y:S05]  /*13c0*/  BSYNC.RECONVERGENT B2 ;  /* 0x0000000000027941 */ /* 0x000fea0003800200 */
.L_x_138:
        /* <DEDUP_REMOVED lines=16> */
.L_x_143:
        /* <DEDUP_REMOVED lines=39> */
.L_x_142:
[----:B------:R-:W-:Y:S05]  /*1740*/  BSYNC.RECONVERGENT B2 ;  /* 0x0000000000027941 */ /* 0x000fea0003800200 */
.L_x_141:
        /* <DEDUP_REMOVED lines=27> */
.L_x_145:
[----:B------:R-:W-:Y:S05]  /*1900*/  BSYNC.RECONVERGENT B2 ;  /* 0x0000000000027941 */ /* 0x000fea0003800200 */
.L_x_144:
        /* <DEDUP_REMOVED lines=10> */
.L_x_137:
[----:B------:R-:W-:Y:S05]  /*19b0*/  BSYNC.RECONVERGENT B1 ;  /* 0x0000000000017941 */ /* 0x000fea0003800200 */
.L_x_135:
        /* <DEDUP_REMOVED lines=43> */
.L_x_118:
        /* <DEDUP_REMOVED lines=12> */
.L_x_148:
[----:B------:R-:W-:Y:S05]  /*1d30*/  BSYNC.RECONVERGENT B1 ;  /* 0x0000000000017941 */ /* 0x000fea0003800200 */
.L_x_147:
        /* <DEDUP_REMOVED lines=16> */
.L_x_153:
        /* <DEDUP_REMOVED lines=9> */
.L_x_152:
[----:B------:R-:W-:Y:S05]  /*1ed0*/  BSYNC.RECONVERGENT B2 ;  /* 0x0000000000027941 */ /* 0x000fea0003800200 */
.L_x_151:
        /* <DEDUP_REMOVED lines=8> */
.L_x_156:
        /* <DEDUP_REMOVED lines=35> */
.L_x_155:
[----:B------:R-:W-:Y:S05]  /*2190*/  BSYNC.RECONVERGENT B2 ;  /* 0x0000000000027941 */ /* 0x000fea0003800200 */
.L_x_154:
        /* <DEDUP_REMOVED lines=22> */
.L_x_158:
[----:B------:R-:W-:Y:S05]  /*2300*/  BSYNC.RECONVERGENT B2 ;  /* 0x0000000000027941 */ /* 0x000fea0003800200 */
.L_x_157:
        /* <DEDUP_REMOVED lines=10> */
.L_x_150:
[----:B------:R-:W-:Y:S05]  /*23b0*/  BSYNC.RECONVERGENT B1 ;  /* 0x0000000000017941 */ /* 0x000fea0003800200 */
.L_x_149:
        /* <DEDUP_REMOVED lines=45> */
.L_x_159:
        /* <DEDUP_REMOVED lines=67> */
.L_x_146:
        /* <DEDUP_REMOVED lines=33> */
.L_x_162:
        /* <DEDUP_REMOVED lines=32> */
.L_x_160:
        /* <DEDUP_REMOVED lines=20> */
.L_x_166:
        /* <DEDUP_REMOVED lines=8> */
.L_x_165:
[----:B------:R-:W-:Y:S05]  /*3090*/  BSYNC.RECONVERGENT B2 ;  /* 0x0000000000027941 */ /* 0x000fea0003800200 */
.L_x_164:
        /* <DEDUP_REMOVED lines=16> */
.L_x_169:
        /* <DEDUP_REMOVED lines=39> */
.L_x_168:
[----:B------:R-:W-:Y:S05]  /*3410*/  BSYNC.RECONVERGENT B2 ;  /* 0x0000000000027941 */ /* 0x000fea0003800200 */
.L_x_167:
        /* <DEDUP_REMOVED lines=27> */
.L_x_171:
[----:B------:R-:W-:Y:S05]  /*35d0*/  BSYNC.RECONVERGENT B2 ;  /* 0x0000000000027941 */ /* 0x000fea0003800200 */
.L_x_170:
        /* <DEDUP_REMOVED lines=10> */
.L_x_163:
[----:B------:R-:W-:Y:S05]  /*3680*/  BSYNC.RECONVERGENT B1 ;  /* 0x0000000000017941 */ /* 0x000fea0003800200 */
.L_x_161:
        /* <DEDUP_REMOVED lines=42> */
.L_x_133:
[----:B------:R-:W-:Y:S05]  /*3930*/  BSYNC.RECONVERGENT B0 ;  /* 0x0000000000007941 */ /* 0x000fea0003800200 */
.L_x_117:
[----:B------:R-:W-:Y:S05]  /*3940*/  @P0 EXIT ;  /* 0x000000000000094d */ /* 0x000fea0003800000 */
[----:B-1----:R-:W1:Y:S01]  /*3950*/  LDC.64 R4, c[0x0][0x388] ;  /* 0x0000e200ff047b82 */ /* 0x002e620000000a00 */
[----:B------:R-:W0:Y:S02]  /*3960*/  LDCU UR4, c[0x0][0x398] ;  /* 0x00007300ff0477ac */ /* 0x000e240008000800 */
[----:B0-234-:R-:W-:-:S05]  /*3970*/  VIADD R3, R3, UR4 ;  /* 0x0000000403037c36 */ /* 0x01dfca0008000000 */
[----:B-1----:R-:W-:Y:S01]  /*3980*/  STG.E desc[UR6][R4.64], R3 ;  /* 0x0000000304007986 */ /* 0x002fe2000c101906 */
[----:B------:R-:W-:Y:S05]  /*3990*/  EXIT ;  /* 0x000000000000794d */ /* 0x000fea0003800000 */
.L_x_172:
        /* <DEDUP_REMOVED lines=14> */
.L_x_250:


//--------------------- .text._ZN3cub18CUB_300001_SM_10006detail6reduce18DeviceReduceKernelINS2_10policy_hubIijN4cuda3std3__44plusIiEEE10Policy1000EN6thrust24THRUST_300001_SM_1000_NS6detail15normal_iteratorINSD_10device_ptrIiEEEEjS9_iNS7_10__identityEEEvT0_PT3_T1_NS0_13GridEvenShareISN_EET2_T4_ --------------------------
	.section	.text._ZN3cub18CUB_300001_SM_10006detail6reduce18DeviceReduceKernelINS2_10policy_hubIijN4cuda3std3__44plusIiEEE10Policy1000EN6thrust24THRUST_300001_SM_1000_NS6detail15normal_iteratorINSD_10device_ptrIiEEEEjS9_iNS7_10__identityEEEvT0_PT3_T1_NS0_13GridEvenShareISN_EET2_T4_,"ax",@progbits
	.align	128
        .global         _ZN3cub18CUB_300001_SM_10006detail6reduce18DeviceReduceKernelINS2_10policy_hubIijN4cuda3std3__44plusIiEEE10Policy1000EN6thrust24THRUST_300001_SM_1000_NS6detail15normal_iteratorINSD_10device_ptrIiEEEEjS9_iNS7_10__identityEEEvT0_PT3_T1_NS0_13GridEvenShareISN_EET2_T4_
        .type           _ZN3cub18CUB_300001_SM_10006detail6reduce18DeviceReduceKernelINS2_10policy_hubIijN4cuda3std3__44plusIiEEE10Policy1000EN6thrust24THRUST_300001_SM_1000_NS6detail15normal_iteratorINSD_10device_ptrIiEEEEjS9_iNS7_10__identityEEEvT0_PT3_T1_NS0_13GridEvenShareISN_EET2_T4_,@function
        .size           _ZN3cub18CUB_300001_SM_10006detail6reduce18DeviceReduceKernelINS2_10policy_hubIijN4cuda3std3__44plusIiEEE10Policy1000EN6thrust24THRUST_300001_SM_1000_NS6detail15normal_iteratorINSD_10device_ptrIiEEEEjS9_iNS7_10__identityEEEvT0_PT3_T1_NS0_13GridEvenShareISN_EET2_T4_,(.L_x_251 - _ZN3cub18CUB_300001_SM_10006detail6reduce18DeviceReduceKernelINS2_10policy_hubIijN4cuda3std3__44plusIiEEE10Policy1000EN6thrust24THRUST_300001_SM_1000_NS6detail15normal_iteratorINSD_10device_ptrIiEEEEjS9_iNS7_10__identityEEEvT0_PT3_T1_NS0_13GridEvenShareISN_EET2_T4_)
        .other          _ZN3cub18CUB_300001_SM_10006detail6reduce18DeviceReduceKernelINS2_10policy_hubIijN4cuda3std3__44plusIiEEE10Policy1000EN6thrust24THRUST_300001_SM_1000_NS6detail15normal_iteratorINSD_10device_ptrIiEEEEjS9_iNS7_10__identityEEEvT0_PT3_T1_NS0_13GridEvenShareISN_EET2_T4_,@"STO_CUDA_ENTRY STV_DEFAULT"
_ZN3cub18CUB_300001_SM_10006detail6reduce18DeviceReduceKernelINS2_10policy_hubIijN4cuda3std3__44plusIiEEE10Policy1000EN6thrust24THRUST_300001_SM_1000_NS6detail15normal_iteratorINSD_10device_ptrIiEEEEjS9_iNS7_10__identityEEEvT0_PT3_T1_NS0_13GridEvenShareISN_EET2_T4_:
.text._ZN3cub18CUB_300001_SM_10006detail6reduce18DeviceReduceKernelINS2_10policy_hubIijN4cuda3std3__44plusIiEEE10Policy1000EN6thrust24THRUST_300001_SM_1000_NS6detail15normal_iteratorINSD_10device_ptrIiEEEEjS9_iNS7_10__identityEEEvT0_PT3_T1_NS0_13GridEvenShareISN_EET2_T4_:
[----:B------:R-:W-:Y:S01]  /*0000*/  LDC R1, c[0x0][0x37c] ;  /* 0x0000df00ff017b82 */ /* 0x000fe20000000800 */
[----:B------:R-:W0:Y:S07]  /*0010*/  S2R R3, SR_CTAID.X ;  /* 0x0000000000037919 */ /* 0x000e2e0000002500 */
[----:B------:R-:W1:Y:S01]  /*0020*/  LDC.64 R8, c[0x0][0x3a8] ;  /* 0x0000ea00ff087b82 */ /* 0x000e620000000a00 */
[----:B------:R-:W2:Y:S01]  /*0030*/  LDCU.64 UR6, c[0x0][0x358] ;  /* 0x00006b00ff0677ac */ /* 0x000ea20008000a00 */
[----:B------:R-:W-:Y:S01]  /*0040*/  BSSY.RECONVERGENT B0, `(.L_x_173) ;  /* 0x0000236000007945 */ /* 0x000fe20003800200 */
[----:B-1----:R-:W-:-:S02]  /*0050*/  IMAD.SHL.U32 R13, R9, 0x1000, RZ ;  /* 0x00001000090d7824 */ /* 0x002fc400078e00ff */
[----:B0-----:R-:W-:-:S05]  /*0060*/  IMAD R0, R3, -0x1000, R8 ;  /* 0xfffff00003007824 */ /* 0x001fca00078e0208 */
[----:B------:R-:W-:-:S13]  /*0070*/  ISETP.GT.U32.AND P0, PT, R0, 0xfff, PT ;  /* 0x00000fff0000780c */ /* 0x000fda0003f04070 */
[----:B--2---:R-:W-:Y:S05]  /*0080*/  @P0 BRA `(.L_x_174) ;  /* 0x0000001000540947 */ /* 0x004fea0003800000 */
[----:B------:R-:W0:Y:S01]  /*0090*/  S2R R2, SR_TID.X ;  /* 0x0000000000027919 */ /* 0x000e220000002100 */
[----:B------:R-:W-:Y:S01]  /*00a0*/  BSSY.RECONVERGENT B1, `(.L_x_175) ;  /* 0x000000a000017945 */ /* 0x000fe20003800200 */
[----:B------:R-:W-:Y:S01]  /*00b0*/  IMAD.MOV.U32 R14, RZ, RZ, RZ ;  /* 0x000000ffff0e7224 */ /* 0x000fe200078e00ff */
[----:B0-----:R-:W-:Y:S01]  /*00c0*/  ISETP.GE.U32.AND P0, PT, R2, R0, PT ;  /* 0x000000000200720c */ /* 0x001fe20003f06070 */
[----:B------:R-:W-:-:S12]  /*00d0*/  IMAD.MOV.U32 R4, RZ, RZ, R2 ;  /* 0x000000ffff047224 */ /* 0x000fd800078e0002 */
[----:B------:R-:W-:Y:S05]  /*00e0*/  @P0 BRA `(.L_x_176) ;  /* 0x0000000000140947 */ /* 0x000fea0003800000 */
[----:B------:R-:W0:Y:S01]  /*00f0*/  LDC.64 R14, c[0x0][0x380] ;  /* 0x0000e000ff0e7b82 */ /* 0x000e220000000a00 */
[----:B------:R-:W-:-:S04]  /*0100*/  IMAD R5, R3, 0x1000, R2 ;  /* 0x0000100003057824 */ /* 0x000fc800078e0202 */
[----:B0-----:R-:W-:-:S06]  /*0110*/  IMAD.WIDE.U32 R14, R5, 0x4, R14 ;  /* 0x00000004050e7825 */ /* 0x001fcc00078e000e */
[----:B------:R0:W5:Y:S01]  /*0120*/  LDG.E R14, desc[UR6][R14.64] ;  /* 0x000000060e0e7981 */ /* 0x000162000c1e1900 */
[----:B------:R-:W-:-:S07]  /*0130*/  VIADD R4, R2, 0x100 ;  /* 0x0000010002047836 */ /* 0x000fce0000000000 */
.L_x_176:
[----:B------:R-:W-:Y:S05]  /*0140*/  BSYNC.RECONVERGENT B1 ;  /* 0x0000000000017941 */ /* 0x000fea0003800200 */
.L_x_175:
[----:B------:R-:W-:Y:S01]  /*0150*/  ISETP.GE.U32.AND P0, PT, R4, R0, PT ;  /* 0x000000000400720c */ /* 0x000fe20003f06070 */
[----:B------:R-:W-:-:S12]  /*0160*/  BSSY.RECONVERGENT B1, `(.L_x_177) ;  /* 0x0000097000017945 */ /* 0x000fd80003800200 */
[----:B------:R-:W-:Y:S05]  /*0170*/  @P0 BRA `(.L_x_178) ;  /* 0x0000000800540947 */ /* 0x000fea0003800000 */
[----:B------:R-:W-:Y:S01]  /*0180*/  LOP3.LUT R5, RZ, R4, RZ, 0x33, !PT ;  /* 0x00000004ff057212 */ /* 0x000fe200078e33ff */
[----:B------:R-:W-:Y:S04]  /*0190*/  BSSY.RECONVERGENT B2, `(.L_x_179) ;  /* 0x000004b000027945 */ /* 0x000fe80003800200 */
[----:B------:R-:W-:-:S04]  /*01a0*/  IMAD.IADD R8, R5, 0x1, R8 ;  /* 0x0000000105087824 */ /* 0x000fc800078e0208 */
[----:B------:R-:W-:-:S05]  /*01b0*/  IMAD R8, R3, -0x1000, R8 ;  /* 0xfffff00003087824 */ /* 0x000fca00078e0208 */
[C---:B------:R-:W-:Y:S02]  /*01c0*/  ISETP.GE.U32.AND P0, PT, R8.reuse, 0xf00, PT ;  /* 0x00000f000800780c */ /* 0x040fe40003f06070 */
[----:B------:R-:W-:-:S04]  /*01d0*/  LEA.HI R5, R8, 0x1, RZ, 0x18 ;  /* 0x0000000108057811 */ /* 0x000fc800078fc0ff */
[----:B------:R-:W-:-:S07]  /*01e0*/  LOP3.LUT R6, R5, 0xf, RZ, 0xc0, !PT ;  /* 0x0000000f05067812 */ /* 0x000fce00078ec0ff */
[----:B------:R-:W-:Y:S05]  /*01f0*/  @!P0 BRA `(.L_x_180) ;  /* 0x0000000400108947 */ /* 0x000fea0003800000 */
[----:B------:R-:W-:Y:S01]  /*0200*/  LOP3.LUT R8, R5, 0x1fffff0, RZ, 0xc0, !PT ;  /* 0x01fffff005087812 */ /* 0x000fe200078ec0ff */
[----:B------:R-:W-:Y:S01]  /*0210*/  BSSY.RECONVERGENT B3, `(.L_x_181) ;  /* 0x0000041000037945 */ /* 0x000fe20003800200 */
[----:B------:R-:W-:Y:S01]  /*0220*/  LOP3.LUT R7, R4, 0x800, RZ, 0xfc, !PT ;  /* 0x0000080004077812 */ /* 0x000fe200078efcff */
[----:B------:R-:W-:Y:S01]  /*0230*/  IMAD R4, R3, 0x1000, R4 ;  /* 0x0000100003047824 */ /* 0x000fe200078e0204 */
[----:B------:R-:W-:-:S07]  /*0240*/  IADD3 R8, PT, PT, -R8, RZ, RZ ;  /* 0x000000ff08087210 */ /* 0x000fce0007ffe1ff */
.L_x_182:
[----:B------:R-:W1:Y:S01]  /*0250*/  LDC.64 R12, c[0x0][0x380] ;  /* 0x0000e000ff0c7b82 */ /* 0x000e620000000a00 */
[----:B------:R-:W-:-:S04]  /*0260*/  VIADD R21, R4, 0x100 ;  /* 0x0000010004157836 */ /* 0x000fc80000000000 */
[----:B-1----:R-:W-:-:S04]  /*0270*/  IMAD.WIDE.U32 R20, R21, 0x4, R12 ;  /* 0x0000000415147825 */ /* 0x002fc800078e000c */
[C---:B------:R-:W-:Y:S01]  /*0280*/  IMAD.WIDE.U32 R16, R4.reuse, 0x4, R12 ;  /* 0x0000000404107825 */ /* 0x040fe200078e000c */
[----:B0-----:R-:W2:Y:S04]  /*0290*/  LDG.E R15, desc[UR6][R20.64] ;  /* 0x00000006140f7981 */ /* 0x001ea8000c1e1900 */
[----:B------:R0:W2:Y:S01]  /*02a0*/  LDG.E R9, desc[UR6][R16.64] ;  /* 0x0000000610097981 */ /* 0x0000a2000c1e1900 */
[C---:B------:R-:W-:Y:S02]  /*02b0*/  VIADD R29, R4.reuse, 0x600 ;  /* 0x00000600041d7836 */ /* 0x040fe40000000000 */
[C---:B------:R-:W-:Y:S01]  /*02c0*/  VIADD R27, R4.reuse, 0x300 ;  /* 0x00000300041b7836 */ /* 0x040fe20000000000 */
[C---:B------:R-:W-:Y:S01]  /*02d0*/  IADD3 R28, PT, PT, R4.reuse, 0x800, RZ ;  /* 0x00000800041c7810 */ /* 0x040fe20007ffe0ff */
[----:B------:R-:W-:-:S02]  /*02e0*/  VIADD R11, R4, 0x200 ;  /* 0x00000200040b7836 */ /* 0x000fc40000000000 */
[----:B------:R-:W-:-:S04]  /*02f0*/  IMAD.WIDE.U32 R26, R27, 0x4, R12 ;  /* 0x000000041b1a7825 */ /* 0x000fc800078e000c */
[--C-:B0-----:R-:W-:Y:S02]  /*0300*/  IMAD.WIDE.U32 R16, R29, 0x4, R12.reuse ;  /* 0x000000041d107825 */ /* 0x101fe400078e000c */
[----:B------:R-:W3:Y:S02]  /*0310*/  LDG.E R26, desc[UR6][R26.64] ;  /* 0x000000061a1a7981 */ /* 0x000ee4000c1e1900 */
[C---:B------:R-:W-:Y:S02]  /*0320*/  VIADD R19, R4.reuse, 0x400 ;  /* 0x0000040004137836 */ /* 0x040fe40000000000 */
[C---:B------:R-:W-:Y:S01]  /*0330*/  VIADD R23, R4.reuse, 0x500 ;  /* 0x0000050004177836 */ /* 0x040fe20000000000 */
[----:B------:R0:W4:Y:S01]  /*0340*/  LDG.E R22, desc[UR6][R16.64] ;  /* 0x0000000610167981 */ /* 0x000122000c1e1900 */
[----:B------:R-:W-:Y:S02]  /*0350*/  VIADD R29, R4, 0x700 ;  /* 0x00000700041d7836 */ /* 0x000fe40000000000 */
[----:B------:R-:W-:-:S04]  /*0360*/  IMAD.WIDE.U32 R10, R11, 0x4, R12 ;  /* 0x000000040b0a7825 */ /* 0x000fc800078e000c */
[--C-:B------:R-:W-:Y:S01]  /*0370*/  IMAD.WIDE.U32 R18, R19, 0x4, R12.reuse ;  /* 0x0000000413127825 */ /* 0x100fe200078e000c */
[----:B------:R1:W3:Y:S03]  /*0380*/  LDG.E R25, desc[UR6][R10.64] ;  /* 0x000000060a197981 */ /* 0x0002e6000c1e1900 */
[--C-:B------:R-:W-:Y:S01]  /*0390*/  IMAD.WIDE.U32 R20, R23, 0x4, R12.reuse ;  /* 0x0000000417147825 */ /* 0x100fe200078e000c */
[----:B------:R-:W4:Y:S03]  /*03a0*/  LDG.E R24, desc[UR6][R18.64] ;  /* 0x0000000612187981 */ /* 0x000f26000c1e1900 */
[--C-:B0-----:R-:W-:Y:S01]  /*03b0*/  IMAD.WIDE.U32 R16, R29, 0x4, R12.reuse ;  /* 0x000000041d107825 */ /* 0x101fe200078e000c */
[----:B------:R0:W4:Y:S03]  /*03c0*/  LDG.E R23, desc[UR6][R20.64] ;  /* 0x0000000614177981 */ /* 0x000126000c1e1900 */
[----:B------:R-:W-:Y:S01]  /*03d0*/  IMAD.WIDE.U32 R28, R28, 0x4, R12 ;  /* 0x000000041c1c7825 */ /* 0x000fe200078e000c */
[----:B------:R-:W4:Y:S03]  /*03e0*/  LDG.E R19, desc[UR6][R16.64] ;  /* 0x0000000610137981 */ /* 0x000f26000c1e1900 */
[----:B------:R-:W-:-:S02]  /*03f0*/  VIADD R27, R4, 0xa00 ;  /* 0x00000a00041b7836 */ /* 0x000fc40000000000 */
[----:B-1----:R-:W-:Y:S01]  /*0400*/  VIADD R11, R4, 0x900 ;  /* 0x00000900040b7836 */ /* 0x002fe20000000000 */
[----:B------:R1:W4:Y:S01]  /*0410*/  LDG.E R18, desc[UR6][R28.64] ;  /* 0x000000061c127981 */ /* 0x000322000c1e1900 */
[----:B0-----:R-:W-:-:S04]  /*0420*/  IMAD.WIDE.U32 R20, R27, 0x4, R12 ;  /* 0x000000041b147825 */ /* 0x001fc800078e000c */
[----:B------:R-:W-:Y:S02]  /*0430*/  VIADD R27, R4, 0xb00 ;  /* 0x00000b00041b7836 */ /* 0x000fe40000000000 */
[----:B------:R-:W-:-:S04]  /*0440*/  IMAD.WIDE.U32 R10, R11, 0x4, R12 ;  /* 0x000000040b0a7825 */ /* 0x000fc800078e000c */
[----:B-1----:R-:W-:Y:S02]  /*0450*/  VIADD R29, R4, 0xc00 ;  /* 0x00000c00041d7836 */ /* 0x002fe40000000000 */
[----:B------:R-:W4:Y:S02]  /*0460*/  LDG.E R11, desc[UR6][R10.64] ;  /* 0x000000060a0b7981 */ /* 0x000f24000c1e1900 */
[----:B------:R-:W-:-:S06]  /*0470*/  IMAD.WIDE.U32 R16, R29, 0x4, R12 ;  /* 0x000000041d107825 */ /* 0x000fcc00078e000c */
[----:B------:R0:W4:Y:S04]  /*0480*/  LDG.E R16, desc[UR6][R16.64] ;  /* 0x0000000610107981 */ /* 0x000128000c1e1900 */
[----:B------:R1:W4:Y:S01]  /*0490*/  LDG.E R10, desc[UR6][R20.64] ;  /* 0x00000006140a7981 */ /* 0x000322000c1e1900 */
[----:B0-----:R-:W-:Y:S01]  /*04a0*/  VIADD R17, R4, 0xf00 ;  /* 0x00000f0004117836 */ /* 0x001fe20000000000 */
[----:B--2--5:R-:W-:Y:S01]  /*04b0*/  IADD3 R9, PT, PT, R15, R9, R14 ;  /* 0x000000090f097210 */ /* 0x024fe20007ffe00e */
[----:B------:R-:W-:-:S04]  /*04c0*/  IMAD.WIDE.U32 R14, R27, 0x4, R12 ;  /* 0x000000041b0e7825 */ /* 0x000fc800078e000c */
[----:B------:R-:W-:Y:S02]  /*04d0*/  VIADD R27, R4, 0xd00 ;  /* 0x00000d00041b7836 */ /* 0x000fe40000000000 */
[----:B------:R-:W2:Y:S02]  /*04e0*/  LDG.E R15, desc[UR6][R14.64] ;  /* 0x000000060e0f7981 */ /* 0x000ea4000c1e1900 */
[----:B------:R-:W-:-:S04]  /*04f0*/  IMAD.WIDE.U32 R28, R27, 0x4, R12 ;  /* 0x000000041b1c7825 */ /* 0x000fc800078e000c */
[----:B------:R-:W-:Y:S02]  /*0500*/  VIADD R27, R4, 0xe00 ;  /* 0x00000e00041b7836 */ /* 0x000fe40000000000 */
[----:B------:R-:W2:Y:S02]  /*0510*/  LDG.E R29, desc[UR6][R28.64] ;  /* 0x000000061c1d7981 */ /* 0x000ea4000c1e1900 */
[----:B-1----:R-:W-:-:S04]  /*0520*/  IMAD.WIDE.U32 R20, R27, 0x4, R12 ;  /* 0x000000041b147825 */ /* 0x002fc800078e000c */
[----:B------:R-:W-:Y:S02]  /*0530*/  IMAD.WIDE.U32 R12, R17, 0x4, R12 ;  /* 0x00000004110c7825 */ /* 0x000fe400078e000c */
[----:B------:R-:W2:Y:S04]  /*0540*/  LDG.E R20, desc[UR6][R20.64] ;  /* 0x0000000614147981 */ /* 0x000ea8000c1e1900 */
[----:B------:R-:W2:Y:S01]  /*0550*/  LDG.E R12, desc[UR6][R12.64] ;  /* 0x000000060c0c7981 */ /* 0x000ea2000c1e1900 */
[----:B---3--:R-:W-:Y:S02]  /*0560*/  IADD3 R9, PT, PT, R26, R25, R9 ;  /* 0x000000191a097210 */ /* 0x008fe40007ffe009 */
[----:B------:R-:W-:Y:S02]  /*0570*/  IADD3 R8, PT, PT, R8, 0x10, RZ ;  /* 0x0000001008087810 */ /* 0x000fe40007ffe0ff */
[----:B----4-:R-:W-:-:S02]  /*0580*/  IADD3 R9, PT, PT, R23, R24, R9 ;  /* 0x0000001817097210 */ /* 0x010fc40007ffe009 */
[----:B------:R-:W-:Y:S02]  /*0590*/  ISETP.NE.AND P0, PT, R8, RZ, PT ;  /* 0x000000ff0800720c */ /* 0x000fe40003f05270 */
[----:B------:R-:W-:Y:S01]  /*05a0*/  IADD3 R9, PT, PT, R19, R22, R9 ;  /* 0x0000001613097210 */ /* 0x000fe20007ffe009 */
[----:B------:R-:W-:Y:S02]  /*05b0*/  VIADD R7, R7, 0x1000 ;  /* 0x0000100007077836 */ /* 0x000fe40000000000 */
[----:B------:R-:W-:Y:S01]  /*05c0*/  VIADD R4, R4, 0x1000 ;  /* 0x0000100004047836 */ /* 0x000fe20000000000 */
[----:B------:R-:W-:-:S04]  /*05d0*/  IADD3 R9, PT, PT, R11, R18, R9 ;  /* 0x000000120b097210 */ /* 0x000fc80007ffe009 */
[----:B--2---:R-:W-:-:S04]  /*05e0*/  IADD3 R9, PT, PT, R15, R10, R9 ;  /* 0x0000000a0f097210 */ /* 0x004fc80007ffe009 */
[----:B------:R-:W-:-:S04]  /*05f0*/  IADD3 R9, PT, PT, R29, R16, R9 ;  /* 0x000000101d097210 */ /* 0x000fc80007ffe009 */
[----:B------:R-:W-:Y:S01]  /*0600*/  IADD3 R14, PT, PT, R12, R20, R9 ;  /* 0x000000140c0e7210 */ /* 0x000fe20007ffe009 */
[----:B------:R-:W-:Y:S06]  /*0610*/  @P0 BRA `(.L_x_182) ;  /* 0xfffffffc000c0947 */ /* 0x000fec000383ffff */
[----:B------:R-:W-:Y:S05]  /*0620*/  BSYNC.RECONVERGENT B3 ;  /* 0x0000000000037941 */ /* 0x000fea0003800200 */
.L_x_181:
[----:B------:R-:W-:-:S07]  /*0630*/  VIADD R4, R7, 0xfffff800 ;  /* 0xfffff80007047836 */ /* 0x000fce0000000000 */
.L_x_180:
[----:B------:R-:W-:Y:S05]  /*0640*/  BSYNC.RECONVERGENT B2 ;  /* 0x0000000000027941 */ /* 0x000fea0003800200 */
.L_x_179:
[----:B------:R-:W-:-:S13]  /*0650*/  ISETP.NE.AND P0, PT, R6, RZ, PT ;  /* 0x000000ff0600720c */ /* 0x000fda0003f05270 */
[----:B------:R-:W-:Y:S05]  /*0660*/  @!P0 BRA `(.L_x_178) ;  /* 0x0000000400188947 */ /* 0x000fea0003800000 */
[----:B------:R-:W-:Y:S01]  /*0670*/  ISETP.GE.U32.AND P0, PT, R6, 0x8, PT ;  /* 0x000000080600780c */ /* 0x000fe20003f06070 */
[----:B------:R-:W-:Y:S01]  /*0680*/  BSSY.RECONVERGENT B2, `(.L_x_183) ;  /* 0x0000022000027945 */ /* 0x000fe20003800200 */
[----:B------:R-:W-:-:S04]  /*0690*/  LOP3.LUT R24, R5, 0x7, RZ, 0xc0, !PT ;  /* 0x0000000705187812 */ /* 0x000fc800078ec0ff */
[----:B------:R-:W-:-:S07]  /*06a0*/  ISETP.NE.AND P1, PT, R24, RZ, PT ;  /* 0x000000ff1800720c */ /* 0x000fce0003f25270 */
[----:B------:R-:W-:Y:S06]  /*06b0*/  @!P0 BRA `(.L_x_184) ;  /* 0x0000000000788947 */ /* 0x000fec0003800000 */
[----:B------:R-:W1:Y:S01]  /*06c0*/  LDC.64 R10, c[0x0][0x380] ;  /* 0x0000e000ff0a7b82 */ /* 0x000e620000000a00 */
[----:B------:R-:W-:-:S04]  /*06d0*/  IMAD R27, R3, 0x1000, R4 ;  /* 0x00001000031b7824 */ /* 0x000fc800078e0204 */
[C---:B------:R-:W-:Y:S02]  /*06e0*/  VIADD R21, R27.reuse, 0x100 ;  /* 0x000001001b157836 */ /* 0x040fe40000000000 */
[C---:B------:R-:W-:Y:S02]  /*06f0*/  VIADD R17, R27.reuse, 0x300 ;  /* 0x000003001b117836 */ /* 0x040fe40000000000 */
[C---:B------:R-:W-:Y:S01]  /*0700*/  VIADD R23, R27.reuse, 0x200 ;  /* 0x000002001b177836 */ /* 0x040fe20000000000 */
[C---:B------:R-:W-:Y:S01]  /*0710*/  IADD3 R7, PT, PT, R27.reuse, 0x400, RZ ;  /* 0x000004001b077810 */ /* 0x040fe20007ffe0ff */
[C---:B------:R-:W-:Y:S02]  /*0720*/  VIADD R9, R27.reuse, 0x500 ;  /* 0x000005001b097836 */ /* 0x040fe40000000000 */
[C---:B------:R-:W-:Y:S02]  /*0730*/  VIADD R25, R27.reuse, 0x600 ;  /* 0x000006001b197836 */ /* 0x040fe40000000000 */
[----:B-1----:R-:W-:-:S04]  /*0740*/  IMAD.WIDE.U32 R12, R27, 0x4, R10 ;  /* 0x000000041b0c7825 */ /* 0x002fc800078e000a */
[--C-:B------:R-:W-:Y:S01]  /*0750*/  IMAD.WIDE.U32 R20, R21, 0x4, R10.reuse ;  /* 0x0000000415147825 */ /* 0x100fe200078e000a */
[----:B0-----:R0:W2:Y:S03]  /*0760*/  LDG.E R15, desc[UR6][R12.64] ;  /* 0x000000060c0f7981 */ /* 0x0010a6000c1e1900 */
[--C-:B------:R-:W-:Y:S01]  /*0770*/  IMAD.WIDE.U32 R16, R17, 0x4, R10.reuse ;  /* 0x0000000411107825 */ /* 0x100fe200078e000a */
[----:B------:R-:W2:Y:S03]  /*0780*/  LDG.E R18, desc[UR6][R20.64] ;  /* 0x0000000614127981 */ /* 0x000ea6000c1e1900 */
[----:B------:R-:W-:Y:S02]  /*0790*/  IMAD.WIDE.U32 R22, R23, 0x4, R10 ;  /* 0x0000000417167825 */ /* 0x000fe400078e000a */
[----:B------:R-:W3:Y:S02]  /*07a0*/  LDG.E R16, desc[UR6][R16.64] ;  /* 0x0000000610107981 */ /* 0x000ee4000c1e1900 */
[----:B------:R-:W-:-:S02]  /*07b0*/  VIADD R27, R27, 0x700 ;  /* 0x000007001b1b7836 */ /* 0x000fc40000000000 */
[--C-:B------:R-:W-:Y:S01]  /*07c0*/  IMAD.WIDE.U32 R6, R7, 0x4, R10.reuse ;  /* 0x0000000407067825 */ /* 0x100fe200078e000a */
[----:B------:R-:W3:Y:S03]  /*07d0*/  LDG.E R19, desc[UR6][R22.64] ;  /* 0x0000000616137981 */ /* 0x000ee6000c1e1900 */
[--C-:B------:R-:W-:Y:S02]  /*07e0*/  IMAD.WIDE.U32 R8, R9, 0x4, R10.reuse ;  /* 0x0000000409087825 */ /* 0x100fe400078e000a */
[----:B------:R-:W4:Y:S02]  /*07f0*/  LDG.E R7, desc[UR6][R6.64] ;  /* 0x0000000606077981 */ /* 0x000f24000c1e1900 */
[--C-:B0-----:R-:W-:Y:S02]  /*0800*/  IMAD.WIDE.U32 R12, R25, 0x4, R10.reuse ;  /* 0x00000004190c7825 */ /* 0x101fe400078e000a */
[----:B------:R-:W4:Y:S02]  /*0810*/  LDG.E R8, desc[UR6][R8.64] ;  /* 0x0000000608087981 */ /* 0x000f24000c1e1900 */
[----:B------:R-:W-:-:S02]  /*0820*/  IMAD.WIDE.U32 R10, R27, 0x4, R10 ;  /* 0x000000041b0a7825 */ /* 0x000fc400078e000a */
[----:B------:R-:W4:Y:S04]  /*0830*/  LDG.E R13, desc[UR6][R12.64] ;  /* 0x000000060c0d7981 */ /* 0x000f28000c1e1900 */
[----:B------:R-:W4:Y:S01]  /*0840*/  LDG.E R10, desc[UR6][R10.64] ;  /* 0x000000060a0a7981 */ /* 0x000f22000c1e1900 */
[----:B------:R-:W-:Y:S01]  /*0850*/  VIADD R4, R4, 0x800 ;  /* 0x0000080004047836 */ /* 0x000fe20000000000 */
[----:B--2--5:R-:W-:-:S04]  /*0860*/  IADD3 R18, PT, PT, R18, R15, R14 ;  /* 0x0000000f12127210 */ /* 0x024fc80007ffe00e */
[----:B---3--:R-:W-:-:S04]  /*0870*/  IADD3 R18, PT, PT, R16, R19, R18 ;  /* 0x0000001310127210 */ /* 0x008fc80007ffe012 */
[----:B----4-:R-:W-:-:S04]  /*0880*/  IADD3 R18, PT, PT, R8, R7, R18 ;  /* 0x0000000708127210 */ /* 0x010fc80007ffe012 */
[----:B------:R-:W-:-:S07]  /*0890*/  IADD3 R14, PT, PT, R10, R13, R18 ;  /* 0x0000000d0a0e7210 */ /* 0x000fce0007ffe012 */
.L_x_184:
[----:B------:R-:W-:Y:S05]  /*08a0*/  BSYNC.RECONVERGENT B2 ;  /* 0x0000000000027941 */ /* 0x000fea0003800200 */
.L_x_183:
        /* <DEDUP_REMOVED lines=8> */
[C---:B------:R-:W-:Y:S01]  /*0930*/  VIADD R13, R11.reuse, 0x100 ;  /* 0x000001000b0d7836 */ /* 0x040fe20000000000 */
[C---:B------:R-:W-:Y:S01]  /*0940*/  IADD3 R17, PT, PT, R11.reuse, 0x300, RZ ;  /* 0x000003000b117810 */ /* 0x040fe20007ffe0ff */
[C---:B0-----:R-:W-:Y:S02]  /*0950*/  VIADD R15, R11.reuse, 0x200 ;  /* 0x000002000b0f7836 */ /* 0x041fe40000000000 */
[----:B-1----:R-:W-:-:S04]  /*0960*/  IMAD.WIDE.U32 R8, R11, 0x4, R6 ;  /* 0x000000040b087825 */ /* 0x002fc800078e0006 */
[--C-:B------:R-:W-:Y:S02]  /*0970*/  IMAD.WIDE.U32 R10, R13, 0x4, R6.reuse ;  /* 0x000000040d0a7825 */ /* 0x100fe400078e0006 */
[----:B------:R-:W2:Y:S02]  /*0980*/  LDG.E R9, desc[UR6][R8.64] ;  /* 0x0000000608097981 */ /* 0x000ea4000c1e1900 */
[--C-:B------:R-:W-:Y:S02]  /*0990*/  IMAD.WIDE.U32 R12, R15, 0x4, R6.reuse ;  /* 0x000000040f0c7825 */ /* 0x100fe400078e0006 */
[----:B------:R-:W2:Y:S02]  /*09a0*/  LDG.E R10, desc[UR6][R10.64] ;  /* 0x000000060a0a7981 */ /* 0x000ea4000c1e1900 */
[----:B------:R-:W-:Y:S02]  /*09b0*/  IMAD.WIDE.U32 R6, R17, 0x4, R6 ;  /* 0x0000000411067825 */ /* 0x000fe400078e0006 */
[----:B------:R-:W3:Y:S04]  /*09c0*/  LDG.E R13, desc[UR6][R12.64] ;  /* 0x000000060c0d7981 */ /* 0x000ee8000c1e1900 */
[----:B------:R-:W3:Y:S01]  /*09d0*/  LDG.E R6, desc[UR6][R6.64] ;  /* 0x0000000606067981 */ /* 0x000ee2000c1e1900 */
[----:B------:R-:W-:Y:S01]  /*09e0*/  VIADD R4, R4, 0x400 ;  /* 0x0000040004047836 */ /* 0x000fe20000000000 */
[----:B--2--5:R-:W-:-:S04]  /*09f0*/  IADD3 R14, PT, PT, R10, R9, R14 ;  /* 0x000000090a0e7210 */ /* 0x024fc80007ffe00e */
[----:B---3--:R-:W-:-:S07]  /*0a00*/  IADD3 R14, PT, PT, R6, R13, R14 ;  /* 0x0000000d060e7210 */ /* 0x008fce0007ffe00e */
.L_x_186:
[----:B------:R-:W-:Y:S05]  /*0a10*/  BSYNC.RECONVERGENT B2 ;  /* 0x0000000000027941 */ /* 0x000fea0003800200 */
.L_x_185:
[----:B------:R-:W-:Y:S05]  /*0a20*/  @!P1 BRA `(.L_x_178) ;  /* 0x0000000000289947 */ /* 0x000fea0003800000 */
[----:B------:R-:W1:Y:S01]  /*0a30*/  LDC.64 R6, c[0x0][0x380] ;  /* 0x0000e000ff067b82 */ /* 0x000e620000000a00 */
[----:B------:R-:W-:Y:S02]  /*0a40*/  IMAD R9, R3, 0x1000, R4 ;  /* 0x0000100003097824 */ /* 0x000fe400078e0204 */
[----:B------:R-:W-:-:S07]  /*0a50*/  IMAD.MOV R8, RZ, RZ, -R5 ;  /* 0x000000ffff087224 */ /* 0x000fce00078e0a05 */
.L_x_187:
[----:B-1----:R-:W-:-:S06]  /*0a60*/  IMAD.WIDE.U32 R4, R9, 0x4, R6 ;  /* 0x0000000409047825 */ /* 0x002fcc00078e0006 */
[----:B------:R-:W2:Y:S01]  /*0a70*/  LDG.E R5, desc[UR6][R4.64] ;  /* 0x0000000604057981 */ /* 0x000ea2000c1e1900 */
[----:B------:R-:W-:Y:S02]  /*0a80*/  VIADD R8, R8, 0x1 ;  /* 0x0000000108087836 */ /* 0x000fe40000000000 */
[----:B------:R-:W-:-:S03]  /*0a90*/  VIADD R9, R9, 0x100 ;  /* 0x0000010009097836 */ /* 0x000fc60000000000 */
[----:B------:R-:W-:Y:S01]  /*0aa0*/  ISETP.NE.AND P0, PT, R8, RZ, PT ;  /* 0x000000ff0800720c */ /* 0x000fe20003f05270 */
[----:B--2--5:R-:W-:-:S12]  /*0ab0*/  IMAD.IADD R14, R5, 0x1, R14 ;  /* 0x00000001050e7824 */ /* 0x024fd800078e020e */
[----:B------:R-:W-:Y:S05]  /*0ac0*/  @P0 BRA `(.L_x_187) ;  /* 0xfffffffc00e40947 */ /* 0x000fea000383ffff */
.L_x_178:
[----:B------:R-:W-:Y:S05]  /*0ad0*/  BSYNC.RECONVERGENT B1 ;  /* 0x0000000000017941 */ /* 0x000fea0003800200 */
.L_x_177:
[----:B------:R-:W-:-:S13]  /*0ae0*/  ISETP.GE.U32.AND P0, PT, R0, 0x100, PT ;  /* 0x000001000000780c */ /* 0x000fda0003f06070 */
[----:B------:R-:W-:Y:S05]  /*0af0*/  @!P0 BRA `(.L_x_188) ;  /* 0x0000000000ac8947 */ /* 0x000fea0003800000 */
[----:B------:R-:W1:Y:S01]  /*0b00*/  S2R R8, SR_LANEID ;  /* 0x0000000000087919 */ /* 0x000e620000000000 */
[----:B-----5:R-:W2:Y:S01]  /*0b10*/  SHFL.DOWN PT, R0, R14, 0x1, 0x1f ;  /* 0x08201f000e007f89 */ /* 0x020ea200000e0000 */
[C---:B-1----:R-:W-:Y:S02]  /*0b20*/  ISETP.GT.AND P0, PT, R8.reuse, 0x1e, PT ;  /* 0x0000001e0800780c */ /* 0x042fe40003f04270 */
[----:B------:R-:W-:Y:S02]  /*0b30*/  ISETP.NE.AND P1, PT, R8, RZ, PT ;  /* 0x000000ff0800720c */ /* 0x000fe40003f25270 */
[----:B--2---:R-:W-:Y:S02]  /*0b40*/  SEL R5, R0, RZ, !P0 ;  /* 0x000000ff00057207 */ /* 0x004fe40004000000 */
[----:B------:R-:W-:Y:S02]  /*0b50*/  ISETP.GT.AND P0, PT, R8, 0x1d, PT ;  /* 0x0000001d0800780c */ /* 0x000fe40003f04270 */
[----:B------:R-:W-:-:S05]  /*0b60*/  IADD3 R5, PT, PT, R5, R14, RZ ;  /* 0x0000000e05057210 */ /* 0x000fca0007ffe0ff */
[----:B------:R-:W1:Y:S02]  /*0b70*/  SHFL.DOWN PT, R0, R5, 0x2, 0x1f ;  /* 0x08401f0005007f89 */ /* 0x000e6400000e0000 */
[----:B------:R-:W-:Y:S01]  /*0b80*/  @!P1 MOV R6, 0x400 ;  /* 0x0000040000069802 */ /* 0x000fe20000000f00 */
[----:B------:R-:W2:Y:S01]  /*0b90*/  @!P1 S2R R9, SR_CgaCtaId ;  /* 0x0000000000099919 */ /* 0x000ea20000008800 */
[----:B-1----:R-:W-:Y:S02]  /*0ba0*/  SEL R0, R0, RZ, !P0 ;  /* 0x000000ff00007207 */ /* 0x002fe40004000000 */
[----:B------:R-:W-:-:S03]  /*0bb0*/  ISETP.GT.AND P0, PT, R8, 0x1b, PT ;  /* 0x0000001b0800780c */ /* 0x000fc60003f04270 */
[----:B------:R-:W-:-:S05]  /*0bc0*/  IMAD.IADD R0, R5, 0x1, R0 ;  /* 0x0000000105007824 */ /* 0x000fca00078e0200 */
[----:B------:R-:W1:Y:S01]  /*0bd0*/  SHFL.DOWN PT, R4, R0, 0x4, 0x1f ;  /* 0x08801f0000047f89 */ /* 0x000e6200000e0000 */
[----:B--2---:R-:W-:Y:S02]  /*0be0*/  @!P1 LEA R9, R9, R6, 0x18 ;  /* 0x0000000609099211 */ /* 0x004fe400078ec0ff */
[----:B-1----:R-:W-:Y:S02]  /*0bf0*/  SEL R7, R4, RZ, !P0 ;  /* 0x000000ff04077207 */ /* 0x002fe40004000000 */
[----:B------:R-:W-:-:S03]  /*0c00*/  ISETP.GT.AND P0, PT, R8, 0x17, PT ;  /* 0x000000170800780c */ /* 0x000fc60003f04270 */
[----:B------:R-:W-:Y:S01]  /*0c10*/  IMAD.IADD R7, R0, 0x1, R7 ;  /* 0x0000000100077824 */ /* 0x000fe200078e0207 */
[----:B------:R-:W-:-:S04]  /*0c20*/  @!P1 SHF.R.U32.HI R0, RZ, 0x3, R2 ;  /* 0x00000003ff009819 */ /* 0x000fc80000011602 */
[----:B------:R-:W1:Y:S01]  /*0c30*/  SHFL.DOWN PT, R4, R7, 0x8, 0x1f ;  /* 0x09001f0007047f89 */ /* 0x000e6200000e0000 */
[----:B------:R-:W-:-:S05]  /*0c40*/  @!P1 LOP3.LUT R0, R0, 0x7c, RZ, 0xc0, !PT ;  /* 0x0000007c00009812 */ /* 0x000fca00078ec0ff */
[----:B------:R-:W-:Y:S01]  /*0c50*/  @!P1 IMAD.IADD R0, R0, 0x1, R9 ;  /* 0x0000000100009824 */ /* 0x000fe200078e0209 */
[----:B-1----:R-:W-:Y:S02]  /*0c60*/  SEL R4, R4, RZ, !P0 ;  /* 0x000000ff04047207 */ /* 0x002fe40004000000 */
[----:B------:R-:W-:-:S03]  /*0c70*/  ISETP.GT.AND P0, PT, R8, 0xf, PT ;  /* 0x0000000f0800780c */ /* 0x000fc60003f04270 */
[----:B------:R-:W-:-:S05]  /*0c80*/  IMAD.IADD R4, R7, 0x1, R4 ;  /* 0x0000000107047824 */ /* 0x000fca00078e0204 */
[----:B------:R-:W1:Y:S02]  /*0c90*/  SHFL.DOWN PT, R5, R4, 0x10, 0x1f ;  /* 0x0a001f0004057f89 */ /* 0x000e6400000e0000 */
[----:B-1----:R-:W-:Y:S02]  /*0ca0*/  SEL R5, R5, RZ, !P0 ;  /* 0x000000ff05057207 */ /* 0x002fe40004000000 */
        /* <DEDUP_REMOVED lines=8> */
[----:B--2---:R-:W-:Y:S04]  /*0d30*/  LDS R0, [UR4+0xc] ;  /* 0x00000c04ff007984 */ /* 0x004fe80008000800 */
[----:B------:R-:W1:Y:S04]  /*0d40*/  LDS.128 R4, [UR4+0x10] ;  /* 0x00001004ff047984 */ /* 0x000e680008000c00 */
[----:B------:R-:W2:Y:S01]  /*0d50*/  LDS.64 R8, [UR4+0x20] ;  /* 0x00002004ff087984 */ /* 0x000ea20008000a00 */
[----:B-1----:R-:W-:-:S04]  /*0d60*/  IADD3 R0, PT, PT, R4, R0, R11 ;  /* 0x0000000004007210 */ /* 0x002fc80007ffe00b */
[----:B------:R-:W-:-:S04]  /*0d70*/  IADD3 R0, PT, PT, R6, R0, R5 ;  /* 0x0000000006007210 */ /* 0x000fc80007ffe005 */
[----:B--2---:R-:W-:-:S05]  /*0d80*/  IADD3 R0, PT, PT, R8, R0, R7 ;  /* 0x0000000008007210 */ /* 0x004fca0007ffe007 */
[----:B------:R-:W-:Y:S01]  /*0d90*/  IMAD.IADD R11, R0, 0x1, R9 ;  /* 0x00000001000b7824 */ /* 0x000fe200078e0209 */
[----:B------:R-:W-:Y:S06]  /*0da0*/  BRA `(.L_x_189) ;  /* 0x00000014007c7947 */ /* 0x000fec0003800000 */
.L_x_188:
[----:B------:R-:W-:Y:S01]  /*0db0*/  LOP3.LUT R4, R2, 0x3e0, RZ, 0xc0, !PT ;  /* 0x000003e002047812 */ /* 0x000fe200078ec0ff */
[----:B------:R-:W1:Y:S03]  /*0dc0*/  S2R R10, SR_LANEID ;  /* 0x00000000000a7919 */ /* 0x000e660000000000 */
[----:B------:R-:W-:Y:S02]  /*0dd0*/  LOP3.LUT R7, RZ, R4, RZ, 0x33, !PT ;  /* 0x00000004ff077212 */ /* 0x000fe400078e33ff */
[----:B------:R-:W-:-:S03]  /*0de0*/  IADD3 R5, PT, PT, R4, 0x20, RZ ;  /* 0x0000002004057810 */ /* 0x000fc60007ffe0ff */
[----:B------:R-:W-:Y:S01]  /*0df0*/  IMAD.IADD R7, R0, 0x1, R7 ;  /* 0x0000000100077824 */ /* 0x000fe200078e0207 */
[----:B------:R-:W-:-:S04]  /*0e00*/  ISETP.GT.U32.AND P0, PT, R5, R0, PT ;  /* 0x000000000500720c */ /* 0x000fc80003f04070 */
[----:B------:R-:W-:-:S05]  /*0e10*/  SEL R7, R7, 0x1f, P0 ;  /* 0x0000001f07077807 */ /* 0x000fca0000000000 */
[----:B-----5:R-:W2:Y:S01]  /*0e20*/  SHFL.DOWN PT, R4, R14, 0x1, R7 ;  /* 0x082000000e047989 */ /* 0x020ea200000e0007 */
[CC--:B-1----:R-:W-:Y:S01]  /*0e30*/  ISETP.GE.AND P0, PT, R10.reuse, R7.reuse, PT ;  /* 0x000000070a00720c */ /* 0x0c2fe20003f06270 */
[C---:B------:R-:W-:Y:S01]  /*0e40*/  VIADD R6, R10.reuse, 0x2 ;  /* 0x000000020a067836 */ /* 0x040fe20000000000 */
[C---:B------:R-:W-:Y:S01]  /*0e50*/  ISETP.NE.AND P1, PT, R10.reuse, RZ, PT ;  /* 0x000000ff0a00720c */ /* 0x040fe20003f25270 */
[----:B------:R-:W-:Y:S01]  /*0e60*/  VIADD R8, R10, 0x4 ;  /* 0x000000040a087836 */ /* 0x000fe20000000000 */
[----:B--2---:R-:W-:Y:S02]  /*0e70*/  SEL R5, R4, RZ, !P0 ;  /* 0x000000ff04057207 */ /* 0x004fe40004000000 */
[----:B------:R-:W-:-:S03]  /*0e80*/  ISETP.GT.AND P0, PT, R6, R7, PT ;  /* 0x000000070600720c */ /* 0x000fc60003f04270 */
[----:B------:R-:W-:-:S06]  /*0e90*/  IMAD.IADD R4, R5, 0x1, R14 ;  /* 0x0000000105047824 */ /* 0x000fcc00078e020e */
[----:B------:R-:W1:Y:S01]  /*0ea0*/  @!P1 S2R R11, SR_CgaCtaId ;  /* 0x00000000000b9919 */ /* 0x000e620000008800 */
[----:B------:R-:W-:Y:S01]  /*0eb0*/  @!P1 SHF.R.U32.HI R9, RZ, 0x3, R2 ;  /* 0x00000003ff099819 */ /* 0x000fe20000011602 */
[----:B------:R-:W2:Y:S03]  /*0ec0*/  SHFL.DOWN PT, R5, R4, 0x2, R7 ;  /* 0x0840000004057989 */ /* 0x000ea600000e0007 */
[----:B------:R-:W-:Y:S02]  /*0ed0*/  @!P1 LOP3.LUT R9, R9, 0x7c, RZ, 0xc0, !PT ;  /* 0x0000007c09099812 */ /* 0x000fe400078ec0ff */
[----:B--2---:R-:W-:Y:S02]  /*0ee0*/  SEL R5, R5, RZ, !P0 ;  /* 0x000000ff05057207 */ /* 0x004fe40004000000 */
[----:B------:R-:W-:-:S03]  /*0ef0*/  ISETP.GT.AND P0, PT, R8, R7, PT ;  /* 0x000000070800720c */ /* 0x000fc60003f04270 */
[----:B------:R-:W-:Y:S01]  /*0f00*/  IMAD.IADD R6, R4, 0x1, R5 ;  /* 0x0000000104067824 */ /* 0x000fe200078e0205 */
[----:B------:R-:W-:-:S04]  /*0f10*/  IADD3 R4, PT, PT, R10, 0x8, RZ ;  /* 0x000000080a047810 */ /* 0x000fc80007ffe0ff */
[----:B------:R-:W2:Y:S02]  /*0f20*/  SHFL.DOWN PT, R5, R6, 0x4, R7 ;  /* 0x0880000006057989 */ /* 0x000ea400000e0007 */
[----:B--2---:R-:W-:Y:S02]  /*0f30*/  SEL R5, R5, RZ, !P0 ;  /* 0x000000ff05057207 */ /* 0x004fe40004000000 */
[----:B------:R-:W-:-:S03]  /*0f40*/  ISETP.GT.AND P0, PT, R4, R7, PT ;  /* 0x000000070400720c */ /* 0x000fc60003f04270 */
[----:B------:R-:W-:Y:S02]  /*0f50*/  IMAD.IADD R8, R6, 0x1, R5 ;  /* 0x0000000106087824 */ /* 0x000fe400078e0205 */
[----:B------:R-:W-:Y:S01]  /*0f60*/  VIADD R6, R10, 0x10 ;  /* 0x000000100a067836 */ /* 0x000fe20000000000 */
[----:B------:R-:W-:Y:S02]  /*0f70*/  @!P1 MOV R10, 0x400 ;  /* 0x00000400000a9802 */ /* 0x000fe40000000f00 */
[----:B------:R-:W2:Y:S02]  /*0f80*/  SHFL.DOWN PT, R5, R8, 0x8, R7 ;  /* 0x0900000008057989 */ /* 0x000ea400000e0007 */
[----:B-1----:R-:W-:-:S05]  /*0f90*/  @!P1 LEA R10, R11, R10, 0x18 ;  /* 0x0000000a0b0a9211 */ /* 0x002fca00078ec0ff */
[----:B------:R-:W-:Y:S01]  /*0fa0*/  @!P1 IMAD.IADD R10, R9, 0x1, R10 ;  /* 0x00000001090a9824 */ /* 0x000fe200078e020a */
[----:B--2---:R-:W-:Y:S02]  /*0fb0*/  SEL R5, R5, RZ, !P0 ;  /* 0x000000ff05057207 */ /* 0x004fe40004000000 */
[----:B------:R-:W-:-:S03]  /*0fc0*/  ISETP.GT.AND P0, PT, R6, R7, PT ;  /* 0x000000070600720c */ /* 0x000fc60003f04270 */
[----:B------:R-:W-:-:S05]  /*0fd0*/  IMAD.IADD R4, R8, 0x1, R5 ;  /* 0x0000000108047824 */ /* 0x000fca00078e0205 */
[----:B------:R-:W1:Y:S02]  /*0fe0*/  SHFL.DOWN PT, R5, R4, 0x10, R7 ;  /* 0x0a00000004057989 */ /* 0x000e6400000e0007 */
[----:B-1----:R-:W-:Y:S02]  /*0ff0*/  SEL R5, R5, RZ, !P0 ;  /* 0x000000ff05057207 */ /* 0x002fe40004000000 */
[----:B------:R-:W-:-:S03]  /*1000*/  ISETP.NE.AND P0, PT, R2, RZ, PT ;  /* 0x000000ff0200720c */ /* 0x000fc60003f05270 */
[----:B------:R-:W-:-:S05]  /*1010*/  IMAD.IADD R11, R4, 0x1, R5 ;  /* 0x00000001040b7824 */ /* 0x000fca00078e0205 */
[----:B------:R1:W-:Y:S01]  /*1020*/  @!P1 STS [R10+0x8], R11 ;  /* 0x0000080b0a009388 */ /* 0x0003e20000000800 */
[----:B------:R-:W-:Y:S06]  /*1030*/  BAR.SYNC.DEFER_BLOCKING 0x0 ;  /* 0x0000000000007b1d */ /* 0x000fec0000010000 */
[----:B------:R-:W-:Y:S05]  /*1040*/  @P0 BRA `(.L_x_189) ;  /* 0x0000001000d40947 */ /* 0x000fea0003800000 */
[----:B------:R-:W2:Y:S01]  /*1050*/  S2UR UR5, SR_CgaCtaId ;  /* 0x00000000000579c3 */ /* 0x000ea20000008800 */
[----:B------:R-:W-:Y:S01]  /*1060*/  UMOV UR4, 0x400 ;  /* 0x0000040000047882 */ /* 0x000fe20000000000 */
[C---:B------:R-:W-:Y:S02]  /*1070*/  ISETP.GT.U32.AND P2, PT, R0.reuse, 0x40, PT ;  /* 0x000000400000780c */ /* 0x040fe40003f44070 */
[C---:B------:R-:W-:Y:S02]  /*1080*/  ISETP.GT.U32.AND P1, PT, R0.reuse, 0x20, PT ;  /* 0x000000200000780c */ /* 0x040fe40003f24070 */
[----:B------:R-:W-:Y:S01]  /*1090*/  ISETP.GT.U32.AND P3, PT, R0, 0x80, PT ;  /* 0x000000800000780c */ /* 0x000fe20003f64070 */
[----:B--2---:R-:W-:-:S09]  /*10a0*/  ULEA UR4, UR5, UR4, 0x18 ;  /* 0x0000000405047291 */ /* 0x004fd2000f8ec0ff */
[----:B------:R-:W2:Y:S04]  /*10b0*/  LDS.128 R4, [UR4+0x10] ;  /* 0x00001004ff047984 */ /* 0x000ea80008000c00 */
[----:B------:R-:W3:Y:S04]  /*10c0*/  LDS R2, [UR4+0xc] ;  /* 0x00000c04ff027984 */ /* 0x000ee80008000800 */
[----:B------:R-:W4:Y:S01]  /*10d0*/  LDS.64 R8, [UR4+0x20] ;  /* 0x00002004ff087984 */ /* 0x000f220008000a00 */
[----:B--2---:R-:W-:Y:S02]  /*10e0*/  SEL R4, R4, RZ, P2 ;  /* 0x000000ff04047207 */ /* 0x004fe40001000000 */
[----:B------:R-:W-:-:S02]  /*10f0*/  ISETP.GT.U32.AND P2, PT, R0, 0x60, PT ;  /* 0x000000600000780c */ /* 0x000fc40003f44070 */
[----:B---3--:R-:W-:Y:S02]  /*1100*/  SEL R2, R2, RZ, P1 ;  /* 0x000000ff02027207 */ /* 0x008fe40000800000 */
[----:B------:R-:W-:Y:S02]  /*1110*/  SEL R5, R5, RZ, P2 ;  /* 0x000000ff05057207 */ /* 0x000fe40001000000 */
[----:B------:R-:W-:Y:S02]  /*1120*/  IADD3 R2, PT, PT, R4, R2, R11 ;  /* 0x0000000204027210 */ /* 0x000fe40007ffe00b */
[----:B------:R-:W-:Y:S02]  /*1130*/  ISETP.GT.U32.AND P1, PT, R0, 0xa0, PT ;  /* 0x000000a00000780c */ /* 0x000fe40003f24070 */
[----:B------:R-:W-:Y:S02]  /*1140*/  SEL R6, R6, RZ, P3 ;  /* 0x000000ff06067207 */ /* 0x000fe40001800000 */
[----:B------:R-:W-:-:S02]  /*1150*/  ISETP.GT.U32.AND P2, PT, R0, 0xc0, PT ;  /* 0x000000c00000780c */ /* 0x000fc40003f44070 */
[----:B------:R-:W-:Y:S02]  /*1160*/  ISETP.GT.U32.AND P3, PT, R0, 0xe0, PT ;  /* 0x000000e00000780c */ /* 0x000fe40003f64070 */
[----:B------:R-:W-:Y:S02]  /*1170*/  SEL R7, R7, RZ, P1 ;  /* 0x000000ff07077207 */ /* 0x000fe40000800000 */
[----:B------:R-:W-:Y:S02]  /*1180*/  IADD3 R2, PT, PT, R6, R2, R5 ;  /* 0x0000000206027210 */ /* 0x000fe40007ffe005 */
[----:B----4-:R-:W-:Y:S02]  /*1190*/  SEL R8, R8, RZ, P2 ;  /* 0x000000ff08087207 */ /* 0x010fe40001000000 */
[----:B------:R-:W-:Y:S02]  /*11a0*/  SEL R9, R9, RZ, P3 ;  /* 0x000000ff09097207 */ /* 0x000fe40001800000 */
[----:B------:R-:W-:-:S05]  /*11b0*/  IADD3 R2, PT, PT, R8, R2, R7 ;  /* 0x0000000208027210 */ /* 0x000fca0007ffe007 */
[----:B-1----:R-:W-:Y:S01]  /*11c0*/  IMAD.IADD R11, R2, 0x1, R9 ;  /* 0x00000001020b7824 */ /* 0x002fe200078e0209 */
[----:B------:R-:W-:Y:S06]  /*11d0*/  BRA `(.L_x_189) ;  /* 0x0000001000707947 */ /* 0x000fec0003800000 */
.L_x_174:
[----:B------:R-:W0:Y:S01]  /*11e0*/  S2R R2, SR_TID.X ;  /* 0x0000000000027919 */ /* 0x000e220000002100 */
[----:B------:R-:W1:Y:S02]  /*11f0*/  LDCU.64 UR4, c[0x0][0x380] ;  /* 0x00007000ff0477ac */ /* 0x000e640008000a00 */
[----:B-1----:R-:W-:Y:S01]  /*1200*/  MOV R4, UR4 ;  /* 0x0000000400047c02 */ /* 0x002fe20008000f00 */
[----:B------:R-:W-:Y:S02]  /*1210*/  IMAD.U32 R5, RZ, RZ, UR5 ;  /* 0x00000005ff057e24 */ /* 0x000fe4000f8e00ff */
[----:B0-----:R-:W-:-:S04]  /*1220*/  IMAD R7, R3, 0x1000, R2 ;  /* 0x0000100003077824 */ /* 0x001fc800078e0202 */
[----:B------:R-:W-:-:S05]  /*1230*/  IMAD.WIDE.U32 R6, R7, 0x4, R4 ;  /* 0x0000000407067825 */ /* 0x000fca00078e0004 */
        /* <DEDUP_REMOVED lines=16> */
[----:B------:R-:W-:-:S02]  /*1340*/  ISETP.GE.U32.AND P0, PT, R0, R13, PT ;  /* 0x0000000d0000720c */ /* 0x000fc40003f06070 */
        /* <DEDUP_REMOVED lines=9> */
[----:B------:R-:W-:Y:S01]  /*13e0*/  IMAD R9, R3, 0x1000, R13 ;  /* 0x0000100003097824 */ /* 0x000fe200078e020d */
[----:B------:R-:W-:Y:S01]  /*13f0*/  LOP3.LUT R6, RZ, R2, RZ, 0x33, !PT ;  /* 0x00000002ff067212 */ /* 0x000fe200078e33ff */
[----:B------:R-:W-:Y:S01]  /*1400*/  VIADD R0, R8, 0xfffff000 ;  /* 0xfffff00008007836 */ /* 0x000fe20000000000 */
[----:B------:R-:W-:Y:S02]  /*1410*/  UMOV UR4, URZ ;  /* 0x000000ff00047c82 */ /* 0x000fe40008000000 */
[----:B------:R-:W-:Y:S02]  /*1420*/  IADD3 R6, PT, PT, -R13, R8, R6 ;  /* 0x000000080d067210 */ /* 0x000fe40007ffe106 */
[C---:B------:R-:W-:Y:S02]  /*1430*/  ISETP.GT.U32.AND P0, PT, R9.reuse, R0, PT ;  /* 0x000000000900720c */ /* 0x040fe40003f04070 */
[----:B------:R-:W-:Y:S01]  /*1440*/  IADD3 R7, PT, PT, R9, 0x800, R2 ;  /* 0x0000080009077810 */ /* 0x000fe20007ffe002 */
[----:B------:R-:W-:-:S02]  /*1450*/  IMAD.MOV.U32 R2, RZ, RZ, R9 ;  /* 0x000000ffff027224 */ /* 0x000fc400078e0009 */
[----:B------:R-:W-:-:S08]  /*1460*/  IMAD R6, R3, -0x1000, R6 ;  /* 0xfffff00003067824 */ /* 0x000fd000078e0206 */
[----:B------:R-:W-:Y:S05]  /*1470*/  @P0 BRA `(.L_x_191) ;  /* 0x00000000009c0947 */ /* 0x000fea0003800000 */
[----:B------:R-:W0:Y:S08]  /*1480*/  LDC R8, c[0x0][0x3a8] ;  /* 0x0000ea00ff087b82 */ /* 0x000e300000000800 */
[----:B------:R-:W1:Y:S02]  /*1490*/  LDC.64 R4, c[0x0][0x380] ;  /* 0x0000e000ff047b82 */ /* 0x000e640000000a00 */
.L_x_192:
[----:B------:R-:W2:Y:S02]  /*14a0*/  S2R R10, SR_TID.X ;  /* 0x00000000000a7919 */ /* 0x000ea40000002100 */
[----:B--2---:R-:W-:-:S04]  /*14b0*/  IMAD.IADD R11, R10, 0x1, R9 ;  /* 0x000000010a0b7824 */ /* 0x004fc800078e0209 */
[----:B-1----:R-:W-:-:S05]  /*14c0*/  IMAD.WIDE.U32 R10, R11, 0x4, R4 ;  /* 0x000000040b0a7825 */ /* 0x002fca00078e0004 */
        /* <DEDUP_REMOVED lines=10> */
[----:B------:R-:W5:Y:S01]  /*1570*/  LDG.E R21, desc[UR6][R10.64+0x2c00] ;  /* 0x002c00060a157981 */ /* 0x000f62000c1e1900 */
[----:B--2---:R-:W-:-:S03]  /*1580*/  IADD3 R20, PT, PT, R20, R18, R27 ;  /* 0x0000001214147210 */ /* 0x004fc60007ffe01b */
[----:B------:R-:W2:Y:S04]  /*1590*/  LDG.E R18, desc[UR6][R10.64+0x2800] ;  /* 0x002800060a127981 */ /* 0x000ea8000c1e1900 */
[----:B------:R-:W2:Y:S01]  /*15a0*/  LDG.E R27, desc[UR6][R10.64+0x3800] ;  /* 0x003800060a1b7981 */ /* 0x000ea2000c1e1900 */
[----:B---3--:R-:W-:-:S03]  /*15b0*/  IADD3 R24, PT, PT, R23, R22, R20 ;  /* 0x0000001617187210 */ /* 0x008fc60007ffe014 */
[----:B------:R-:W3:Y:S04]  /*15c0*/  LDG.E R23, desc[UR6][R10.64+0x3000] ;  /* 0x003000060a177981 */ /* 0x000ee8000c1e1900 */
[----:B------:R-:W3:Y:S04]  /*15d0*/  LDG.E R20, desc[UR6][R10.64+0x3400] ;  /* 0x003400060a147981 */ /* 0x000ee8000c1e1900 */
[----:B------:R-:W3:Y:S01]  /*15e0*/  LDG.E R22, desc[UR6][R10.64+0x3c00] ;  /* 0x003c00060a167981 */ /* 0x000ee2000c1e1900 */
[----:B----4-:R-:W-:-:S04]  /*15f0*/  IADD3 R14, PT, PT, R17, R14, R24 ;  /* 0x0000000e110e7210 */ /* 0x010fc80007ffe018 */
[----:B-----5:R-:W-:-:S04]  /*1600*/  IADD3 R14, PT, PT, R19, R16, R14 ;  /* 0x00000010130e7210 */ /* 0x020fc80007ffe00e */
[----:B------:R-:W-:Y:S02]  /*1610*/  IADD3 R12, PT, PT, R15, R12, R14 ;  /* 0x0000000c0f0c7210 */ /* 0x000fe40007ffe00e */
[----:B0-----:R-:W-:-:S04]  /*1620*/  IADD3 R14, PT, PT, -R9, R8, RZ ;  /* 0x00000008090e7210 */ /* 0x001fc80007ffe1ff */
[----:B------:R-:W-:Y:S02]  /*1630*/  ISETP.GE.U32.AND P0, PT, R14, R13, PT ;  /* 0x0000000d0e00720c */ /* 0x000fe40003f06070 */
[----:B--2---:R-:W-:-:S04]  /*1640*/  IADD3 R12, PT, PT, R21, R18, R12 ;  /* 0x00000012150c7210 */ /* 0x004fc80007ffe00c */
[----:B---3--:R-:W-:-:S04]  /*1650*/  IADD3 R12, PT, PT, R20, R23, R12 ;  /* 0x00000017140c7210 */ /* 0x008fc80007ffe00c */
[----:B------:R-:W-:-:S03]  /*1660*/  IADD3 R27, PT, PT, R22, R27, R12 ;  /* 0x0000001b161b7210 */ /* 0x000fc60007ffe00c */
[----:B------:R-:W-:Y:S05]  /*1670*/  @!P0 BRA `(.L_x_190) ;  /* 0x00000008009c8947 */ /* 0x000fea0003800000 */
[C---:B------:R-:W-:Y:S01]  /*1680*/  IMAD.IADD R9, R13.reuse, 0x1, R9 ;  /* 0x000000010d097824 */ /* 0x040fe200078e0209 */
[----:B------:R-:W-:Y:S01]  /*1690*/  UIADD3 UR4, UPT, UPT, UR4, 0x1, URZ ;  /* 0x0000000104047890 */ /* 0x000fe2000fffe0ff */
[----:B------:R-:W-:Y:S02]  /*16a0*/  IMAD.IADD R2, R13, 0x1, R2 ;  /* 0x000000010d027824 */ /* 0x000fe400078e0202 */
[----:B------:R-:W-:Y:S01]  /*16b0*/  IMAD.IADD R6, R6, 0x1, -R13 ;  /* 0x0000000106067824 */ /* 0x000fe200078e0a0d */
[----:B------:R-:W-:Y:S01]  /*16c0*/  ISETP.GT.U32.AND P0, PT, R9, R0, PT ;  /* 0x000000000900720c */ /* 0x000fe20003f04070 */
[----:B------:R-:W-:-:S12]  /*16d0*/  IMAD.IADD R7, R13, 0x1, R7 ;  /* 0x000000010d077824 */ /* 0x000fd800078e0207 */
[----:B------:R-:W-:Y:S05]  /*16e0*/  @!P0 BRA `(.L_x_192) ;  /* 0xfffffffc006c8947 */ /* 0x000fea000383ffff */
.L_x_191:
[----:B------:R-:W0:Y:S01]  /*16f0*/  S2R R13, SR_TID.X ;  /* 0x00000000000d7919 */ /* 0x000e220000002100 */
[----:B------:R-:W-:Y:S01]  /*1700*/  IMAD.IADD R0, R8, 0x1, -R9 ;  /* 0x0000000108007824 */ /* 0x000fe200078e0a09 */
[----:B------:R-:W-:Y:S04]  /*1710*/  BSSY.RECONVERGENT B1, `(.L_x_190) ;  /* 0x000009d000017945 */ /* 0x000fe80003800200 */
[----:B0-----:R-:W-:-:S04]  /*1720*/  ISETP.GE.AND P0, PT, R13, R0, PT ;  /* 0x000000000d00720c */ /* 0x001fc80003f06270 */
[----:B------:R-:W-:-:S13]  /*1730*/  ISETP.GE.U32.OR P0, PT, R9, R8, P0 ;  /* 0x000000080900720c */ /* 0x000fda0000706470 */
[----:B------:R-:W-:Y:S05]  /*1740*/  @P0 BRA `(.L_x_193) ;  /* 0x0000000800640947 */ /* 0x000fea0003800000 */
[----:B------:R-:W0:Y:S01]  /*1750*/  LDC R10, c[0x0][0x3ac] ;  /* 0x0000eb00ff0a7b82 */ /* 0x000e220000000800 */
[----:B------:R-:W-:Y:S01]  /*1760*/  LOP3.LUT R11, RZ, R13, RZ, 0x33, !PT ;  /* 0x0000000dff0b7212 */ /* 0x000fe200078e33ff */
[----:B------:R-:W-:Y:S06]  /*1770*/  BSSY.RECONVERGENT B2, `(.L_x_194) ;  /* 0x000004f000027945 */ /* 0x000fec0003800200 */
[----:B------:R-:W1:Y:S01]  /*1780*/  LDC R0, c[0x0][0x3ac] ;  /* 0x0000eb00ff007b82 */ /* 0x000e620000000800 */
[----:B0-----:R-:W-:-:S05]  /*1790*/  IMAD.SHL.U32 R10, R10, 0x1000, RZ ;  /* 0x000010000a0a7824 */ /* 0x001fca00078e00ff */
[----:B------:R-:W-:-:S04]  /*17a0*/  LEA R10, R3, R10, 0xc ;  /* 0x0000000a030a7211 */ /* 0x000fc800078e60ff */
[----:B------:R-:W-:Y:S01]  /*17b0*/  IADD3 R8, PT, PT, -R10, R8, R11 ;  /* 0x000000080a087210 */ /* 0x000fe20007ffe10b */
[----:B-1----:R-:W-:Y:S02]  /*17c0*/  IMAD R11, R0, UR4, RZ ;  /* 0x00000004000b7c24 */ /* 0x002fe4000f8e02ff */
[----:B------:R-:W-:Y:S02]  /*17d0*/  IMAD.MOV.U32 R0, RZ, RZ, R13 ;  /* 0x000000ffff007224 */ /* 0x000fe400078e000d */
[----:B------:R-:W-:-:S05]  /*17e0*/  IMAD R8, R11, -0x1000, R8 ;  /* 0xfffff0000b087824 */ /* 0x000fca00078e0208 */
[C---:B------:R-:W-:Y:S02]  /*17f0*/  ISETP.GE.U32.AND P0, PT, R8.reuse, 0xf00, PT ;  /* 0x00000f000800780c */ /* 0x040fe40003f06070 */
[----:B------:R-:W-:-:S04]  /*1800*/  LEA.HI R8, R8, 0x1, RZ, 0x18 ;  /* 0x0000000108087811 */ /* 0x000fc800078fc0ff */
[----:B------:R-:W-:-:S07]  /*1810*/  LOP3.LUT R10, R8, 0xf, RZ, 0xc0, !PT ;  /* 0x0000000f080a7812 */ /* 0x000fce00078ec0ff */
[----:B------:R-:W-:Y:S05]  /*1820*/  @!P0 BRA `(.L_x_195) ;  /* 0x00000004000c8947 */ /* 0x000fea0003800000 */
[----:B------:R-:W-:Y:S01]  /*1830*/  LEA.HI R0, R6, 0x1, RZ, 0x18 ;  /* 0x0000000106007811 */ /* 0x000fe200078fc0ff */
[----:B------:R-:W-:Y:S01]  /*1840*/  BSSY.RECONVERGENT B3, `(.L_x_196) ;  /* 0x0000040000037945 */ /* 0x000fe20003800200 */
[----:B------:R-:W-:Y:S02]  /*1850*/  LOP3.LUT R11, R13, 0x800, RZ, 0xfc, !PT ;  /* 0x000008000d0b7812 */ /* 0x000fe400078efcff */
[----:B------:R-:W-:-:S05]  /*1860*/  LOP3.LUT R0, R0, 0x1fffff0, RZ, 0xc0, !PT ;  /* 0x01fffff000007812 */ /* 0x000fca00078ec0ff */
[----:B------:R-:W-:-:S07]  /*1870*/  IMAD.MOV R0, RZ, RZ, -R0 ;  /* 0x000000ffff007224 */ /* 0x000fce00078e0a00 */
.L_x_197:
[C---:B------:R-:W-:Y:S02]  /*1880*/  VIADD R15, R7.reuse, 0xfffff800 ;  /* 0xfffff800070f7836 */ /* 0x040fe40000000000 */
[----:B------:R-:W-:Y:S02]  /*1890*/  VIADD R21, R7, 0xfffff900 ;  /* 0xfffff90007157836 */ /* 0x000fe40000000000 */
[----:B------:R-:W-:-:S04]  /*18a0*/  IMAD.WIDE.U32 R14, R15, 0x4, R4 ;  /* 0x000000040f0e7825 */ /* 0x000fc800078e0004 */
[--C-:B------:R-:W-:Y:S01]  /*18b0*/  IMAD.WIDE.U32 R20, R21, 0x4, R4.reuse ;  /* 0x0000000415147825 */ /* 0x100fe200078e0004 */
[----:B------:R0:W2:Y:S04]  /*18c0*/  LDG.E R28, desc[UR6][R14.64] ;  /* 0x000000060e1c7981 */ /* 0x0000a8000c1e1900 */
[----:B------:R-:W2:Y:S01]  /*18d0*/  LDG.E R29, desc[UR6][R20.64] ;  /* 0x00000006141d7981 */ /* 0x000ea2000c1e1900 */
[C---:B------:R-:W-:Y:S02]  /*18e0*/  VIADD R17, R7.reuse, 0xfffffa00 ;  /* 0xfffffa0007117836 */ /* 0x040fe40000000000 */
[----:B------:R-:W-:Y:S02]  /*18f0*/  VIADD R19, R7, 0xfffffb00 ;  /* 0xfffffb0007137836 */ /* 0x000fe40000000000 */
[----:B------:R-:W-:-:S04]  /*1900*/  IMAD.WIDE.U32 R16, R17, 0x4, R4 ;  /* 0x0000000411107825 */ /* 0x000fc800078e0004 */
[--C-:B------:R-:W-:Y:S01]  /*1910*/  IMAD.WIDE.U32 R18, R19, 0x4, R4.reuse ;  /* 0x0000000413127825 */ /* 0x100fe200078e0004 */
[----:B------:R1:W3:Y:S04]  /*1920*/  LDG.E R13, desc[UR6][R16.64] ;  /* 0x00000006100d7981 */ /* 0x0002e8000c1e1900 */
[----:B------:R4:W3:Y:S01]  /*1930*/  LDG.E R12, desc[UR6][R18.64] ;  /* 0x00000006120c7981 */ /* 0x0008e2000c1e1900 */
[C---:B------:R-:W-:Y:S01]  /*1940*/  VIADD R22, R7.reuse, 0xfffffd00 ;  /* 0xfffffd0007167836 */ /* 0x040fe20000000000 */
[C---:B------:R-:W-:Y:S01]  /*1950*/  IADD3 R23, PT, PT, R7.reuse, -0x400, RZ ;  /* 0xfffffc0007177810 */ /* 0x040fe20007ffe0ff */
[----:B------:R-:W-:Y:S02]  /*1960*/  VIADD R26, R7, 0xfffffe00 ;  /* 0xfffffe00071a7836 */ /* 0x000fe40000000000 */
[----:B0-----:R-:W-:-:S04]  /*1970*/  IMAD.WIDE.U32 R14, R22, 0x4, R4 ;  /* 0x00000004160e7825 */ /* 0x001fc800078e0004 */
[--C-:B-1----:R-:W-:Y:S02]  /*1980*/  IMAD.WIDE.U32 R16, R26, 0x4, R4.reuse ;  /* 0x000000041a107825 */ /* 0x102fe400078e0004 */
[----:B------:R0:W5:Y:S02]  /*1990*/  LDG.E R26, desc[UR6][R14.64] ;  /* 0x000000060e1a7981 */ /* 0x000164000c1e1900 */
[C-C-:B------:R-:W-:Y:S02]  /*19a0*/  IMAD.WIDE.U32 R24, R7.reuse, 0x4, R4.reuse ;  /* 0x0000000407187825 */ /* 0x140fe400078e0004 */
[----:B------:R-:W5:Y:S02]  /*19b0*/  LDG.E R16, desc[UR6][R16.64] ;  /* 0x0000000610107981 */ /* 0x000f64000c1e1900 */
[----:B----4-:R-:W-:Y:S02]  /*19c0*/  VIADD R19, R7, 0xffffff00 ;  /* 0xffffff0007137836 */ /* 0x010fe40000000000 */
[----:B------:R-:W-:Y:S01]  /*19d0*/  IMAD.WIDE.U32 R20, R23, 0x4, R4 ;  /* 0x0000000417147825 */ /* 0x000fe200078e0004 */
[----:B------:R-:W4:Y:S03]  /*19e0*/  LDG.E R24, desc[UR6][R24.64] ;  /* 0x0000000618187981 */ /* 0x000f26000c1e1900 */
[----:B0-----:R-:W-:-:S02]  /*19f0*/  VIADD R15, R7, 0x200 ;  /* 0x00000200070f7836 */ /* 0x001fc40000000000 */
[----:B------:R-:W-:Y:S02]  /*1a00*/  VIADD R23, R7, 0x100 ;  /* 0x0000010007177836 */ /* 0x000fe40000000000 */
[--C-:B------:R-:W-:Y:S01]  /*1a10*/  IMAD.WIDE.U32 R18, R19, 0x4, R4.reuse ;  /* 0x0000000413127825 */ /* 0x100fe200078e0004 */
[----:B------:R0:W5:Y:S03]  /*1a20*/  LDG.E R25, desc[UR6][R20.64] ;  /* 0x0000000614197981 */ /* 0x000166000c1e1900 */
[----:B------:R-:W-:Y:S02]  /*1a30*/  IMAD.WIDE.U32 R22, R23, 0x4, R4 ;  /* 0x0000000417167825 */ /* 0x000fe400078e0004 */
[----:B------:R-:W4:Y:S04]  /*1a40*/  LDG.E R19, desc[UR6][R18.64] ;  /* 0x0000000612137981 */ /* 0x000f28000c1e1900 */
[----:B------:R1:W4:Y:S01]  /*1a50*/  LDG.E R23, desc[UR6][R22.64] ;  /* 0x0000000616177981 */ /* 0x000322000c1e1900 */
[----:B0-----:R-:W-:-:S04]  /*1a60*/  VIADD R21, R7, 0x300 ;  /* 0x0000030007157836 */ /* 0x001fc80000000000 */
[----:B------:R-:W-:-:S04]  /*1a70*/  IMAD.WIDE.U32 R20, R21, 0x4, R4 ;  /* 0x0000000415147825 */ /* 0x000fc800078e0004 */
[----:B-1----:R-:W-:Y:S02]  /*1a80*/  VIADD R22, R7, 0x700 ;  /* 0x0000070007167836 */ /* 0x002fe40000000000 */
[----:B------:R-:W4:Y:S01]  /*1a90*/  LDG.E R21, desc[UR6][R20.64] ;  /* 0x0000000614157981 */ /* 0x000f22000c1e1900 */
[----:B--2---:R-:W-:Y:S01]  /*1aa0*/  IADD3 R27, PT, PT, R29, R28, R27 ;  /* 0x0000001c1d1b7210 */ /* 0x004fe20007ffe01b */
[----:B------:R-:W-:Y:S01]  /*1ab0*/  IMAD.WIDE.U32 R28, R15, 0x4, R4 ;  /* 0x000000040f1c7825 */ /* 0x000fe200078e0004 */
[----:B------:R-:W-:-:S05]  /*1ac0*/  IADD3 R15, PT, PT, R7, 0x400, RZ ;  /* 0x00000400070f7810 */ /* 0x000fca0007ffe0ff */
[----:B------:R0:W2:Y:S01]  /*1ad0*/  LDG.E R28, desc[UR6][R28.64] ;  /* 0x000000061c1c7981 */ /* 0x0000a2000c1e1900 */
[----:B------:R-:W-:-:S05]  /*1ae0*/  IMAD.WIDE.U32 R14, R15, 0x4, R4 ;  /* 0x000000040f0e7825 */ /* 0x000fca00078e0004 */
[----:B------:R1:W2:Y:S01]  /*1af0*/  LDG.E R17, desc[UR6][R14.64] ;  /* 0x000000060e117981 */ /* 0x0002a2000c1e1900 */
[----:B---3--:R-:W-:Y:S01]  /*1b00*/  IADD3 R27, PT, PT, R12, R13, R27 ;  /* 0x0000000d0c1b7210 */ /* 0x008fe20007ffe01b */
[----:B0-----:R-:W-:-:S04]  /*1b10*/  VIADD R29, R7, 0x500 ;  /* 0x00000500071d7836 */ /* 0x001fc80000000000 */
[----:B------:R-:W-:-:S04]  /*1b20*/  IMAD.WIDE.U32 R12, R29, 0x4, R4 ;  /* 0x000000041d0c7825 */ /* 0x000fc800078e0004 */
[----:B-1----:R-:W-:Y:S01]  /*1b30*/  VIADD R15, R7, 0x600 ;  /* 0x00000600070f7836 */ /* 0x002fe20000000000 */
[----:B------:R0:W3:Y:S03]  /*1b40*/  LDG.E R18, desc[UR6][R12.64] ;  /* 0x000000060c127981 */ /* 0x0000e6000c1e1900 */
[----:B------:R-:W-:-:S04]  /*1b50*/  IMAD.WIDE.U32 R14, R15, 0x4, R4 ;  /* 0x000000040f0e7825 */ /* 0x000fc800078e0004 */
[----:B0-----:R-:W-:Y:S02]  /*1b60*/  IMAD.WIDE.U32 R12, R22, 0x4, R4 ;  /* 0x00000004160c7825 */ /* 0x001fe400078e0004 */
[----:B------:R-:W3:Y:S04]  /*1b70*/  LDG.E R22, desc[UR6][R14.64] ;  /* 0x000000060e167981 */ /* 0x000ee8000c1e1900 */
[----:B------:R-:W3:Y:S01]  /*1b80*/  LDG.E R20, desc[UR6][R12.64] ;  /* 0x000000060c147981 */ /* 0x000ee2000c1e1900 */
[----:B------:R-:W-:Y:S01]  /*1b90*/  VIADD R0, R0, 0x10 ;  /* 0x0000001000007836 */ /* 0x000fe20000000000 */
[----:B-----5:R-:W-:-:S04]  /*1ba0*/  IADD3 R25, PT, PT, R26, R25, R27 ;  /* 0x000000191a197210 */ /* 0x020fc80007ffe01b */
[----:B----4-:R-:W-:Y:S02]  /*1bb0*/  IADD3 R16, PT, PT, R19, R16, R25 ;  /* 0x0000001013107210 */ /* 0x010fe40007ffe019 */
[----:B------:R-:W-:Y:S02]  /*1bc0*/  ISETP.NE.AND P0, PT, R0, RZ, PT ;  /* 0x000000ff0000720c */ /* 0x000fe40003f05270 */
[----:B------:R-:W-:Y:S01]  /*1bd0*/  IADD3 R16, PT, PT, R23, R24, R16 ;  /* 0x0000001817107210 */ /* 0x000fe20007ffe010 */
[----:B------:R-:W-:Y:S02]  /*1be0*/  VIADD R11, R11, 0x1000 ;  /* 0x000010000b0b7836 */ /* 0x000fe40000000000 */
[----:B------:R-:W-:Y:S01]  /*1bf0*/  VIADD R7, R7, 0x1000 ;  /* 0x0000100007077836 */ /* 0x000fe20000000000 */
[----:B--2---:R-:W-:-:S04]  /*1c00*/  IADD3 R16, PT, PT, R21, R28, R16 ;  /* 0x0000001c15107210 */ /* 0x004fc80007ffe010 */
[----:B---3--:R-:W-:-:S04]  /*1c10*/  IADD3 R17, PT, PT, R18, R17, R16 ;  /* 0x0000001112117210 */ /* 0x008fc80007ffe010 */
[----:B------:R-:W-:Y:S01]  /*1c20*/  IADD3 R27, PT, PT, R20, R22, R17 ;  /* 0x00000016141b7210 */ /* 0x000fe20007ffe011 */
[----:B------:R-:W-:Y:S06]  /*1c30*/  @P0 BRA `(.L_x_197) ;  /* 0xfffffffc00100947 */ /* 0x000fec000383ffff */
[----:B------:R-:W-:Y:S05]  /*1c40*/  BSYNC.RECONVERGENT B3 ;  /* 0x0000000000037941 */ /* 0x000fea0003800200 */
.L_x_196:
[----:B------:R-:W-:-:S07]  /*1c50*/  IADD3 R0, PT, PT, R11, -0x800, RZ ;  /* 0xfffff8000b007810 */ /* 0x000fce0007ffe0ff */
.L_x_195:
[----:B------:R-:W-:Y:S05]  /*1c60*/  BSYNC.RECONVERGENT B2 ;  /* 0x0000000000027941 */ /* 0x000fea0003800200 */
.L_x_194:
[----:B------:R-:W-:-:S13]  /*1c70*/  ISETP.NE.AND P0, PT, R10, RZ, PT ;  /* 0x000000ff0a00720c */ /* 0x000fda0003f05270 */
[----:B------:R-:W-:Y:S05]  /*1c80*/  @!P0 BRA `(.L_x_193) ;  /* 0x0000000400148947 */ /* 0x000fea0003800000 */
[----:B------:R-:W-:Y:S01]  /*1c90*/  ISETP.GE.U32.AND P0, PT, R10, 0x8, PT ;  /* 0x000000080a00780c */ /* 0x000fe20003f06070 */
[----:B------:R-:W-:Y:S01]  /*1ca0*/  BSSY.RECONVERGENT B2, `(.L_x_198) ;  /* 0x0000021000027945 */ /* 0x000fe20003800200 */
[----:B------:R-:W-:-:S04]  /*1cb0*/  LOP3.LUT R23, R8, 0x7, RZ, 0xc0, !PT ;  /* 0x0000000708177812 */ /* 0x000fc800078ec0ff */
[----:B------:R-:W-:-:S07]  /*1cc0*/  ISETP.NE.AND P1, PT, R23, RZ, PT ;  /* 0x000000ff1700720c */ /* 0x000fce0003f25270 */
[----:B------:R-:W-:Y:S06]  /*1cd0*/  @!P0 BRA `(.L_x_199) ;  /* 0x0000000000748947 */ /* 0x000fec0003800000 */
[----:B------:R-:W-:-:S04]  /*1ce0*/  IMAD.IADD R11, R0, 0x1, R9 ;  /* 0x00000001000b7824 */ /* 0x000fc800078e0209 */
[C---:B------:R-:W-:Y:S02]  /*1cf0*/  VIADD R19, R11.reuse, 0x100 ;  /* 0x000001000b137836 */ /* 0x040fe40000000000 */
[C---:B------:R-:W-:Y:S02]  /*1d00*/  VIADD R21, R11.reuse, 0x200 ;  /* 0x000002000b157836 */ /* 0x040fe40000000000 */
[C---:B------:R-:W-:Y:S02]  /*1d10*/  VIADD R13, R11.reuse, 0x300 ;  /* 0x000003000b0d7836 */ /* 0x040fe40000000000 */
[----:B------:R-:W-:-:S04]  /*1d20*/  IMAD.WIDE.U32 R16, R11, 0x4, R4 ;  /* 0x000000040b107825 */ /* 0x000fc800078e0004 */
[--C-:B------:R-:W-:Y:S01]  /*1d30*/  IMAD.WIDE.U32 R18, R19, 0x4, R4.reuse ;  /* 0x0000000413127825 */ /* 0x100fe200078e0004 */
[----:B------:R0:W2:Y:S03]  /*1d40*/  LDG.E R22, desc[UR6][R16.64] ;  /* 0x0000000610167981 */ /* 0x0000a6000c1e1900 */
[--C-:B------:R-:W-:Y:S01]  /*1d50*/  IMAD.WIDE.U32 R20, R21, 0x4, R4.reuse ;  /* 0x0000000415147825 */ /* 0x100fe200078e0004 */
[----:B------:R1:W2:Y:S03]  /*1d60*/  LDG.E R7, desc[UR6][R18.64] ;  /* 0x0000000612077981 */ /* 0x0002a6000c1e1900 */
[C---:B------:R-:W-:Y:S02]  /*1d70*/  VIADD R15, R11.reuse, 0x400 ;  /* 0x000004000b0f7836 */ /* 0x040fe40000000000 */
[C---:B------:R-:W-:Y:S01]  /*1d80*/  VIADD R25, R11.reuse, 0x500 ;  /* 0x000005000b197836 */ /* 0x040fe20000000000 */
[----:B------:R-:W-:Y:S01]  /*1d90*/  IADD3 R29, PT, PT, R11, 0x600, RZ ;  /* 0x000006000b1d7810 */ /* 0x000fe20007ffe0ff */
[----:B------:R-:W-:Y:S01]  /*1da0*/  IMAD.WIDE.U32 R12, R13, 0x4, R4 ;  /* 0x000000040d0c7825 */ /* 0x000fe200078e0004 */
[----:B------:R-:W3:Y:S03]  /*1db0*/  LDG.E R20, desc[UR6][R20.64] ;  /* 0x0000000614147981 */ /* 0x000ee6000c1e1900 */
[----:B------:R-:W-:-:S02]  /*1dc0*/  VIADD R24, R11, 0x700 ;  /* 0x000007000b187836 */ /* 0x000fc40000000000 */
[--C-:B------:R-:W-:Y:S01]  /*1dd0*/  IMAD.WIDE.U32 R14, R15, 0x4, R4.reuse ;  /* 0x000000040f0e7825 */ /* 0x100fe200078e0004 */
[----:B------:R-:W3:Y:S03]  /*1de0*/  LDG.E R12, desc[UR6][R12.64] ;  /* 0x000000060c0c7981 */ /* 0x000ee6000c1e1900 */
[--C-:B------:R-:W-:Y:S02]  /*1df0*/  IMAD.WIDE.U32 R10, R25, 0x4, R4.reuse ;  /* 0x00000004190a7825 */ /* 0x100fe400078e0004 */
[----:B------:R-:W4:Y:S02]  /*1e00*/  LDG.E R14, desc[UR6][R14.64] ;  /* 0x000000060e0e7981 */ /* 0x000f24000c1e1900 */
[--C-:B0-----:R-:W-:Y:S02]  /*1e10*/  IMAD.WIDE.U32 R16, R29, 0x4, R4.reuse ;  /* 0x000000041d107825 */ /* 0x101fe400078e0004 */
[----:B------:R-:W4:Y:S02]  /*1e20*/  LDG.E R10, desc[UR6][R10.64] ;  /* 0x000000060a0a7981 */ /* 0x000f24000c1e1900 */
[----:B-1----:R-:W-:-:S02]  /*1e30*/  IMAD.WIDE.U32 R18, R24, 0x4, R4 ;  /* 0x0000000418127825 */ /* 0x002fc400078e0004 */
[----:B------:R-:W5:Y:S04]  /*1e40*/  LDG.E R16, desc[UR6][R16.64] ;  /* 0x0000000610107981 */ /* 0x000f68000c1e1900 */
[----:B------:R-:W5:Y:S01]  /*1e50*/  LDG.E R18, desc[UR6][R18.64] ;  /* 0x0000000612127981 */ /* 0x000f62000c1e1900 */
[----:B------:R-:W-:Y:S01]  /*1e60*/  VIADD R0, R0, 0x800 ;  /* 0x0000080000007836 */ /* 0x000fe20000000000 */
[----:B--2---:R-:W-:-:S04]  /*1e70*/  IADD3 R7, PT, PT, R7, R22, R27 ;  /* 0x0000001607077210 */ /* 0x004fc80007ffe01b */
[----:B---3--:R-:W-:-:S04]  /*1e80*/  IADD3 R7, PT, PT, R12, R20, R7 ;  /* 0x000000140c077210 */ /* 0x008fc80007ffe007 */
[----:B----4-:R-:W-:-:S04]  /*1e90*/  IADD3 R7, PT, PT, R10, R14, R7 ;  /* 0x0000000e0a077210 */ /* 0x010fc80007ffe007 */
[----:B-----5:R-:W-:-:S07]  /*1ea0*/  IADD3 R27, PT, PT, R18, R16, R7 ;  /* 0x00000010121b7210 */ /* 0x020fce0007ffe007 */
.L_x_199:
[----:B------:R-:W-:Y:S05]  /*1eb0*/  BSYNC.RECONVERGENT B2 ;  /* 0x0000000000027941 */ /* 0x000fea0003800200 */
.L_x_198:
[----:B------:R-:W-:Y:S05]  /*1ec0*/  @!P1 BRA `(.L_x_193) ;  /* 0x0000000000849947 */ /* 0x000fea0003800000 */
[----:B------:R-:W-:Y:S01]  /*1ed0*/  ISETP.GE.U32.AND P0, PT, R23, 0x4, PT ;  /* 0x000000041700780c */ /* 0x000fe20003f06070 */
[----:B------:R-:W-:Y:S01]  /*1ee0*/  BSSY.RECONVERGENT B2, `(.L_x_200) ;  /* 0x0000012000027945 */ /* 0x000fe20003800200 */
[----:B------:R-:W-:-:S11]  /*1ef0*/  LOP3.LUT P1, RZ, R8, 0x3, RZ, 0xc0, !PT ;  /* 0x0000000308ff7812 */ /* 0x000fd6000782c0ff */
[----:B------:R-:W-:Y:S05]  /*1f00*/  @!P0 BRA `(.L_x_201) ;  /* 0x00000000003c8947 */ /* 0x000fea0003800000 */
[----:B------:R-:W-:-:S04]  /*1f10*/  IMAD.IADD R7, R0, 0x1, R9 ;  /* 0x0000000100077824 */ /* 0x000fc800078e0209 */
[C---:B------:R-:W-:Y:S02]  /*1f20*/  VIADD R11, R7.reuse, 0x100 ;  /* 0x00000100070b7836 */ /* 0x040fe40000000000 */
[----:B------:R-:W-:-:S04]  /*1f30*/  IMAD.WIDE.U32 R8, R7, 0x4, R4 ;  /* 0x0000000407087825 */ /* 0x000fc800078e0004 */
[C---:B------:R-:W-:Y:S02]  /*1f40*/  VIADD R13, R7.reuse, 0x200 ;  /* 0x00000200070d7836 */ /* 0x040fe40000000000 */
[----:B------:R-:W-:Y:S01]  /*1f50*/  VIADD R15, R7, 0x300 ;  /* 0x00000300070f7836 */ /* 0x000fe20000000000 */
[----:B------:R-:W2:Y:S01]  /*1f60*/  LDG.E R8, desc[UR6][R8.64] ;  /* 0x0000000608087981 */ /* 0x000ea2000c1e1900 */
[----:B------:R-:W-:-:S04]  /*1f70*/  IMAD.WIDE.U32 R10, R11, 0x4, R4 ;  /* 0x000000040b0a7825 */ /* 0x000fc800078e0004 */
[--C-:B------:R-:W-:Y:S02]  /*1f80*/  IMAD.WIDE.U32 R12, R13, 0x4, R4.reuse ;  /* 0x000000040d0c7825 */ /* 0x100fe400078e0004 */
[----:B------:R-:W2:Y:S02]  /*1f90*/  LDG.E R10, desc[UR6][R10.64] ;  /* 0x000000060a0a7981 */ /* 0x000ea4000c1e1900 */
[----:B------:R-:W-:Y:S02]  /*1fa0*/  IMAD.WIDE.U32 R14, R15, 0x4, R4 ;  /* 0x000000040f0e7825 */ /* 0x000fe400078e0004 */
[----:B------:R-:W3:Y:S04]  /*1fb0*/  LDG.E R12, desc[UR6][R12.64] ;  /* 0x000000060c0c7981 */ /* 0x000ee8000c1e1900 */
[----:B------:R-:W3:Y:S01]  /*1fc0*/  LDG.E R14, desc[UR6][R14.64] ;  /* 0x000000060e0e7981 */ /* 0x000ee2000c1e1900 */
[----:B------:R-:W-:-:S02]  /*1fd0*/  IADD3 R0, PT, PT, R0, 0x400, RZ ;  /* 0x0000040000007810 */ /* 0x000fc40007ffe0ff */
[----:B--2---:R-:W-:-:S04]  /*1fe0*/  IADD3 R27, PT, PT, R10, R8, R27 ;  /* 0x000000080a1b7210 */ /* 0x004fc80007ffe01b */
[----:B---3--:R-:W-:-:S07]  /*1ff0*/  IADD3 R27, PT, PT, R14, R12, R27 ;  /* 0x0000000c0e1b7210 */ /* 0x008fce0007ffe01b */
.L_x_201:
[----:B------:R-:W-:Y:S05]  /*2000*/  BSYNC.RECONVERGENT B2 ;  /* 0x0000000000027941 */ /* 0x000fea0003800200 */
.L_x_200:
[----:B------:R-:W-:Y:S05]  /*2010*/  @!P1 BRA `(.L_x_193) ;  /* 0x0000000000309947 */ /* 0x000fea0003800000 */
[----:B------:R-:W-:Y:S01]  /*2020*/  LOP3.LUT R6, R6, 0xffff, RZ, 0xc0, !PT ;  /* 0x0000ffff06067812 */ /* 0x000fe200078ec0ff */
[----:B------:R-:W-:-:S03]  /*2030*/  IMAD.IADD R9, R0, 0x1, R2 ;  /* 0x0000000100097824 */ /* 0x000fc600078e0202 */
[----:B------:R-:W-:-:S04]  /*2040*/  LEA.HI R6, R6, 0x1, RZ, 0x18 ;  /* 0x0000000106067811 */ /* 0x000fc800078fc0ff */
[----:B------:R-:W-:-:S05]  /*2050*/  LOP3.LUT R6, R6, 0x3, RZ, 0xc0, !PT ;  /* 0x0000000306067812 */ /* 0x000fca00078ec0ff */
[----:B------:R-:W-:-:S07]  /*2060*/  IMAD.MOV R0, RZ, RZ, -R6 ;  /* 0x000000ffff007224 */ /* 0x000fce00078e0a06 */
.L_x_202:
[----:B------:R-:W-:-:S06]  /*2070*/  IMAD.WIDE.U32 R6, R9, 0x4, R4 ;  /* 0x0000000409067825 */ /* 0x000fcc00078e0004 */
[----:B------:R-:W2:Y:S01]  /*2080*/  LDG.E R6, desc[UR6][R6.64] ;  /* 0x0000000606067981 */ /* 0x000ea2000c1e1900 */
[----:B------:R-:W-:Y:S02]  /*2090*/  VIADD R0, R0, 0x1 ;  /* 0x0000000100007836 */ /* 0x000fe40000000000 */
[----:B------:R-:W-:-:S03]  /*20a0*/  VIADD R9, R9, 0x100 ;  /* 0x0000010009097836 */ /* 0x000fc60000000000 */
[----:B------:R-:W-:Y:S01]  /*20b0*/  ISETP.NE.AND P0, PT, R0, RZ, PT ;  /* 0x000000ff0000720c */ /* 0x000fe20003f05270 */
[----:B--2---:R-:W-:-:S12]  /*20c0*/  IMAD.IADD R27, R6, 0x1, R27 ;  /* 0x00000001061b7824 */ /* 0x004fd800078e021b */
[----:B------:R-:W-:Y:S05]  /*20d0*/  @P0 BRA `(.L_x_202) ;  /* 0xfffffffc00e40947 */ /* 0x000fea000383ffff */
.L_x_193:
[----:B------:R-:W-:Y:S05]  /*20e0*/  BSYNC.RECONVERGENT B1 ;  /* 0x0000000000017941 */ /* 0x000fea0003800200 */
.L_x_190:
[----:B------:R-:W0:Y:S01]  /*20f0*/  S2R R9, SR_LANEID ;  /* 0x0000000000097919 */ /* 0x000e220000000000 */
[----:B------:R-:W1:Y:S01]  /*2100*/  SHFL.DOWN PT, R0, R27, 0x1, 0x1f ;  /* 0x08201f001b007f89 */ /* 0x000e6200000e0000 */
[----:B------:R-:W2:Y:S01]  /*2110*/  S2R R8, SR_TID.X ;  /* 0x0000000000087919 */ /* 0x000ea20000002100 */
[C---:B0-----:R-:W-:Y:S02]  /*2120*/  ISETP.GT.AND P0, PT, R9.reuse, 0x1e, PT ;  /* 0x0000001e0900780c */ /* 0x041fe40003f04270 */
[C---:B------:R-:W-:Y:S02]  /*2130*/  ISETP.NE.AND P1, PT, R9.reuse, RZ, PT ;  /* 0x000000ff0900720c */ /* 0x040fe40003f25270 */
[----:B-1----:R-:W-:Y:S02]  /*2140*/  SEL R0, R0, RZ, !P0 ;  /* 0x000000ff00007207 */ /* 0x002fe40004000000 */
[----:B------:R-:W-:-:S03]  /*2150*/  ISETP.GT.AND P0, PT, R9, 0x1d, PT ;  /* 0x0000001d0900780c */ /* 0x000fc60003f04270 */
[----:B------:R-:W-:-:S05]  /*2160*/  IMAD.IADD R0, R0, 0x1, R27 ;  /* 0x0000000100007824 */ /* 0x000fca00078e021b */
[----:B------:R-:W0:Y:S01]  /*2170*/  SHFL.DOWN PT, R2, R0, 0x2, 0x1f ;  /* 0x08401f0000027f89 */ /* 0x000e2200000e0000 */
[----:B------:R-:W1:Y:S01]  /*2180*/  @!P1 S2R R6, SR_CgaCtaId ;  /* 0x0000000000069919 */ /* 0x000e620000008800 */
[----:B0-----:R-:W-:Y:S02]  /*2190*/  SEL R5, R2, RZ, !P0 ;  /* 0x000000ff02057207 */ /* 0x001fe40004000000 */
[----:B------:R-:W-:Y:S02]  /*21a0*/  ISETP.GT.AND P0, PT, R9, 0x1b, PT ;  /* 0x0000001b0900780c */ /* 0x000fe40003f04270 */
[----:B------:R-:W-:-:S05]  /*21b0*/  IADD3 R5, PT, PT, R0, R5, RZ ;  /* 0x0000000500057210 */ /* 0x000fca0007ffe0ff */
[----:B------:R-:W0:Y:S02]  /*21c0*/  SHFL.DOWN PT, R2, R5, 0x4, 0x1f ;  /* 0x08801f0005027f89 */ /* 0x000e2400000e0000 */
[----:B0-----:R-:W-:Y:S02]  /*21d0*/  SEL R2, R2, RZ, !P0 ;  /* 0x000000ff02027207 */ /* 0x001fe40004000000 */
[----:B------:R-:W-:-:S03]  /*21e0*/  ISETP.GT.AND P0, PT, R9, 0x17, PT ;  /* 0x000000170900780c */ /* 0x000fc60003f04270 */
[----:B------:R-:W-:Y:S01]  /*21f0*/  IMAD.IADD R2, R5, 0x1, R2 ;  /* 0x0000000105027824 */ /* 0x000fe200078e0202 */
[----:B------:R-:W-:-:S04]  /*2200*/  @!P1 MOV R5, 0x400 ;  /* 0x0000040000059802 */ /* 0x000fc80000000f00 */
[----:B------:R-:W0:Y:S01]  /*2210*/  SHFL.DOWN PT, R4, R2, 0x8, 0x1f ;  /* 0x09001f0002047f89 */ /* 0x000e2200000e0000 */
[----:B-1----:R-:W-:Y:S02]  /*2220*/  @!P1 LEA R5, R6, R5, 0x18 ;  /* 0x0000000506059211 */ /* 0x002fe400078ec0ff */
[----:B0-----:R-:W-:Y:S02]  /*2230*/  SEL R7, R4, RZ, !P0 ;  /* 0x000000ff04077207 */ /* 0x001fe40004000000 */
[----:B------:R-:W-:Y:S02]  /*2240*/  ISETP.GT.AND P0, PT, R9, 0xf, PT ;  /* 0x0000000f0900780c */ /* 0x000fe40003f04270 */
[----:B--2---:R-:W-:Y:S01]  /*2250*/  @!P1 SHF.R.U32.HI R4, RZ, 0x3, R8 ;  /* 0x00000003ff049819 */ /* 0x004fe20000011608 */
[----:B------:R-:W-:-:S03]  /*2260*/  IMAD.IADD R7, R2, 0x1, R7 ;  /* 0x0000000102077824 */ /* 0x000fc600078e0207 */
[----:B------:R-:W-:Y:S02]  /*2270*/  @!P1 LOP3.LUT R4, R4, 0x7c, RZ, 0xc0, !PT ;  /* 0x0000007c04049812 */ /* 0x000fe400078ec0ff */
[----:B------:R-:W0:Y:S03]  /*2280*/  SHFL.DOWN PT, R0, R7, 0x10, 0x1f ;  /* 0x0a001f0007007f89 */ /* 0x000e2600000e0000 */
[----:B------:R-:W-:Y:S01]  /*2290*/  @!P1 IMAD.IADD R4, R4, 0x1, R5 ;  /* 0x0000000104049824 */ /* 0x000fe200078e0205 */
        /* <DEDUP_REMOVED lines=15> */
[----:B------:R-:W-:-:S07]  /*2390*/  IMAD.IADD R11, R0, 0x1, R9 ;  /* 0x00000001000b7824 */ /* 0x000fce00078e0209 */
.L_x_189:
[----:B------:R-:W-:Y:S05]  /*23a0*/  BSYNC.RECONVERGENT B0 ;  /* 0x0000000000007941 */ /* 0x000fea0003800200 */
.L_x_173:
[----:B------:R-:W-:Y:S05]  /*23b0*/  @P0 EXIT ;  /* 0x000000000000094d */ /* 0x000fea0003800000 */
[----:B---3--:R-:W3:Y:S02]  /*23c0*/  LDC.64 R4, c[0x0][0x388] ;  /* 0x0000e200ff047b82 */ /* 0x008ee40000000a00 */
[----:B---3--:R-:W-:-:S05]  /*23d0*/  IMAD.WIDE.U32 R2, R3, 0x4, R4 ;  /* 0x0000000403027825 */ /* 0x008fca00078e0004 */
[----:B------:R-:W-:Y:S01]  /*23e0*/  STG.E desc[UR6][R2.64], R11 ;  /* 0x0000000b02007986 */ /* 0x000fe2000c101906 */
[----:B------:R-:W-:Y:S05]  /*23f0*/  EXIT ;  /* 0x000000000000794d */ /* 0x000fea0003800000 */
.L_x_203:
        /* <DEDUP_REMOVED lines=16> */
.L_x_251:


//--------------------- .text._ZN3cub18CUB_300001_SM_10006detail6reduce28DeviceReduceSingleTileKernelINS2_10policy_hubIijN4cuda3std3__44plusIiEEE10Policy1000EN6thrust24THRUST_300001_SM_1000_NS6detail15normal_iteratorINSD_10device_ptrIiEEEEPijS9_iiNS7_10__identityEEEvT0_T1_T2_T3_T4_T6_ --------------------------
	.section	.text._ZN3cub18CUB_300001_SM_10006detail6reduce28DeviceReduceSingleTileKernelINS2_10policy_hubIijN4cuda3std3__44plusIiEEE10Policy1000EN6thrust24THRUST_300001_SM_1000_NS6detail15normal_iteratorINSD_10device_ptrIiEEEEPijS9_iiNS7_10__identityEEEvT0_T1_T2_T3_T4_T6_,"ax",@progbits
	.align	128
        .global         _ZN3cub18CUB_300001_SM_10006detail6reduce28DeviceReduceSingleTileKernelINS2_10policy_hubIijN4cuda3std3__44plusIiEEE10Policy1000EN6thrust24THRUST_300001_SM_1000_NS6detail15normal_iteratorINSD_10device_ptrIiEEEEPijS9_iiNS7_10__identityEEEvT0_T1_T2_T3_T4_T6_
        .type           _ZN3cub18CUB_300001_SM_10006detail6reduce28DeviceReduceSingleTileKernelINS2_10policy_hubIijN4cuda3std3__44plusIiEEE10Policy1000EN6thrust24THRUST_300001_SM_1000_NS6detail15normal_iteratorINSD_10device_ptrIiEEEEPijS9_iiNS7_10__identityEEEvT0_T1_T2_T3_T4_T6_,@function
        .size           _ZN3cub18CUB_300001_SM_10006detail6reduce28DeviceReduceSingleTileKernelINS2_10policy_hubIijN4cuda3std3__44plusIiEEE10Policy1000EN6thrust24THRUST_300001_SM_1000_NS6detail15normal_iteratorINSD_10device_ptrIiEEEEPijS9_iiNS7_10__identityEEEvT0_T1_T2_T3_T4_T6_,(.L_x_252 - _ZN3cub18CUB_300001_SM_10006detail6reduce28DeviceReduceSingleTileKernelINS2_10policy_hubIijN4cuda3std3__44plusIiEEE10Policy1000EN6thrust24THRUST_300001_SM_1000_NS6detail15normal_iteratorINSD_10device_ptrIiEEEEPijS9_iiNS7_10__identityEEEvT0_T1_T2_T3_T4_T6_)
        .other          _ZN3cub18CUB_300001_SM_10006detail6reduce28DeviceReduceSingleTileKernelINS2_10policy_hubIijN4cuda3std3__44plusIiEEE10Policy1000EN6thrust24THRUST_300001_SM_1000_NS6detail15normal_iteratorINSD_10device_ptrIiEEEEPijS9_iiNS7_10__identityEEEvT0_T1_T2_T3_T4_T6_,@"STO_CUDA_ENTRY STV_DEFAULT"
_ZN3cub18CUB_300001_SM_10006detail6reduce28DeviceReduceSingleTileKernelINS2_10policy_hubIijN4cuda3std3__44plusIiEEE10Policy1000EN6thrust24THRUST_300001_SM_1000_NS6detail15normal_iteratorINSD_10device_ptrIiEEEEPijS9_iiNS7_10__identityEEEvT0_T1_T2_T3_T4_T6_:
.text._ZN3cub18CUB_300001_SM_10006detail6reduce28DeviceReduceSingleTileKernelINS2_10policy_hubIijN4cuda3std3__44plusIiEEE10Policy1000EN6thrust24THRUST_300001_SM_1000_NS6detail15normal_iteratorINSD_10device_ptrIiEEEEPijS9_iiNS7_10__identityEEEvT0_T1_T2_T3_T4_T6_:
        /* <DEDUP_REMOVED lines=13> */
.L_x_204:
[----:B------:R-:W-:Y:S01]  /*00d0*/  ISETP.GT.U32.AND P0, PT, R2, 0xfff, PT ;  /* 0x00000fff0200780c */ /* 0x000fe20003f04070 */
[----:B------:R-:W-:-:S12]  /*00e0*/  BSSY.RECONVERGENT B0, `(.L_x_205) ;  /* 0x00001e7000007945 */ /* 0x000fd80003800200 */
        /* <DEDUP_REMOVED lines=11> */
.L_x_208:
[----:B------:R-:W-:Y:S05]  /*01a0*/  BSYNC.RECONVERGENT B1 ;  /* 0x0000000000017941 */ /* 0x000fea0003800200 */
.L_x_207:
        /* <DEDUP_REMOVED lines=17> */
.L_x_213:
        /* <DEDUP_REMOVED lines=31> */
.L_x_212:
[----:B------:R-:W-:Y:S05]  /*04b0*/  BSYNC.RECONVERGENT B2 ;  /* 0x0000000000027941 */ /* 0x000fea0003800200 */
.L_x_211:
[----:B------:R-:W-:Y:S05]  /*04c0*/  @!P0 BRA `(.L_x_210) ;  /* 0x0000000000c88947 */ /* 0x000fea0003800000 */
[----:B------:R-:W-:Y:S01]  /*04d0*/  ISETP.GE.U32.AND P0, PT, R21, 0x8, PT ;  /* 0x000000081500780c */ /* 0x000fe20003f06070 */
[----:B------:R-:W-:Y:S01]  /*04e0*/  BSSY.RECONVERGENT B2, `(.L_x_214) ;  /* 0x0000013000027945 */ /* 0x000fe20003800200 */
[----:B------:R-:W-:-:S04]  /*04f0*/  LOP3.LUT R16, R4, 0x7, RZ, 0xc0, !PT ;  /* 0x0000000704107812 */ /* 0x000fc800078ec0ff */
[----:B------:R-:W-:-:S07]  /*0500*/  ISETP.NE.AND P1, PT, R16, RZ, PT ;  /* 0x000000ff1000720c */ /* 0x000fce0003f25270 */
[----:B------:R-:W-:Y:S06]  /*0510*/  @!P0 BRA `(.L_x_215) ;  /* 0x00000000003c8947 */ /* 0x000fec0003800000 */
[----:B------:R-:W0:Y:S02]  /*0520*/  LDC.64 R6, c[0x0][0x380] ;  /* 0x0000e000ff067b82 */ /* 0x000e240000000a00 */
[----:B0-----:R-:W-:-:S05]  /*0530*/  IMAD.WIDE.U32 R6, R5, 0x4, R6 ;  /* 0x0000000405067825 */ /* 0x001fca00078e0006 */
        /* <DEDUP_REMOVED lines=13> */
.L_x_215:
[----:B------:R-:W-:Y:S05]  /*0610*/  BSYNC.RECONVERGENT B2 ;  /* 0x0000000000027941 */ /* 0x000fea0003800200 */
.L_x_214:
        /* <DEDUP_REMOVED lines=11> */
[----:B------:R-:W3:Y:S01]  /*06d0*/  LDG.E R10, desc[UR6][R6.64+0xc00] ;  /* 0x000c0006060a7981 */ /* 0x000ee2000c1e1900 */
[----:B------:R-:W-:Y:S01]  /*06e0*/  VIADD R5, R5, 0x400 ;  /* 0x0000040005057836 */ /* 0x000fe20000000000 */
[----:B--2--5:R-:W-:-:S04]  /*06f0*/  IADD3 R0, PT, PT, R4, R9, R0 ;  /* 0x0000000904007210 */ /* 0x024fc80007ffe000 */
[----:B---3--:R-:W-:-:S07]  /*0700*/  IADD3 R0, PT, PT, R10, R11, R0 ;  /* 0x0000000b0a007210 */ /* 0x008fce0007ffe000 */
.L_x_217:
[----:B------:R-:W-:Y:S05]  /*0710*/  BSYNC.RECONVERGENT B2 ;  /* 0x0000000000027941 */ /* 0x000fea0003800200 */
.L_x_216:
[----:B------:R-:W-:Y:S05]  /*0720*/  @!P1 BRA `(.L_x_210) ;  /* 0x0000000000309947 */ /* 0x000fea0003800000 */
[----:B------:R-:W0:Y:S02]  /*0730*/  LDC.64 R6, c[0x0][0x380] ;  /* 0x0000e000ff067b82 */ /* 0x000e240000000a00 */
[----:B0-----:R-:W-:-:S04]  /*0740*/  IMAD.WIDE.U32 R4, R5, 0x4, R6 ;  /* 0x0000000405047825 */ /* 0x001fc800078e0006 */
[----:B------:R-:W-:Y:S02]  /*0750*/  IMAD.MOV R6, RZ, RZ, -R8 ;  /* 0x000000ffff067224 */ /* 0x000fe400078e0a08 */
[----:B------:R-:W-:-:S07]  /*0760*/  IMAD.MOV.U32 R7, RZ, RZ, R5 ;  /* 0x000000ffff077224 */ /* 0x000fce00078e0005 */
.L_x_218:
[----:B------:R-:W-:-:S06]  /*0770*/  IMAD.MOV.U32 R5, RZ, RZ, R7 ;  /* 0x000000ffff057224 */ /* 0x000fcc00078e0007 */
[----:B------:R0:W2:Y:S01]  /*0780*/  LDG.E R5, desc[UR6][R4.64] ;  /* 0x0000000604057981 */ /* 0x0000a2000c1e1900 */
[----:B------:R-:W-:-:S05]  /*0790*/  VIADD R6, R6, 0x1 ;  /* 0x0000000106067836 */ /* 0x000fca0000000000 */
[----:B------:R-:W-:Y:S02]  /*07a0*/  ISETP.NE.AND P0, PT, R6, RZ, PT ;  /* 0x000000ff0600720c */ /* 0x000fe40003f05270 */
[----:B0-----:R-:W-:-:S05]  /*07b0*/  IADD3 R4, P1, PT, R4, 0x400, RZ ;  /* 0x0000040004047810 */ /* 0x001fca0007f3e0ff */
[----:B------:R-:W-:Y:S02]  /*07c0*/  IMAD.X R7, RZ, RZ, R7, P1 ;  /* 0x000000ffff077224 */ /* 0x000fe400008e0607 */
[----:B--2--5:R-:W-:-:S04]  /*07d0*/  IMAD.IADD R0, R5, 0x1, R0 ;  /* 0x0000000105007824 */ /* 0x024fc800078e0200 */
[----:B------:R-:W-:Y:S05]  /*07e0*/  @P0 BRA `(.L_x_218) ;  /* 0xfffffffc00e00947 */ /* 0x000fea000383ffff */
.L_x_210:
[----:B------:R-:W-:Y:S05]  /*07f0*/  BSYNC.RECONVERGENT B1 ;  /* 0x0000000000017941 */ /* 0x000fea0003800200 */
.L_x_209:
[----:B------:R-:W-:-:S13]  /*0800*/  ISETP.GE.U32.AND P0, PT, R2, 0x100, PT ;  /* 0x000001000200780c */ /* 0x000fda0003f06070 */
        /* <DEDUP_REMOVED lines=38> */
[----:B-1----:R-:W1:Y:S01]  /*0a70*/  LDS.64 R2, [UR4+0x20] ;  /* 0x00002004ff027984 */ /* 0x002e620008000a00 */
[----:B0-----:R-:W-:-:S04]  /*0a80*/  IADD3 R0, PT, PT, R4, R0, R9 ;  /* 0x0000000004007210 */ /* 0x001fc80007ffe009 */
[----:B------:R-:W-:-:S04]  /*0a90*/  IADD3 R0, PT, PT, R6, R0, R5 ;  /* 0x0000000006007210 */ /* 0x000fc80007ffe005 */
[----:B-1----:R-:W-:-:S05]  /*0aa0*/  IADD3 R0, PT, PT, R2, R0, R7 ;  /* 0x0000000002007210 */ /* 0x002fca0007ffe007 */
[----:B------:R-:W-:Y:S01]  /*0ab0*/  IMAD.IADD R9, R0, 0x1, R3 ;  /* 0x0000000100097824 */ /* 0x000fe200078e0203 */
[----:B------:R-:W-:Y:S06]  /*0ac0*/  BRA `(.L_x_220) ;  /* 0x0000001400207947 */ /* 0x000fec0003800000 */
.L_x_219:
[----:B------:R-:W-:Y:S01]  /*0ad0*/  LOP3.LUT R4, R3, 0x3e0, RZ, 0xc0, !PT ;  /* 0x000003e003047812 */ /* 0x000fe200078ec0ff */
[----:B------:R-:W1:Y:S03]  /*0ae0*/  S2R R10, SR_LANEID ;  /* 0x00000000000a7919 */ /* 0x000e660000000000 */
[----:B0-----:R-:W-:Y:S01]  /*0af0*/  LOP3.LUT R7, RZ, R4, RZ, 0x33, !PT ;  /* 0x00000004ff077212 */ /* 0x001fe200078e33ff */
[----:B------:R-:W-:-:S04]  /*0b00*/  VIADD R5, R4, 0x20 ;  /* 0x0000002004057836 */ /* 0x000fc80000000000 */
[----:B------:R-:W-:Y:S01]  /*0b10*/  IMAD.IADD R7, R7, 0x1, R2 ;  /* 0x0000000107077824 */ /* 0x000fe200078e0202 */
[----:B------:R-:W-:-:S04]  /*0b20*/  ISETP.GT.U32.AND P0, PT, R5, R2, PT ;  /* 0x000000020500720c */ /* 0x000fc80003f04070 */
        /* <DEDUP_REMOVED lines=40> */
[----:B------:R-:W-:Y:S01]  /*0db0*/  ISETP.GT.U32.AND P3, PT, R2, 0x80, PT ;  /* 0x000000800200780c */ /* 0x000fe20003f64070 */
[----:B-1----:R-:W-:-:S09]  /*0dc0*/  ULEA UR4, UR5, UR4, 0x18 ;  /* 0x0000000405047291 */ /* 0x002fd2000f8ec0ff */
[----:B------:R-:W1:Y:S04]  /*0dd0*/  LDS.128 R4, [UR4+0x10] ;  /* 0x00001004ff047984 */ /* 0x000e680008000c00 */
[----:B------:R-:W2:Y:S04]  /*0de0*/  LDS R0, [UR4+0xc] ;  /* 0x00000c04ff007984 */ /* 0x000ea80008000800 */
[----:B------:R-:W3:Y:S01]  /*0df0*/  LDS.64 R10, [UR4+0x20] ;  /* 0x00002004ff0a7984 */ /* 0x000ee20008000a00 */
[----:B-1----:R-:W-:Y:S02]  /*0e00*/  SEL R4, R4, RZ, P2 ;  /* 0x000000ff04047207 */ /* 0x002fe40001000000 */
[----:B------:R-:W-:-:S02]  /*0e10*/  ISETP.GT.U32.AND P2, PT, R2, 0x60, PT ;  /* 0x000000600200780c */ /* 0x000fc40003f44070 */
[----:B--2---:R-:W-:Y:S02]  /*0e20*/  SEL R0, R0, RZ, P1 ;  /* 0x000000ff00007207 */ /* 0x004fe40000800000 */
        /* <DEDUP_REMOVED lines=8> */
[----:B---3--:R-:W-:Y:S02]  /*0eb0*/  SEL R10, R10, RZ, P2 ;  /* 0x000000ff0a0a7207 */ /* 0x008fe40001000000 */
[----:B------:R-:W-:Y:S02]  /*0ec0*/  SEL R11, R11, RZ, P3 ;  /* 0x000000ff0b0b7207 */ /* 0x000fe40001800000 */
[----:B------:R-:W-:-:S05]  /*0ed0*/  IADD3 R0, PT, PT, R10, R0, R7 ;  /* 0x000000000a007210 */ /* 0x000fca0007ffe007 */
[----:B0-----:R-:W-:Y:S01]  /*0ee0*/  IMAD.IADD R9, R0, 0x1, R11 ;  /* 0x0000000100097824 */ /* 0x001fe200078e020b */
[----:B------:R-:W-:Y:S06]  /*0ef0*/  BRA `(.L_x_220) ;  /* 0x0000001000147947 */ /* 0x000fec0003800000 */
.L_x_206:
[----:B------:R-:W0:Y:S01]  /*0f00*/  S2R R0, SR_TID.X ;  /* 0x0000000000007919 */ /* 0x000e220000002100 */
[----:B------:R-:W1:Y:S02]  /*0f10*/  LDCU.64 UR4, c[0x0][0x380] ;  /* 0x00007000ff0477ac */ /* 0x000e640008000a00 */
[----:B-1----:R-:W-:Y:S02]  /*0f20*/  IMAD.U32 R12, RZ, RZ, UR4 ;  /* 0x00000004ff0c7e24 */ /* 0x002fe4000f8e00ff */
[----:B------:R-:W-:Y:S02]  /*0f30*/  IMAD.U32 R13, RZ, RZ, UR5 ;  /* 0x00000005ff0d7e24 */ /* 0x000fe4000f8e00ff */
        /* <DEDUP_REMOVED lines=17> */
[----:B------:R-:W-:Y:S01]  /*1050*/  UMOV UR4, 0x1000 ;  /* 0x0000100000047882 */ /* 0x000fe20000000000 */
[----:B--2---:R-:W-:-:S04]  /*1060*/  IADD3 R3, PT, PT, R7, R6, R3 ;  /* 0x0000000607037210 */ /* 0x004fc80007ffe003 */
[----:B---3--:R-:W-:-:S04]  /*1070*/  IADD3 R3, PT, PT, R9, R8, R3 ;  /* 0x0000000809037210 */ /* 0x008fc80007ffe003 */
[----:B----4-:R-:W-:-:S04]  /*1080*/  IADD3 R3, PT, PT, R11, R10, R3 ;  /* 0x0000000a0b037210 */ /* 0x010fc80007ffe003 */
[----:B-----5:R-:W-:-:S04]  /*1090*/  IADD3 R3, PT, PT, R15, R14, R3 ;  /* 0x0000000e0f037210 */ /* 0x020fc80007ffe003 */
[----:B------:R-:W-:Y:S01]  /*10a0*/  IADD3 R16, PT, PT, R17, R16, R3 ;  /* 0x0000001011107210 */ /* 0x000fe20007ffe003 */
[----:B------:R-:W-:-:S05]  /*10b0*/  VIADD R3, R2, 0xfffff000 ;  /* 0xfffff00002037836 */ /* 0x000fca0000000000 */
[----:B------:R-:W-:Y:S02]  /*10c0*/  ISETP.GE.U32.AND P0, PT, R3, 0x1000, PT ;  /* 0x000010000300780c */ /* 0x000fe40003f06070 */
[----:B------:R-:W-:-:S04]  /*10d0*/  IADD3 R16, PT, PT, R19, R18, R16 ;  /* 0x0000001213107210 */ /* 0x000fc80007ffe010 */
[----:B------:R-:W-:-:S05]  /*10e0*/  IADD3 R21, PT, PT, R21, R20, R16 ;  /* 0x0000001415157210 */ /* 0x000fca0007ffe010 */
[----:B------:R-:W-:Y:S02]  /*10f0*/  IMAD.IADD R7, R22, 0x1, R21 ;  /* 0x0000000116077824 */ /* 0x000fe400078e0215 */
[----:B------:R-:W-:Y:S05]  /*1100*/  @!P0 BRA `(.L_x_221) ;  /* 0x00000000008c8947 */ /* 0x000fea0003800000 */
[----:B------:R-:W0:Y:S01]  /*1110*/  LDC R2, c[0x0][0x390] ;  /* 0x0000e400ff027b82 */ /* 0x000e220000000800 */
[----:B------:R-:W-:-:S07]  /*1120*/  UMOV UR4, 0x1000 ;  /* 0x0000100000047882 */ /* 0x000fce0000000000 */
[----:B------:R-:W1:Y:S02]  /*1130*/  LDC.64 R12, c[0x0][0x380] ;  /* 0x0000e000ff0c7b82 */ /* 0x000e640000000a00 */
.L_x_223:
[----:B------:R-:W-:-:S04]  /*1140*/  VIADD R5, R0, UR4 ;  /* 0x0000000400057c36 */ /* 0x000fc80008000000 */
        /* <DEDUP_REMOVED lines=17> */
[----:B--2---:R-:W-:Y:S01]  /*1260*/  IADD3 R16, PT, PT, R18, R16, R7 ;  /* 0x0000001012107210 */ /* 0x004fe20007ffe007 */
[----:B0-----:R-:W-:-:S05]  /*1270*/  VIADD R7, R2, -UR4 ;  /* 0x8000000402077c36 */ /* 0x001fca0008000000 */
[----:B------:R-:W-:Y:S02]  /*1280*/  ISETP.GE.U32.AND P0, PT, R7, 0x1000, PT ;  /* 0x000010000700780c */ /* 0x000fe40003f06070 */
        /* <DEDUP_REMOVED lines=8> */
[----:B------:R-:W-:-:S06]  /*1310*/  UIADD3 UR4, UPT, UPT, UR4, 0x1000, URZ ;  /* 0x0000100004047890 */ /* 0x000fcc000fffe0ff */
[----:B------:R-:W-:-:S13]  /*1320*/  ISETP.LT.U32.AND P0, PT, R3, UR4, PT ;  /* 0x0000000403007c0c */ /* 0x000fda000bf01070 */
[----:B------:R-:W-:Y:S05]  /*1330*/  @!P0 BRA `(.L_x_223) ;  /* 0xfffffffc00808947 */ /* 0x000fea000383ffff */
.L_x_221:
[----:B------:R-:W-:Y:S01]  /*1340*/  VIADD R3, R2, -UR4 ;  /* 0x8000000402037c36 */ /* 0x000fe20008000000 */
[----:B------:R-:W-:Y:S04]  /*1350*/  BSSY.RECONVERGENT B1, `(.L_x_222) ;  /* 0x0000095000017945 */ /* 0x000fe80003800200 */
[----:B------:R-:W-:-:S04]  /*1360*/  ISETP.GE.AND P0, PT, R0, R3, PT ;  /* 0x000000030000720c */ /* 0x000fc80003f06270 */
[----:B------:R-:W-:-:S13]  /*1370*/  ISETP.LE.U32.OR P0, PT, R2, UR4, P0 ;  /* 0x0000000402007c0c */ /* 0x000fda0008703470 */
[----:B------:R-:W-:Y:S05]  /*1380*/  @P0 BRA `(.L_x_224) ;  /* 0x0000000800440947 */ /* 0x000fea0003800000 */
[----:B------:R-:W-:Y:S01]  /*1390*/  LOP3.LUT R3, RZ, R0, RZ, 0x33, !PT ;  /* 0x00000000ff037212 */ /* 0x000fe200078e33ff */
[----:B------:R-:W-:Y:S01]  /*13a0*/  BSSY.RECONVERGENT B2, `(.L_x_225) ;  /* 0x000004a000027945 */ /* 0x000fe20003800200 */
[----:B------:R-:W-:Y:S02]  /*13b0*/  IMAD.MOV.U32 R5, RZ, RZ, R0 ;  /* 0x000000ffff057224 */ /* 0x000fe400078e0000 */
[----:B------:R-:W-:-:S04]  /*13c0*/  IADD3 R3, PT, PT, R2, -UR4, R3 ;  /* 0x8000000402037c10 */ /* 0x000fc8000fffe003 */
[C---:B------:R-:W-:Y:S02]  /*13d0*/  ISETP.GE.U32.AND P0, PT, R3.reuse, 0xf00, PT ;  /* 0x00000f000300780c */ /* 0x040fe40003f06070 */
[----:B------:R-:W-:-:S04]  /*13e0*/  LEA.HI R3, R3, 0x1, RZ, 0x18 ;  /* 0x0000000103037811 */ /* 0x000fc800078fc0ff */
[----:B------:R-:W-:-:S07]  /*13f0*/  LOP3.LUT R4, R3, 0xf, RZ, 0xc0, !PT ;  /* 0x0000000f03047812 */ /* 0x000fce00078ec0ff */
[----:B------:R-:W-:Y:S05]  /*1400*/  @!P0 BRA `(.L_x_226) ;  /* 0x00000004000c8947 */ /* 0x000fea0003800000 */
[----:B------:R-:W-:Y:S01]  /*1410*/  LOP3.LUT R6, R3, 0x1fffff0, RZ, 0xc0, !PT ;  /* 0x01fffff003067812 */ /* 0x000fe200078ec0ff */
[----:B------:R-:W-:Y:S01]  /*1420*/  BSSY.RECONVERGENT B3, `(.L_x_227) ;  /* 0x0000040000037945 */ /* 0x000fe20003800200 */
[C---:B------:R-:W-:Y:S01]  /*1430*/  LOP3.LUT R5, R0.reuse, 0x800, RZ, 0xfc, !PT ;  /* 0x0000080000057812 */ /* 0x040fe200078efcff */
[----:B------:R-:W-:Y:S02]  /*1440*/  VIADD R2, R0, UR4 ;  /* 0x0000000400027c36 */ /* 0x000fe40008000000 */
[----:B------:R-:W-:-:S07]  /*1450*/  IMAD.MOV R6, RZ, RZ, -R6 ;  /* 0x000000ffff067224 */ /* 0x000fce00078e0a06 */
.L_x_228:
[----:B------:R-:W-:-:S04]  /*1460*/  IMAD.WIDE.U32 R26, R2, 0x4, R12 ;  /* 0x00000004021a7825 */ /* 0x000fc800078e000c */
[C---:B------:R-:W-:Y:S02]  /*1470*/  VIADD R9, R2.reuse, 0x100 ;  /* 0x0000010002097836 */ /* 0x040fe40000000000 */
[----:B------:R-:W-:Y:S01]  /*1480*/  VIADD R15, R2, 0x400 ;  /* 0x00000400020f7836 */ /* 0x000fe20000000000 */
[----:B------:R0:W2:Y:S01]  /*1490*/  LDG.E R26, desc[UR6][R26.64] ;  /* 0x000000061a1a7981 */ /* 0x0000a2000c1e1900 */
[----:B------:R-:W-:-:S04]  /*14a0*/  IMAD.WIDE.U32 R8, R9, 0x4, R12 ;  /* 0x0000000409087825 */ /* 0x000fc800078e000c */
[C---:B------:R-:W-:Y:S01]  /*14b0*/  VIADD R17, R2.reuse, 0x200 ;  /* 0x0000020002117836 */ /* 0x040fe20000000000 */
[----:B------:R1:W2:Y:S01]  /*14c0*/  LDG.E R25, desc[UR6][R8.64] ;  /* 0x0000000608197981 */ /* 0x0002a2000c1e1900 */
[C---:B------:R-:W-:Y:S02]  /*14d0*/  VIADD R11, R2.reuse, 0x300 ;  /* 0x00000300020b7836 */ /* 0x040fe40000000000 */
[----:B0-----:R-:W-:Y:S02]  /*14e0*/  VIADD R27, R2, 0x700 ;  /* 0x00000700021b7836 */ /* 0x001fe40000000000 */
[----:B------:R-:W-:-:S04]  /*14f0*/  IMAD.WIDE.U32 R14, R15, 0x4, R12 ;  /* 0x000000040f0e7825 */ /* 0x000fc800078e000c */
[--C-:B------:R-:W-:Y:S01]  /*1500*/  IMAD.WIDE.U32 R16, R17, 0x4, R12.reuse ;  /* 0x0000000411107825 */ /* 0x100fe200078e000c */
[----:B------:R0:W3:Y:S03]  /*1510*/  LDG.E R22, desc[UR6][R14.64] ;  /* 0x000000060e167981 */ /* 0x0000e6000c1e1900 */
[----:B------:R-:W-:Y:S01]  /*1520*/  VIADD R29, R2, 0x500 ;  /* 0x00000500021d7836 */ /* 0x000fe20000000000 */
[----:B------:R-:W4:Y:S01]  /*1530*/  LDG.E R24, desc[UR6][R16.64] ;  /* 0x0000000610187981 */ /* 0x000f22000c1e1900 */
[----:B------:R-:W-:-:S04]  /*1540*/  IMAD.WIDE.U32 R10, R11, 0x4, R12 ;  /* 0x000000040b0a7825 */ /* 0x000fc800078e000c */
[--C-:B-1----:R-:W-:Y:S01]  /*1550*/  IMAD.WIDE.U32 R8, R27, 0x4, R12.reuse ;  /* 0x000000041b087825 */ /* 0x102fe200078e000c */
[----:B------:R-:W4:Y:S03]  /*1560*/  LDG.E R23, desc[UR6][R10.64] ;  /* 0x000000060a177981 */ /* 0x000f26000c1e1900 */
[----:B------:R-:W-:Y:S02]  /*1570*/  VIADD R27, R2, 0x900 ;  /* 0x00000900021b7836 */ /* 0x000fe40000000000 */
[----:B------:R-:W-:-:S04]  /*1580*/  IMAD.WIDE.U32 R28, R29, 0x4, R12 ;  /* 0x000000041d1c7825 */ /* 0x000fc800078e000c */
[C---:B------:R-:W-:Y:S01]  /*1590*/  VIADD R19, R2.reuse, 0x600 ;  /* 0x0000060002137836 */ /* 0x040fe20000000000 */
[----:B------:R1:W5:Y:S01]  /*15a0*/  LDG.E R11, desc[UR6][R8.64] ;  /* 0x00000006080b7981 */ /* 0x000362000c1e1900 */
[C---:B0-----:R-:W-:Y:S02]  /*15b0*/  VIADD R15, R2.reuse, 0xa00 ;  /* 0x00000a00020f7836 */ /* 0x041fe40000000000 */
[----:B------:R-:W-:Y:S01]  /*15c0*/  VIADD R20, R2, 0x800 ;  /* 0x0000080002147836 */ /* 0x000fe20000000000 */
[----:B------:R0:W3:Y:S01]  /*15d0*/  LDG.E R21, desc[UR6][R28.64] ;  /* 0x000000061c157981 */ /* 0x0000e2000c1e1900 */
[----:B------:R-:W-:-:S04]  /*15e0*/  IMAD.WIDE.U32 R18, R19, 0x4, R12 ;  /* 0x0000000413127825 */ /* 0x000fc800078e000c */
[----:B-1----:R-:W-:-:S04]  /*15f0*/  IMAD.WIDE.U32 R8, R27, 0x4, R12 ;  /* 0x000000041b087825 */ /* 0x002fc800078e000c */
[--C-:B------:R-:W-:Y:S02]  /*1600*/  IMAD.WIDE.U32 R14, R15, 0x4, R12.reuse ;  /* 0x000000040f0e7825 */ /* 0x100fe400078e000c */
[----:B------:R-:W5:Y:S02]  /*1610*/  LDG.E R9, desc[UR6][R8.64] ;  /* 0x0000000608097981 */ /* 0x000f64000c1e1900 */
[--C-:B------:R-:W-:Y:S02]  /*1620*/  IMAD.WIDE.U32 R16, R20, 0x4, R12.reuse ;  /* 0x0000000414107825 */ /* 0x100fe400078e000c */
[----:B------:R1:W5:Y:S02]  /*1630*/  LDG.E R20, desc[UR6][R18.64] ;  /* 0x0000000612147981 */ /* 0x000364000c1e1900 */
[C---:B0-----:R-:W-:Y:S02]  /*1640*/  VIADD R29, R2.reuse, 0xb00 ;  /* 0x00000b00021d7836 */ /* 0x041fe40000000000 */
[----:B------:R-:W-:Y:S01]  /*1650*/  VIADD R27, R2, 0xc00 ;  /* 0x00000c00021b7836 */ /* 0x000fe20000000000 */
[----:B------:R0:W5:Y:S01]  /*1660*/  LDG.E R10, desc[UR6][R16.64] ;  /* 0x00000006100a7981 */ /* 0x000162000c1e1900 */
[----:B------:R-:W-:-:S03]  /*1670*/  IMAD.WIDE.U32 R28, R29, 0x4, R12 ;  /* 0x000000041d1c7825 */ /* 0x000fc600078e000c */
[----:B------:R0:W5:Y:S01]  /*1680*/  LDG.E R8, desc[UR6][R14.64] ;  /* 0x000000060e087981 */ /* 0x000162000c1e1900 */
[C---:B-1----:R-:W-:Y:S02]  /*1690*/  VIADD R19, R2.reuse, 0xe00 ;  /* 0x00000e0002137836 */ /* 0x042fe40000000000 */
[C---:B------:R-:W-:Y:S02]  /*16a0*/  VIADD R18, R2.reuse, 0xf00 ;  /* 0x00000f0002127836 */ /* 0x040fe40000000000 */
[----:B0-----:R-:W-:Y:S02]  /*16b0*/  IMAD.WIDE.U32 R16, R27, 0x4, R12 ;  /* 0x000000041b107825 */ /* 0x001fe400078e000c */
[----:B------:R-:W5:Y:S02]  /*16c0*/  LDG.E R27, desc[UR6][R28.64] ;  /* 0x000000061c1b7981 */ /* 0x000f64000c1e1900 */
[----:B------:R-:W-:-:S04]  /*16d0*/  VIADD R15, R2, 0xd00 ;  /* 0x00000d00020f7836 */ /* 0x000fc80000000000 */
[--C-:B------:R-:W-:Y:S01]  /*16e0*/  IMAD.WIDE.U32 R14, R15, 0x4, R12.reuse ;  /* 0x000000040f0e7825 */ /* 0x100fe200078e000c */
[----:B------:R0:W5:Y:S05]  /*16f0*/  LDG.E R28, desc[UR6][R16.64] ;  /* 0x00000006101c7981 */ /* 0x00016a000c1e1900 */
[----:B------:R-:W5:Y:S01]  /*1700*/  LDG.E R15, desc[UR6][R14.64] ;  /* 0x000000060e0f7981 */ /* 0x000f62000c1e1900 */
[----:B0-----:R-:W-:-:S04]  /*1710*/  IMAD.WIDE.U32 R16, R19, 0x4, R12 ;  /* 0x0000000413107825 */ /* 0x001fc800078e000c */
[----:B------:R-:W-:Y:S02]  /*1720*/  IMAD.WIDE.U32 R18, R18, 0x4, R12 ;  /* 0x0000000412127825 */ /* 0x000fe400078e000c */
[----:B------:R-:W5:Y:S04]  /*1730*/  LDG.E R16, desc[UR6][R16.64] ;  /* 0x0000000610107981 */ /* 0x000f68000c1e1900 */
[----:B------:R-:W5:Y:S01]  /*1740*/  LDG.E R19, desc[UR6][R18.64] ;  /* 0x0000000612137981 */ /* 0x000f62000c1e1900 */
[----:B------:R-:W-:-:S05]  /*1750*/  VIADD R6, R6, 0x10 ;  /* 0x0000001006067836 */ /* 0x000fca0000000000 */
[----:B------:R-:W-:Y:S01]  /*1760*/  ISETP.NE.AND P0, PT, R6, RZ, PT ;  /* 0x000000ff0600720c */ /* 0x000fe20003f05270 */
[----:B------:R-:W-:Y:S02]  /*1770*/  VIADD R5, R5, 0x1000 ;  /* 0x0000100005057836 */ /* 0x000fe40000000000 */
[----:B------:R-:W-:Y:S01]  /*1780*/  VIADD R2, R2, 0x1000 ;  /* 0x0000100002027836 */ /* 0x000fe20000000000 */
[----:B--2---:R-:W-:-:S04]  /*1790*/  IADD3 R25, PT, PT, R25, R26, R7 ;  /* 0x0000001a19197210 */ /* 0x004fc80007ffe007 */
[----:B----4-:R-:W-:-:S04]  /*17a0*/  IADD3 R23, PT, PT, R23, R24, R25 ;  /* 0x0000001817177210 */ /* 0x010fc80007ffe019 */
[----:B---3--:R-:W-:-:S04]  /*17b0*/  IADD3 R21, PT, PT, R21, R22, R23 ;  /* 0x0000001615157210 */ /* 0x008fc80007ffe017 */
[----:B-----5:R-:W-:-:S04]  /*17c0*/  IADD3 R11, PT, PT, R11, R20, R21 ;  /* 0x000000140b0b7210 */ /* 0x020fc80007ffe015 */
[----:B------:R-:W-:-:S04]  /*17d0*/  IADD3 R9, PT, PT, R9, R10, R11 ;  /* 0x0000000a09097210 */ /* 0x000fc80007ffe00b */
[----:B------:R-:W-:-:S04]  /*17e0*/  IADD3 R8, PT, PT, R27, R8, R9 ;  /* 0x000000081b087210 */ /* 0x000fc80007ffe009 */
[----:B------:R-:W-:-:S04]  /*17f0*/  IADD3 R8, PT, PT, R15, R28, R8 ;  /* 0x0000001c0f087210 */ /* 0x000fc80007ffe008 */
[----:B------:R-:W-:Y:S01]  /*1800*/  IADD3 R7, PT, PT, R19, R16, R8 ;  /* 0x0000001013077210 */ /* 0x000fe20007ffe008 */
[----:B------:R-:W-:Y:S06]  /*1810*/  @P0 BRA `(.L_x_228) ;  /* 0xfffffffc00100947 */ /* 0x000fec000383ffff */
[----:B------:R-:W-:Y:S05]  /*1820*/  BSYNC.RECONVERGENT B3 ;  /* 0x0000000000037941 */ /* 0x000fea0003800200 */
.L_x_227:
[----:B------:R-:W-:-:S07]  /*1830*/  VIADD R5, R5, 0xfffff800 ;  /* 0xfffff80005057836 */ /* 0x000fce0000000000 */
.L_x_226:
[----:B------:R-:W-:Y:S05]  /*1840*/  BSYNC.RECONVERGENT B2 ;  /* 0x0000000000027941 */ /* 0x000fea0003800200 */
.L_x_225:
[----:B------:R-:W-:-:S13]  /*1850*/  ISETP.NE.AND P0, PT, R4, RZ, PT ;  /* 0x000000ff0400720c */ /* 0x000fda0003f05270 */
[----:B------:R-:W-:Y:S05]  /*1860*/  @!P0 BRA `(.L_x_224) ;  /* 0x00000004000c8947 */ /* 0x000fea0003800000 */
[----:B------:R-:W-:Y:S01]  /*1870*/  ISETP.GE.U32.AND P0, PT, R4, 0x8, PT ;  /* 0x000000080400780c */ /* 0x000fe20003f06070 */
[----:B------:R-:W-:Y:S01]  /*1880*/  BSSY.RECONVERGENT B2, `(.L_x_229) ;  /* 0x0000021000027945 */ /* 0x000fe20003800200 */
[----:B------:R-:W-:-:S04]  /*1890*/  LOP3.LUT R24, R3, 0x7, RZ, 0xc0, !PT ;  /* 0x0000000703187812 */ /* 0x000fc800078ec0ff */
[----:B------:R-:W-:-:S07]  /*18a0*/  ISETP.NE.AND P1, PT, R24, RZ, PT ;  /* 0x000000ff1800720c */ /* 0x000fce0003f25270 */
[----:B------:R-:W-:Y:S06]  /*18b0*/  @!P0 BRA `(.L_x_230) ;  /* 0x0000000000748947 */ /* 0x000fec0003800000 */
[----:B------:R-:W-:-:S04]  /*18c0*/  VIADD R9, R5, UR4 ;  /* 0x0000000405097c36 */ /* 0x000fc80008000000 */
[C---:B------:R-:W-:Y:S02]  /*18d0*/  VIADD R21, R9.reuse, 0x100 ;  /* 0x0000010009157836 */ /* 0x040fe40000000000 */
[C---:B------:R-:W-:Y:S02]  /*18e0*/  VIADD R11, R9.reuse, 0x300 ;  /* 0x00000300090b7836 */ /* 0x040fe40000000000 */
[C---:B------:R-:W-:Y:S02]  /*18f0*/  VIADD R23, R9.reuse, 0x200 ;  /* 0x0000020009177836 */ /* 0x040fe40000000000 */
[----:B------:R-:W-:-:S04]  /*1900*/  IMAD.WIDE.U32 R16, R9, 0x4, R12 ;  /* 0x0000000409107825 */ /* 0x000fc800078e000c */
[--C-:B------:R-:W-:Y:S01]  /*1910*/  IMAD.WIDE.U32 R20, R21, 0x4, R12.reuse ;  /* 0x0000000415147825 */ /* 0x100fe200078e000c */
[----:B------:R0:W2:Y:S03]  /*1920*/  LDG.E R2, desc[UR6][R16.64] ;  /* 0x0000000610027981 */ /* 0x0000a6000c1e1900 */
[C---:B------:R-:W-:Y:S01]  /*1930*/  VIADD R15, R9.reuse, 0x400 ;  /* 0x00000400090f7836 */ /* 0x040fe20000000000 */
[----:B------:R-:W2:Y:S01]  /*1940*/  LDG.E R4, desc[UR6][R20.64] ;  /* 0x0000000614047981 */ /* 0x000ea2000c1e1900 */
[----:B------:R-:W-:Y:S02]  /*1950*/  VIADD R19, R9, 0x500 ;  /* 0x0000050009137836 */ /* 0x000fe40000000000 */
[----:B------:R-:W-:-:S04]  /*1960*/  IMAD.WIDE.U32 R10, R11, 0x4, R12 ;  /* 0x000000040b0a7825 */ /* 0x000fc800078e000c */
[--C-:B------:R-:W-:Y:S02]  /*1970*/  IMAD.WIDE.U32 R22, R23, 0x4, R12.reuse ;  /* 0x0000000417167825 */ /* 0x100fe400078e000c */
[----:B------:R-:W3:Y:S02]  /*1980*/  LDG.E R10, desc[UR6][R10.64] ;  /* 0x000000060a0a7981 */ /* 0x000ee4000c1e1900 */
[C---:B------:R-:W-:Y:S02]  /*1990*/  VIADD R25, R9.reuse, 0x600 ;  /* 0x0000060009197836 */ /* 0x040fe40000000000 */
[----:B------:R-:W-:Y:S01]  /*19a0*/  VIADD R27, R9, 0x700 ;  /* 0x00000700091b7836 */ /* 0x000fe20000000000 */
[----:B------:R-:W3:Y:S01]  /*19b0*/  LDG.E R6, desc[UR6][R22.64] ;  /* 0x0000000616067981 */ /* 0x000ee2000c1e1900 */
[----:B------:R-:W-:-:S04]  /*19c0*/  IMAD.WIDE.U32 R14, R15, 0x4, R12 ;  /* 0x000000040f0e7825 */ /* 0x000fc800078e000c */
[--C-:B------:R-:W-:Y:S02]  /*19d0*/  IMAD.WIDE.U32 R8, R19, 0x4, R12.reuse ;  /* 0x0000000413087825 */ /* 0x100fe400078e000c */
[----:B------:R-:W4:Y:S02]  /*19e0*/  LDG.E R15, desc[UR6][R14.64] ;  /* 0x000000060e0f7981 */ /* 0x000f24000c1e1900 */
[--C-:B------:R-:W-:Y:S02]  /*19f0*/  IMAD.WIDE.U32 R18, R25, 0x4, R12.reuse ;  /* 0x0000000419127825 */ /* 0x100fe400078e000c */
[----:B------:R-:W4:Y:S02]  /*1a00*/  LDG.E R8, desc[UR6][R8.64] ;  /* 0x0000000608087981 */ /* 0x000f24000c1e1900 */
[----:B0-----:R-:W-:Y:S02]  /*1a10*/  IMAD.WIDE.U32 R16, R27, 0x4, R12 ;  /* 0x000000041b107825 */ /* 0x001fe400078e000c */
[----:B------:R-:W5:Y:S04]  /*1a20*/  LDG.E R19, desc[UR6][R18.64] ;  /* 0x0000000612137981 */ /* 0x000f68000c1e1900 */
[----:B------:R-:W5:Y:S01]  /*1a30*/  LDG.E R16, desc[UR6][R16.64] ;  /* 0x0000000610107981 */ /* 0x000f62000c1e1900 */
[----:B------:R-:W-:Y:S01]  /*1a40*/  VIADD R5, R5, 0x800 ;  /* 0x0000080005057836 */ /* 0x000fe20000000000 */
[----:B--2---:R-:W-:-:S04]  /*1a50*/  IADD3 R7, PT, PT, R4, R2, R7 ;  /* 0x0000000204077210 */ /* 0x004fc80007ffe007 */
[----:B---3--:R-:W-:-:S04]  /*1a60*/  IADD3 R6, PT, PT, R10, R6, R7 ;  /* 0x000000060a067210 */ /* 0x008fc80007ffe007 */
[----:B----4-:R-:W-:-:S04]  /*1a70*/  IADD3 R6, PT, PT, R8, R15, R6 ;  /* 0x0000000f08067210 */ /* 0x010fc80007ffe006 */
[----:B-----5:R-:W-:-:S07]  /*1a80*/  IADD3 R7, PT, PT, R16, R19, R6 ;  /* 0x0000001310077210 */ /* 0x020fce0007ffe006 */
.L_x_230:
[----:B------:R-:W-:Y:S05]  /*1a90*/  BSYNC.RECONVERGENT B2 ;  /* 0x0000000000027941 */ /* 0x000fea0003800200 */
.L_x_229:
        /* <DEDUP_REMOVED lines=18> */
[----:B------:R-:W-:Y:S01]  /*1bc0*/  VIADD R5, R5, 0x400 ;  /* 0x0000040005057836 */ /* 0x000fe20000000000 */
[----:B--2---:R-:W-:-:S04]  /*1bd0*/  IADD3 R7, PT, PT, R8, R2, R7 ;  /* 0x0000000208077210 */ /* 0x004fc80007ffe007 */
[----:B---3--:R-:W-:-:S07]  /*1be0*/  IADD3 R7, PT, PT, R14, R10, R7 ;  /* 0x0000000a0e077210 */ /* 0x008fce0007ffe007 */
.L_x_232:
[----:B------:R-:W-:Y:S05]  /*1bf0*/  BSYNC.RECONVERGENT B2 ;  /* 0x0000000000027941 */ /* 0x000fea0003800200 */
.L_x_231:
[----:B------:R-:W-:Y:S05]  /*1c00*/  @!P1 BRA `(.L_x_224) ;  /* 0x0000000000249947 */ /* 0x000fea0003800000 */
[----:B------:R-:W-:Y:S02]  /*1c10*/  VIADD R5, R5, UR4 ;  /* 0x0000000405057c36 */ /* 0x000fe40008000000 */
[----:B------:R-:W-:-:S07]  /*1c20*/  IMAD.MOV R4, RZ, RZ, -R4 ;  /* 0x000000ffff047224 */ /* 0x000fce00078e0a04 */
.L_x_233:
[----:B------:R-:W-:-:S06]  /*1c30*/  IMAD.WIDE.U32 R2, R5, 0x4, R12 ;  /* 0x0000000405027825 */ /* 0x000fcc00078e000c */
[----:B------:R-:W2:Y:S01]  /*1c40*/  LDG.E R2, desc[UR6][R2.64] ;  /* 0x0000000602027981 */ /* 0x000ea2000c1e1900 */
[----:B------:R-:W-:Y:S02]  /*1c50*/  VIADD R4, R4, 0x1 ;  /* 0x0000000104047836 */ /* 0x000fe40000000000 */
[----:B------:R-:W-:-:S03]  /*1c60*/  VIADD R5, R5, 0x100 ;  /* 0x0000010005057836 */ /* 0x000fc60000000000 */
[----:B------:R-:W-:Y:S01]  /*1c70*/  ISETP.NE.AND P0, PT, R4, RZ, PT ;  /* 0x000000ff0400720c */ /* 0x000fe20003f05270 */
[----:B--2---:R-:W-:-:S12]  /*1c80*/  IMAD.IADD R7, R2, 0x1, R7 ;  /* 0x0000000102077824 */ /* 0x004fd800078e0207 */
[----:B------:R-:W-:Y:S05]  /*1c90*/  @P0 BRA `(.L_x_233) ;  /* 0xfffffffc00e40947 */ /* 0x000fea000383ffff */
.L_x_224:
[----:B------:R-:W-:Y:S05]  /*1ca0*/  BSYNC.RECONVERGENT B1 ;  /* 0x0000000000017941 */ /* 0x000fea0003800200 */
.L_x_222:
        /* <DEDUP_REMOVED lines=36> */
[----:B--2---:R-:W0:Y:S04]  /*1ef0*/  LDS.128 R4, [UR4+0x10] ;  /* 0x00001004ff047984 */ /* 0x004e280008000c00 */
[----:B------:R-:W1:Y:S01]  /*1f00*/  LDS.64 R2, [UR4+0x20] ;  /* 0x00002004ff027984 */ /* 0x000e620008000a00 */
[----:B0-----:R-:W-:-:S04]  /*1f10*/  IADD3 R0, PT, PT, R4, R0, R9 ;  /* 0x0000000004007210 */ /* 0x001fc80007ffe009 */
[----:B------:R-:W-:-:S04]  /*1f20*/  IADD3 R0, PT, PT, R6, R0, R5 ;  /* 0x0000000006007210 */ /* 0x000fc80007ffe005 */
[----:B-1----:R-:W-:-:S05]  /*1f30*/  IADD3 R0, PT, PT, R2, R0, R7 ;  /* 0x0000000002007210 */ /* 0x002fca0007ffe007 */
[----:B------:R-:W-:-:S07]  /*1f40*/  IMAD.IADD R9, R0, 0x1, R3 ;  /* 0x0000000100097824 */ /* 0x000fce00078e0203 */
.L_x_220:
[----:B------:R-:W-:Y:S05]  /*1f50*/  BSYNC.RECONVERGENT B0 ;  /* 0x0000000000007941 */ /* 0x000fea0003800200 */
.L_x_205:
[----:B------:R-:W-:Y:S05]  /*1f60*/  @P0 EXIT ;  /* 0x000000000000094d */ /* 0x000fea0003800000 */
[----:B-1----:R-:W1:Y:S01]  /*1f70*/  LDC.64 R2, c[0x0][0x388] ;  /* 0x0000e200ff027b82 */ /* 0x002e620000000a00 */
[----:B------:R-:W0:Y:S02]  /*1f80*/  LDCU UR4, c[0x0][0x398] ;  /* 0x00007300ff0477ac */ /* 0x000e240008000800 */
[----:B0-2---:R-:W-:-:S05]  /*1f90*/  VIADD R9, R9, UR4 ;  /* 0x0000000409097c36 */ /* 0x005fca0008000000 */
[----:B-1----:R-:W-:Y:S01]  /*1fa0*/  STG.E desc[UR6][R2.64], R9 ;  /* 0x0000000902007986 */ /* 0x002fe2000c101906 */
[----:B------:R-:W-:Y:S05]  /*1fb0*/  EXIT ;  /* 0x000000000000794d */ /* 0x000fea0003800000 */
.L_x_234:
        /* <DEDUP_REMOVED lines=12> */
.L_x_252:


//--------------------- .text._ZN3cub18CUB_300001_SM_10006detail11EmptyKernelIvEEvv --------------------------
	.section	.text._ZN3cub18CUB_300001_SM_10006detail11EmptyKernelIvEEvv,"ax",@progbits
	.align	128
        .global         _ZN3cub18CUB_300001_SM_10006detail11EmptyKernelIvEEvv
        .type           _ZN3cub18CUB_300001_SM_10006detail11EmptyKernelIvEEvv,@function
        .size           _ZN3cub18CUB_300001_SM_10006detail11EmptyKernelIvEEvv,(.L_x_253 - _ZN3cub18CUB_300001_SM_10006detail11EmptyKernelIvEEvv)
        .other          _ZN3cub18CUB_300001_SM_10006detail11EmptyKernelIvEEvv,@"STO_CUDA_ENTRY STV_DEFAULT"
_ZN3cub18CUB_300001_SM_10006detail11EmptyKernelIvEEvv:
.text._ZN3cub18CUB_300001_SM_10006detail11EmptyKernelIvEEvv:
[----:B------:R-:W-:Y:S01]  /*0000*/  LDC R1, c[0x0][0x37c] ;  /* 0x0000df00ff017b82 */ /* 0x000fe20000000800 */
[----:B------:R-:W-:Y:S05]  /*0010*/  EXIT ;  /* 0x000000000000794d */ /* 0x000fea0003800000 */
.L_x_235:
        /* <DEDUP_REMOVED lines=14> */
.L_x_253:


//--------------------- .text._Z21kernel_generatePointsP17curandStateXORWOWPii --------------------------
	.section	.text._Z21kernel_generatePointsP17curandStateXORWOWPii,"ax",@progbits
	.align	128
        .global         _Z21kernel_generatePointsP17curandStateXORWOWPii
        .type           _Z21kernel_generatePointsP17curandStateXORWOWPii,@function
        .size           _Z21kernel_generatePointsP17curandStateXORWOWPii,(.L_x_254 - _Z21kernel_generatePointsP17curandStateXORWOWPii)
        .other          _Z21kernel_generatePointsP17curandStateXORWOWPii,@"STO_CUDA_ENTRY STV_DEFAULT"
_Z21kernel_generatePointsP17curandStateXORWOWPii:
.text._Z21kernel_generatePointsP17curandStateXORWOWPii:
[----:B------:R-:W-:Y:S01]  /*0000*/  LDC R1, c[0x0][0x37c] ;  /* 0x0000df00ff017b82 */ /* 0x000fe20000000800 */
[----:B------:R-:W0:Y:S07]  /*0010*/  S2R R0, SR_TID.X ;  /* 0x0000000000007919 */ /* 0x000e2e0000002100 */
[----:B------:R-:W0:Y:S01]  /*0020*/  S2UR UR4, SR_CTAID.X ;  /* 0x00000000000479c3 */ /* 0x000e220000002500 */
[----:B------:R-:W1:Y:S07]  /*0030*/  LDCU UR5, c[0x0][0x390] ;  /* 0x00007200ff0577ac */ /* 0x000e6e0008000800 */
[----:B------:R-:W0:Y:S02]  /*0040*/  LDC R19, c[0x0][0x360] ;  /* 0x0000d800ff137b82 */ /* 0x000e240000000800 */
[----:B0-----:R-:W-:-:S05]  /*0050*/  IMAD R19, R19, UR4, R0 ;  /* 0x0000000413137c24 */ /* 0x001fca000f8e0200 */
[----:B-1----:R-:W-:-:S13]  /*0060*/  ISETP.GE.AND P0, PT, R19, UR5, PT ;  /* 0x0000000513007c0c */ /* 0x002fda000bf06270 */
[----:B------:R-:W-:Y:S05]  /*0070*/  @P0 EXIT ;  /* 0x000000000000094d */ /* 0x000fea0003800000 */
[----:B------:R-:W0:Y:S01]  /*0080*/  LDC.64 R4, c[0x0][0x380] ;  /* 0x0000e000ff047b82 */ /* 0x000e220000000a00 */
[----:B------:R-:W1:Y:S07]  /*0090*/  LDCU.64 UR6, c[0x0][0x358] ;  /* 0x00006b00ff0677ac */ /* 0x000e6e0008000a00 */
[----:B------:R-:W2:Y:S01]  /*00a0*/  LDC.64 R12, c[0x0][0x388] ;  /* 0x0000e200ff0c7b82 */ /* 0x000ea20000000a00 */
[----:B0-----:R-:W-:-:S05]  /*00b0*/  IMAD.WIDE R4, R19, 0x30, R4 ;  /* 0x0000003013047825 */ /* 0x001fca00078e0204 */
[----:B-1----:R-:W3:Y:S04]  /*00c0*/  LDG.E.64 R6, desc[UR6][R4.64] ;  /* 0x0000000604067981 */ /* 0x002ee8000c1e1b00 */
[----:B------:R0:W5:Y:S04]  /*00d0*/  LDG.E R17, desc[UR6][R4.64+0x20] ;  /* 0x0000200604117981 */ /* 0x000168000c1e1900 */
[----:B------:R0:W5:Y:S04]  /*00e0*/  LDG.E.64 R8, desc[UR6][R4.64+0x28] ;  /* 0x0000280604087981 */ /* 0x000168000c1e1b00 */
[----:B------:R0:W5:Y:S04]  /*00f0*/  LDG.E.64 R2, desc[UR6][R4.64+0x8] ;  /* 0x0000080604027981 */ /* 0x000168000c1e1b00 */
[----:B------:R0:W5:Y:S04]  /*0100*/  LDG.E.64 R14, desc[UR6][R4.64+0x10] ;  /* 0x00001006040e7981 */ /* 0x000168000c1e1b00 */
[----:B------:R0:W5:Y:S01]  /*0110*/  LDG.E.64 R10, desc[UR6][R4.64+0x18] ;  /* 0x00001806040a7981 */ /* 0x000162000c1e1b00 */
[----:B--2---:R-:W-:Y:S01]  /*0120*/  IMAD.WIDE R12, R19, 0x4, R12 ;  /* 0x00000004130c7825 */ /* 0x004fe200078e020c */
[----:B------:R-:W-:-:S03]  /*0130*/  UMOV UR4, 0x161f14 ;  /* 0x00161f1400047882 */ /* 0x000fc60000000000 */
[----:B0--3--:R-:W-:-:S07]  /*0140*/  VIADD R0, R6, 0x161f14 ;  /* 0x00161f1406007836 */ /* 0x009fce0000000000 */
.L_x_236:
[----:B------:R-:W-:Y:S01]  /*0150*/  SHF.R.U32.HI R16, RZ, 0x2, R7 ;  /* 0x00000002ff107819 */ /* 0x000fe20000011607 */
[----:B-----5:R-:W-:Y:S01]  /*0160*/  IMAD.SHL.U32 R18, R15, 0x10, RZ ;  /* 0x000000100f127824 */ /* 0x020fe200078e00ff */
[----:B0-----:R-:W-:Y:S02]  /*0170*/  SHF.R.U32.HI R19, RZ, 0x2, R2 ;  /* 0x00000002ff137819 */ /* 0x001fe40000011602 */
[----:B------:R-:W-:Y:S02]  /*0180*/  LOP3.LUT R16, R16, R7, RZ, 0x3c, !PT ;  /* 0x0000000710107212 */ /* 0x000fe400078e3cff */
[----:B------:R-:W-:-:S03]  /*0190*/  LOP3.LUT R2, R19, R2, RZ, 0x3c, !PT ;  /* 0x0000000213027212 */ /* 0x000fc600078e3cff */
[----:B------:R-:W-:-:S05]  /*01a0*/  IMAD.SHL.U32 R7, R16, 0x2, RZ ;  /* 0x0000000210077824 */ /* 0x000fca00078e00ff */
[----:B------:R-:W-:-:S04]  /*01b0*/  LOP3.LUT R7, R15, R18, R7, 0x96, !PT ;  /* 0x000000120f077212 */ /* 0x000fc800078e9607 */
[----:B------:R-:W-:Y:S01]  /*01c0*/  LOP3.LUT R19, R7, R16, RZ, 0x3c, !PT ;  /* 0x0000001007137212 */ /* 0x000fe200078e3cff */
[----:B------:R-:W-:-:S04]  /*01d0*/  IMAD.SHL.U32 R16, R2, 0x2, RZ ;  /* 0x0000000202107824 */ /* 0x000fc800078e00ff */
[----:B------:R-:W-:-:S05]  /*01e0*/  IMAD.SHL.U32 R7, R19, 0x10, RZ ;  /* 0x0000001013077824 */ /* 0x000fca00078e00ff */
[----:B------:R-:W-:Y:S02]  /*01f0*/  LOP3.LUT R16, R2, R16, R7, 0x96, !PT ;  /* 0x0000001002107212 */ /* 0x000fe400078e9607 */
[----:B------:R-:W-:Y:S02]  /*0200*/  IADD3 R2, PT, PT, R0, -0x10974f, R19 ;  /* 0xffef68b100027810 */ /* 0x000fe40007ffe013 */
[----:B------:R-:W-:Y:S01]  /*0210*/  LOP3.LUT R21, R16, R19, RZ, 0x3c, !PT ;  /* 0x0000001310157212 */ /* 0x000fe200078e3cff */
[----:B------:R-:W-:-:S03]  /*0220*/  IMAD.MOV.U32 R16, RZ, RZ, 0x2f800000 ;  /* 0x2f800000ff107424 */ /* 0x000fc600078e00ff */
[----:B------:R-:W-:-:S04]  /*0230*/  IADD3 R7, PT, PT, R0, -0xb0f8a, R21 ;  /* 0xfff4f07600077810 */ /* 0x000fc80007ffe015 */
[----:B------:R-:W-:Y:S02]  /*0240*/  I2FP.F32.U32 R23, R7 ;  /* 0x0000000700177245 */ /* 0x000fe40000201000 */
[----:B------:R-:W-:-:S03]  /*0250*/  I2FP.F32.U32 R7, R2 ;  /* 0x0000000200077245 */ /* 0x000fc60000201000 */
[-C--:B------:R-:W-:Y:S02]  /*0260*/  FFMA R23, R23, R16.reuse, 1.1641532182693481445e-10 ;  /* 0x2f00000017177423 */ /* 0x080fe40000000010 */
[----:B------:R-:W-:Y:S02]  /*0270*/  FFMA R7, R7, R16, 1.1641532182693481445e-10 ;  /* 0x2f00000007077423 */ /* 0x000fe40000000010 */
[----:B------:R-:W-:-:S04]  /*0280*/  FMUL R2, R23, R23 ;  /* 0x0000001717027220 */ /* 0x000fc80000400000 */
[----:B------:R-:W-:-:S05]  /*0290*/  FFMA R2, R7, R7, R2 ;  /* 0x0000000707027223 */ /* 0x000fca0000000002 */
[----:B------:R-:W-:-:S13]  /*02a0*/  FSETP.GTU.AND P1, PT, R2, 1, PT ;  /* 0x3f8000000200780b */ /* 0x000fda0003f2c000 */
[----:B------:R-:W2:Y:S01]  /*02b0*/  @!P1 LDG.E R2, desc[UR6][R12.64] ;  /* 0x000000060c029981 */ /* 0x000ea2000c1e1900 */
[----:B------:R-:W-:Y:S01]  /*02c0*/  SHF.R.U32.HI R18, RZ, 0x2, R3 ;  /* 0x00000002ff127819 */ /* 0x000fe20000011603 */
[----:B------:R-:W-:Y:S01]  /*02d0*/  IMAD.SHL.U32 R20, R21, 0x10, RZ ;  /* 0x0000001015147824 */ /* 0x000fe200078e00ff */
[----:B------:R-:W-:Y:S02]  /*02e0*/  SHF.R.U32.HI R7, RZ, 0x2, R14 ;  /* 0x00000002ff077819 */ /* 0x000fe4000001160e */
        /* <DEDUP_REMOVED lines=9> */
[----:B------:R-:W-:Y:S02]  /*0380*/  LOP3.LUT R7, R14, R23, RZ, 0x3c, !PT ;  /* 0x000000170e077212 */ /* 0x000fe400078e3cff */
[----:B------:R-:W-:-:S03]  /*0390*/  I2FP.F32.U32 R3, R3 ;  /* 0x0000000300037245 */ /* 0x000fc60000201000 */
[----:B------:R-:W-:Y:S02]  /*03a0*/  IMAD.IADD R14, R7, 0x1, R0 ;  /* 0x00000001070e7824 */ /* 0x000fe400078e0200 */
[----:B------:R-:W-:-:S03]  /*03b0*/  FFMA R3, R3, R16, 1.1641532182693481445e-10 ;  /* 0x2f00000003037423 */ /* 0x000fc60000000010 */
[----:B------:R-:W-:-:S05]  /*03c0*/  I2FP.F32.U32 R25, R14 ;  /* 0x0000000e00197245 */ /* 0x000fca0000201000 */
[----:B------:R-:W-:-:S04]  /*03d0*/  FFMA R25, R25, R16, 1.1641532182693481445e-10 ;  /* 0x2f00000019197423 */ /* 0x000fc80000000010 */
[----:B------:R-:W-:-:S04]  /*03e0*/  FMUL R14, R25, R25 ;  /* 0x00000019190e7220 */ /* 0x000fc80000400000 */
[----:B------:R-:W-:-:S05]  /*03f0*/  FFMA R14, R3, R3, R14 ;  /* 0x00000003030e7223 */ /* 0x000fca000000000e */
[----:B------:R-:W-:Y:S01]  /*0400*/  FSETP.GTU.AND P0, PT, R14, 1, PT ;  /* 0x3f8000000e00780b */ /* 0x000fe20003f0c000 */
[----:B--2---:R-:W-:-:S05]  /*0410*/  @!P1 VIADD R3, R2, 0x1 ;  /* 0x0000000102039836 */ /* 0x004fca0000000000 */
[----:B------:R0:W-:Y:S07]  /*0420*/  @!P1 STG.E desc[UR6][R12.64], R3 ;  /* 0x000000030c009986 */ /* 0x0001ee000c101906 */
[----:B------:R-:W2:Y:S01]  /*0430*/  @!P0 LDG.E R14, desc[UR6][R12.64] ;  /* 0x000000060c0e8981 */ /* 0x000ea2000c1e1900 */
[----:B------:R-:W-:Y:S01]  /*0440*/  SHF.R.U32.HI R2, RZ, 0x2, R15 ;  /* 0x00000002ff027819 */ /* 0x000fe2000001160f */
[----:B------:R-:W-:Y:S01]  /*0450*/  IMAD.SHL.U32 R18, R7, 0x10, RZ ;  /* 0x0000001007127824 */ /* 0x000fe200078e00ff */
[----:B------:R-:W-:-:S02]  /*0460*/  SHF.R.U32.HI R20, RZ, 0x2, R19 ;  /* 0x00000002ff147819 */ /* 0x000fc40000011613 */
[----:B------:R-:W-:Y:S02]  /*0470*/  LOP3.LUT R2, R2, R15, RZ, 0x3c, !PT ;  /* 0x0000000f02027212 */ /* 0x000fe400078e3cff */
[----:B------:R-:W-:-:S03]  /*0480*/  LOP3.LUT R20, R20, R19, RZ, 0x3c, !PT ;  /* 0x0000001314147212 */ /* 0x000fc600078e3cff */
[----:B------:R-:W-:-:S05]  /*0490*/  IMAD.SHL.U32 R15, R2, 0x2, RZ ;  /* 0x00000002020f7824 */ /* 0x000fca00078e00ff */
[----:B------:R-:W-:-:S04]  /*04a0*/  LOP3.LUT R15, R7, R18, R15, 0x96, !PT ;  /* 0x00000012070f7212 */ /* 0x000fc800078e960f */
[----:B------:R-:W-:Y:S01]  /*04b0*/  LOP3.LUT R2, R15, R2, RZ, 0x3c, !PT ;  /* 0x000000020f027212 */ /* 0x000fe200078e3cff */
[----:B------:R-:W-:-:S04]  /*04c0*/  IMAD.SHL.U32 R15, R20, 0x2, RZ ;  /* 0x00000002140f7824 */ /* 0x000fc800078e00ff */
[----:B0-----:R-:W-:-:S05]  /*04d0*/  IMAD.SHL.U32 R3, R2, 0x10, RZ ;  /* 0x0000001002037824 */ /* 0x001fca00078e00ff */
[----:B------:R-:W-:Y:S02]  /*04e0*/  LOP3.LUT R3, R20, R15, R3, 0x96, !PT ;  /* 0x0000000f14037212 */ /* 0x000fe400078e9603 */
[C---:B------:R-:W-:Y:S02]  /*04f0*/  IADD3 R15, PT, PT, R0.reuse, 0x587c5, R2 ;  /* 0x000587c5000f7810 */ /* 0x040fe40007ffe002 */
[----:B------:R-:W-:Y:S02]  /*0500*/  LOP3.LUT R3, R3, R2, RZ, 0x3c, !PT ;  /* 0x0000000203037212 */ /* 0x000fe400078e3cff */
[----:B------:R-:W-:Y:S02]  /*0510*/  I2FP.F32.U32 R15, R15 ;  /* 0x0000000f000f7245 */ /* 0x000fe40000201000 */
[----:B------:R-:W-:-:S03]  /*0520*/  IADD3 R18, PT, PT, R0, 0xb0f8a, R3 ;  /* 0x000b0f8a00127810 */ /* 0x000fc60007ffe003 */
[----:B------:R-:W-:Y:S01]  /*0530*/  FFMA R15, R15, R16, 1.1641532182693481445e-10 ;  /* 0x2f0000000f0f7423 */ /* 0x000fe20000000010 */
        /* <DEDUP_REMOVED lines=32> */
[----:B------:R-:W-:Y:S01]  /*0740*/  UIADD3 UR4, UPT, UPT, UR4, 0x2c3e28, URZ ;  /* 0x002c3e2804047890 */ /* 0x000fe2000fffe0ff */
[----:B------:R-:W-:-:S03]  /*0750*/  VIADD R0, R0, 0x2c3e28 ;  /* 0x002c3e2800007836 */ /* 0x000fc60000000000 */
[----:B------:R-:W-:Y:S01]  /*0760*/  UISETP.NE.AND UP0, UPT, UR4, 0x2b4ad224, UPT ;  /* 0x2b4ad2240400788c */ /* 0x000fe2000bf05270 */
[----:B--2---:R-:W-:-:S05]  /*0770*/  @!P0 VIADD R21, R21, 0x1 ;  /* 0x0000000115158836 */ /* 0x004fca0000000000 */
[----:B------:R0:W-:Y:S03]  /*0780*/  @!P0 STG.E desc[UR6][R12.64], R21 ;  /* 0x000000150c008986 */ /* 0x0001e6000c101906 */
[----:B------:R-:W-:Y:S05]  /*0790*/  BRA.U UP0, `(.L_x_236) ;  /* 0xfffffff9006c7547 */ /* 0x000fea000b83ffff */
[----:B------:R-:W-:Y:S01]  /*07a0*/  VIADD R6, R6, 0x2b34b310 ;  /* 0x2b34b31006067836 */ /* 0x000fe20000000000 */
[----:B------:R-:W-:Y:S04]  /*07b0*/  STG.E.64 desc[UR6][R4.64+0x8], R2 ;  /* 0x0000080204007986 */ /* 0x000fe8000c101b06 */
[----:B------:R-:W-:Y:S04]  /*07c0*/  STG.E.64 desc[UR6][R4.64+0x10], R14 ;  /* 0x0000100e04007986 */ /* 0x000fe8000c101b06 */
[----:B------:R-:W-:Y:S04]  /*07d0*/  STG.E.64 desc[UR6][R4.64+0x18], R10 ;  /* 0x0000180a04007986 */ /* 0x000fe8000c101b06 */
[----:B------:R-:W-:Y:S04]  /*07e0*/  STG.E.64 desc[UR6][R4.64+0x28], R8 ;  /* 0x0000280804007986 */ /* 0x000fe8000c101b06 */
[----:B------:R-:W-:Y:S04]  /*07f0*/  STG.E desc[UR6][R4.64+0x20], R17 ;  /* 0x0000201104007986 */ /* 0x000fe8000c101906 */
[----:B------:R-:W-:Y:S01]  /*0800*/  STG.E.64 desc[UR6][R4.64], R6 ;  /* 0x0000000604007986 */ /* 0x000fe2000c101b06 */
[----:B------:R-:W-:Y:S05]  /*0810*/  EXIT ;  /* 0x000000000000794d */ /* 0x000fea0003800000 */
.L_x_237:
        /* <DEDUP_REMOVED lines=14> */
.L_x_254:


//--------------------- .text._Z21kernel_initializeRandP17curandStateXORWOWmi --------------------------
	.section	.text._Z21kernel_initializeRandP17curandStateXORWOWmi,"ax",@progbits
	.align	128
        .global         _Z21kernel_initializeRandP17curandStateXORWOWmi
        .type           _Z21kernel_initializeRandP17curandStateXORWOWmi,@function
        .size           _Z21kernel_initializeRandP17curandStateXORWOWmi,(.L_x_255 - _Z21kernel_initializeRandP17curandStateXORWOWmi)
        .other          _Z21kernel_initializeRandP17curandStateXORWOWmi,@"STO_CUDA_ENTRY STV_DEFAULT"
_Z21kernel_initializeRandP17curandStateXORWOWmi:
.text._Z21kernel_initializeRandP17curandStateXORWOWmi:
        /* <DEDUP_REMOVED lines=9> */
[----:B------:R-:W1:Y:S01]  /*0090*/  LDCU.64 UR4, c[0x0][0x358] ;  /* 0x00006b00ff0477ac */ /* 0x000e620008000a00 */
[----:B------:R-:W-:Y:S01]  /*00a0*/  ISETP.NE.AND P0, PT, R13, RZ, PT ;  /* 0x000000ff0d00720c */ /* 0x000fe20003f05270 */
[----:B------:R-:W-:Y:S05]  /*00b0*/  BSSY.RECONVERGENT B0, `(.L_x_238) ;  /* 0x00000e1000007945 */ /* 0x000fea0003800200 */
[----:B------:R-:W2:Y:S01]  /*00c0*/  LDC.64 R6, c[0x0][0x380] ;  /* 0x0000e000ff067b82 */ /* 0x000ea20000000a00 */
[----:B0-----:R-:W-:Y:S02]  /*00d0*/  LOP3.LUT R0, R2, 0xaad26b49, RZ, 0x3c, !PT ;  /* 0xaad26b4902007812 */ /* 0x001fe400078e3cff */
[----:B------:R-:W-:-:S03]  /*00e0*/  LOP3.LUT R2, R3, 0xf7dcefdd, RZ, 0x3c, !PT ;  /* 0xf7dcefdd03027812 */ /* 0x000fc600078e3cff */
[----:B------:R-:W-:Y:S02]  /*00f0*/  IMAD R0, R0, 0x4182bed5, RZ ;  /* 0x4182bed500007824 */ /* 0x000fe400078e02ff */
[----:B------:R-:W-:Y:S02]  /*0100*/  IMAD R3, R2, -0x658354e5, RZ ;  /* 0x9a7cab1b02037824 */ /* 0x000fe400078e02ff */
[----:B--2---:R-:W-:Y:S01]  /*0110*/  IMAD.WIDE R6, R13, 0x30, R6 ;  /* 0x000000300d067825 */ /* 0x004fe200078e0206 */
[C---:B------:R-:W-:Y:S02]  /*0120*/  LOP3.LUT R8, R0.reuse, 0x159a55e5, RZ, 0x3c, !PT ;  /* 0x159a55e500087812 */ /* 0x040fe400078e3cff */
[C---:B------:R-:W-:Y:S01]  /*0130*/  IADD3 R4, PT, PT, R0.reuse, 0x64f0c9, R3 ;  /* 0x0064f0c900047810 */ /* 0x040fe20007ffe003 */
[C---:B------:R-:W-:Y:S01]  /*0140*/  VIADD R5, R0.reuse, 0x75bcd15 ;  /* 0x075bcd1500057836 */ /* 0x040fe20000000000 */
[----:B------:R-:W-:Y:S01]  /*0150*/  LOP3.LUT R10, R3, 0x5491333, RZ, 0x3c, !PT ;  /* 0x05491333030a7812 */ /* 0x000fe200078e3cff */
[----:B------:R-:W-:-:S02]  /*0160*/  VIADD R11, R0, 0x583f19 ;  /* 0x00583f19000b7836 */ /* 0x000fc40000000000 */
[----:B------:R-:W-:Y:S01]  /*0170*/  VIADD R9, R3, 0x1f123bb5 ;  /* 0x1f123bb503097836 */ /* 0x000fe20000000000 */
[----:B-1----:R0:W-:Y:S04]  /*0180*/  STG.E.64 desc[UR4][R6.64], R4 ;  /* 0x0000000406007986 */ /* 0x0021e8000c101b04 */
[----:B------:R0:W-:Y:S04]  /*0190*/  STG.E.64 desc[UR4][R6.64+0x8], R8 ;  /* 0x0000080806007986 */ /* 0x0001e8000c101b04 */
[----:B------:R0:W-:Y:S01]  /*01a0*/  STG.E.64 desc[UR4][R6.64+0x10], R10 ;  /* 0x0000100a06007986 */ /* 0x0001e2000c101b04 */
[----:B------:R-:W-:Y:S05]  /*01b0*/  @!P0 BRA `(.L_x_239) ;  /* 0x0000000c00408947 */ /* 0x000fea0003800000 */
[----:B------:R-:W-:Y:S01]  /*01c0*/  SHF.R.S32.HI R0, RZ, 0x1f, R13 ;  /* 0x0000001fff007819 */ /* 0x000fe2000001140d */
[----:B------:R-:W-:-:S07]  /*01d0*/  IMAD.MOV.U32 R12, RZ, RZ, RZ ;  /* 0x000000ffff0c7224 */ /* 0x000fce00078e00ff */
.L_x_245:
[----:B-1----:R-:W-:Y:S01]  /*01e0*/  LOP3.LUT R2, R13, 0x3, RZ, 0xc0, !PT ;  /* 0x000000030d027812 */ /* 0x002fe200078ec0ff */
[----:B------:R-:W-:Y:S03]  /*01f0*/  BSSY.RECONVERGENT B1, `(.L_x_240) ;  /* 0x00000c6000017945 */ /* 0x000fe60003800200 */
[----:B------:R-:W-:-:S04]  /*0200*/  ISETP.NE.U32.AND P0, PT, R2, RZ, PT ;  /* 0x000000ff0200720c */ /* 0x000fc80003f05070 */
[----:B------:R-:W-:-:S13]  /*0210*/  ISETP.NE.AND.EX P0, PT, RZ, RZ, PT, P0 ;  /* 0x000000ffff00720c */ /* 0x000fda0003f05300 */
[----:B------:R-:W-:Y:S05]  /*0220*/  @!P0 BRA `(.L_x_241) ;  /* 0x0000000c00088947 */ /* 0x000fea0003800000 */
[----:B0-----:R-:W0:Y:S01]  /*0230*/  LDC.64 R8, c[0x4][RZ] ;  /* 0x01000000ff087b82 */ /* 0x001e220000000a00 */
[----:B------:R-:W-:Y:S02]  /*0240*/  IMAD.MOV.U32 R14, RZ, RZ, RZ ;  /* 0x000000ffff0e7224 */ /* 0x000fe400078e00ff */
[----:B0-----:R-:W-:-:S07]  /*0250*/  IMAD.WIDE.U32 R8, R12, 0xc80, R8 ;  /* 0x00000c800c087825 */ /* 0x001fce00078e0008 */
.L_x_244:
[----:B-1----:R-:W-:Y:S01]  /*0260*/  IMAD.MOV.U32 R15, RZ, RZ, RZ ;  /* 0x000000ffff0f7224 */ /* 0x002fe200078e00ff */
[----:B------:R-:W-:Y:S01]  /*0270*/  CS2R R2, SRZ ;  /* 0x0000000000027805 */ /* 0x000fe2000001ff00 */
[----:B------:R-:W-:Y:S01]  /*0280*/  IMAD.MOV.U32 R17, RZ, RZ, RZ ;  /* 0x000000ffff117224 */ /* 0x000fe200078e00ff */
[----:B------:R-:W-:-:S07]  /*0290*/  CS2R R4, SRZ ;  /* 0x0000000000047805 */ /* 0x000fce000001ff00 */
.L_x_243:
[----:B------:R-:W-:-:S05]  /*02a0*/  IMAD.WIDE.U32 R10, R17, 0x4, R6 ;  /* 0x00000004110a7825 */ /* 0x000fca00078e0006 */
[----:B------:R0:W5:Y:S01]  /*02b0*/  LDG.E R16, desc[UR4][R10.64+0x4] ;  /* 0x000004040a107981 */ /* 0x000162000c1e1900 */
[----:B------:R-:W-:-:S07]  /*02c0*/  IMAD.MOV.U32 R19, RZ, RZ, RZ ;  /* 0x000000ffff137224 */ /* 0x000fce00078e00ff */
.L_x_242:
[----:B-----5:R-:W-:Y:S01]  /*02d0*/  SHF.R.U32.HI R24, RZ, R19, R16 ;  /* 0x00000013ff187219 */ /* 0x020fe20000011610 */
[----:B0-----:R-:W-:-:S03]  /*02e0*/  IMAD.SHL.U32 R10, R17, 0x20, RZ ;  /* 0x00000020110a7824 */ /* 0x001fc600078e00ff */
[----:B------:R-:W-:Y:S01]  /*02f0*/  LOP3.LUT R11, R24, 0x1, RZ, 0xc0, !PT ;  /* 0x00000001180b7812 */ /* 0x000fe200078ec0ff */
[----:B------:R-:W-:-:S03]  /*0300*/  IMAD.IADD R10, R10, 0x1, R19 ;  /* 0x000000010a0a7824 */ /* 0x000fc600078e0213 */
[----:B------:R-:W-:Y:S01]  /*0310*/  ISETP.NE.U32.AND P0, PT, R11, 0x1, PT ;  /* 0x000000010b00780c */ /* 0x000fe20003f05070 */
[----:B------:R-:W-:-:S03]  /*0320*/  IMAD R11, R10, 0x5, RZ ;  /* 0x000000050a0b7824 */ /* 0x000fc600078e02ff */
[----:B------:R-:W-:Y:S01]  /*0330*/  R2P PR, R24, 0x7e ;  /* 0x0000007e18007804 */ /* 0x000fe20000000000 */
[----:B------:R-:W-:-:S08]  /*0340*/  IMAD.WIDE.U32 R10, R11, 0x4, R8 ;  /* 0x000000040b0a7825 */ /* 0x000fd000078e0008 */
[----:B------:R-:W2:Y:S04]  /*0350*/  @!P0 LDG.E R18, desc[UR4][R10.64] ;  /* 0x000000040a128981 */ /* 0x000ea8000c1e1900 */
[----:B------:R-:W3:Y:S04]  /*0360*/  @!P0 LDG.E R20, desc[UR4][R10.64+0x10] ;  /* 0x000010040a148981 */ /* 0x000ee8000c1e1900 */
[----:B------:R-:W4:Y:S04]  /*0370*/  @P1 LDG.E R22, desc[UR4][R10.64+0x14] ;  /* 0x000014040a161981 */ /* 0x000f28000c1e1900 */
[----:B------:R-:W4:Y:S04]  /*0380*/  @P2 LDG.E R26, desc[UR4][R10.64+0x28] ;  /* 0x000028040a1a2981 */ /* 0x000f28000c1e1900 */
[----:B------:R-:W4:Y:S04]  /*0390*/  @!P0 LDG.E R21, desc[UR4][R10.64+0x4] ;  /* 0x000004040a158981 */ /* 0x000f28000c1e1900 */
[----:B------:R-:W4:Y:S04]  /*03a0*/  @!P0 LDG.E R23, desc[UR4][R10.64+0xc] ;  /* 0x00000c040a178981 */ /* 0x000f28000c1e1900 */
[----:B------:R-:W4:Y:S04]  /*03b0*/  @P1 LDG.E R25, desc[UR4][R10.64+0x18] ;  /* 0x000018040a191981 */ /* 0x000f28000c1e1900 */
[----:B------:R-:W4:Y:S04]  /*03c0*/  @P3 LDG.E R28, desc[UR4][R10.64+0x3c] ;  /* 0x00003c040a1c3981 */ /* 0x000f28000c1e1900 */
[----:B------:R-:W4:Y:S01]  /*03d0*/  @P6 LDG.E R27, desc[UR4][R10.64+0x7c] ;  /* 0x00007c040a1b6981 */ /* 0x000f22000c1e1900 */
[----:B--2---:R-:W-:-:S03]  /*03e0*/  @!P0 LOP3.LUT R15, R15, R18, RZ, 0x3c, !PT ;  /* 0x000000120f0f8212 */ /* 0x004fc600078e3cff */
[----:B------:R-:W2:Y:S01]  /*03f0*/  @!P0 LDG.E R18, desc[UR4][R10.64+0x8] ;  /* 0x000008040a128981 */ /* 0x000ea2000c1e1900 */
[----:B---3--:R-:W-:-:S03]  /*0400*/  @!P0 LOP3.LUT R3, R3, R20, RZ, 0x3c, !PT ;  /* 0x0000001403038212 */ /* 0x008fc600078e3cff */
[----:B------:R-:W3:Y:S01]  /*0410*/  @P1 LDG.E R20, desc[UR4][R10.64+0x24] ;  /* 0x000024040a141981 */ /* 0x000ee2000c1e1900 */
[----:B----4-:R-:W-:-:S03]  /*0420*/  @P1 LOP3.LUT R15, R15, R22, RZ, 0x3c, !PT ;  /* 0x000000160f0f1212 */ /* 0x010fc600078e3cff */
[----:B------:R-:W4:Y:S01]  /*0430*/  @P2 LDG.E R22, desc[UR4][R10.64+0x38] ;  /* 0x000038040a162981 */ /* 0x000f22000c1e1900 */
[----:B------:R-:W-:-:S03]  /*0440*/  @P2 LOP3.LUT R15, R15, R26, RZ, 0x3c, !PT ;  /* 0x0000001a0f0f2212 */ /* 0x000fc600078e3cff */
[----:B------:R-:W4:Y:S01]  /*0450*/  @P4 LDG.E R26, desc[UR4][R10.64+0x50] ;  /* 0x000050040a1a4981 */ /* 0x000f22000c1e1900 */
[----:B------:R-:W-:-:S03]  /*0460*/  @!P0 LOP3.LUT R4, R4, R21, RZ, 0x3c, !PT ;  /* 0x0000001504048212 */ /* 0x000fc600078e3cff */
[----:B------:R-:W4:Y:S01]  /*0470*/  @P1 LDG.E R21, desc[UR4][R10.64+0x20] ;  /* 0x000020040a151981 */ /* 0x000f22000c1e1900 */
[----:B------:R-:W-:-:S03]  /*0480*/  @!P0 LOP3.LUT R2, R2, R23, RZ, 0x3c, !PT ;  /* 0x0000001702028212 */ /* 0x000fc600078e3cff */
[----:B------:R-:W4:Y:S01]  /*0490*/  @P2 LDG.E R23, desc[UR4][R10.64+0x2c] ;  /* 0x00002c040a172981 */ /* 0x000f22000c1e1900 */
[----:B------:R-:W-:-:S03]  /*04a0*/  @P1 LOP3.LUT R4, R4, R25, RZ, 0x3c, !PT ;  /* 0x0000001904041212 */ /* 0x000fc600078e3cff */
[----:B------:R-:W4:Y:S01]  /*04b0*/  @P2 LDG.E R25, desc[UR4][R10.64+0x34] ;  /* 0x000034040a192981 */ /* 0x000f22000c1e1900 */
[----:B--2---:R-:W-:-:S03]  /*04c0*/  @!P0 LOP3.LUT R5, R5, R18, RZ, 0x3c, !PT ;  /* 0x0000001205058212 */ /* 0x004fc600078e3cff */
[----:B------:R-:W2:Y:S01]  /*04d0*/  @P1 LDG.E R18, desc[UR4][R10.64+0x1c] ;  /* 0x00001c040a121981 */ /* 0x000ea2000c1e1900 */
[----:B---3--:R-:W-:-:S03]  /*04e0*/  @P1 LOP3.LUT R3, R3, R20, RZ, 0x3c, !PT ;  /* 0x0000001403031212 */ /* 0x008fc600078e3cff */
[----:B------:R-:W3:Y:S01]  /*04f0*/  @P2 LDG.E R20, desc[UR4][R10.64+0x30] ;  /* 0x000030040a142981 */ /* 0x000ee2000c1e1900 */
[----:B----4-:R-:W-:-:S03]  /*0500*/  @P2 LOP3.LUT R3, R3, R22, RZ, 0x3c, !PT ;  /* 0x0000001603032212 */ /* 0x010fc600078e3cff */
[----:B------:R-:W4:Y:S01]  /*0510*/  @P3 LDG.E R22, desc[UR4][R10.64+0x4c] ;  /* 0x00004c040a163981 */ /* 0x000f22000c1e1900 */
[----:B------:R-:W-:-:S04]  /*0520*/  @P3 LOP3.LUT R15, R15, R28, RZ, 0x3c, !PT ;  /* 0x0000001c0f0f3212 */ /* 0x000fc800078e3cff */
[----:B------:R-:W-:Y:S02]  /*0530*/  @P4 LOP3.LUT R15, R15, R26, RZ, 0x3c, !PT ;  /* 0x0000001a0f0f4212 */ /* 0x000fe400078e3cff */
[----:B------:R-:W-:Y:S01]  /*0540*/  @P1 LOP3.LUT R2, R2, R21, RZ, 0x3c, !PT ;  /* 0x0000001502021212 */ /* 0x000fe200078e3cff */
[----:B------:R-:W4:Y:S04]  /*0550*/  @P5 LDG.E R26, desc[UR4][R10.64+0x64] ;  /* 0x000064040a1a5981 */ /* 0x000f28000c1e1900 */
[----:B------:R-:W4:Y:S01]  /*0560*/  @P3 LDG.E R21, desc[UR4][R10.64+0x40] ;  /* 0x000040040a153981 */ /* 0x000f22000c1e1900 */
[----:B------:R-:W-:Y:S02]  /*0570*/  @P2 LOP3.LUT R4, R4, R23, RZ, 0x3c, !PT ;  /* 0x0000001704042212 */ /* 0x000fe400078e3cff */
[----:B------:R-:W-:Y:S01]  /*0580*/  @P2 LOP3.LUT R2, R2, R25, RZ, 0x3c, !PT ;  /* 0x0000001902022212 */ /* 0x000fe200078e3cff */
[----:B------:R-:W4:Y:S04]  /*0590*/  @P3 LDG.E R23, desc[UR4][R10.64+0x48] ;  /* 0x000048040a173981 */ /* 0x000f28000c1e1900 */
[----:B------:R-:W4:Y:S01]  /*05a0*/  @P4 LDG.E R25, desc[UR4][R10.64+0x54] ;  /* 0x000054040a194981 */ /* 0x000f22000c1e1900 */
[----:B--2---:R-:W-:-:S03]  /*05b0*/  @P1 LOP3.LUT R5, R5, R18, RZ, 0x3c, !PT ;  /* 0x0000001205051212 */ /* 0x004fc600078e3cff */
[----:B------:R-:W2:Y:S01]  /*05c0*/  @P3 LDG.E R18, desc[UR4][R10.64+0x44] ;  /* 0x000044040a123981 */ /* 0x000ea2000c1e1900 */
[----:B---3--:R-:W-:-:S03]  /*05d0*/  @P2 LOP3.LUT R5, R5, R20, RZ, 0x3c, !PT ;  /* 0x0000001405052212 */ /* 0x008fc600078e3cff */
[----:B------:R-:W3:Y:S01]  /*05e0*/  @P4 LDG.E R20, desc[UR4][R10.64+0x58] ;  /* 0x000058040a144981 */ /* 0x000ee2000c1e1900 */
[----:B----4-:R-:W-:-:S03]  /*05f0*/  @P3 LOP3.LUT R3, R3, R22, RZ, 0x3c, !PT ;  /* 0x0000001603033212 */ /* 0x010fc600078e3cff */
[----:B------:R-:W4:Y:S01]  /*0600*/  @P4 LDG.E R22, desc[UR4][R10.64+0x60] ;  /* 0x000060040a164981 */ /* 0x000f22000c1e1900 */
[----:B------:R-:W-:Y:S02]  /*0610*/  LOP3.LUT P0, RZ, R24, 0x80, RZ, 0xc0, !PT ;  /* 0x0000008018ff7812 */ /* 0x000fe4000780c0ff */
[----:B------:R-:W-:Y:S02]  /*0620*/  @P5 LOP3.LUT R15, R15, R26, RZ, 0x3c, !PT ;  /* 0x0000001a0f0f5212 */ /* 0x000fe400078e3cff */
[----:B------:R-:W4:Y:S01]  /*0630*/  @P6 LDG.E R26, desc[UR4][R10.64+0x78] ;  /* 0x000078040a1a6981 */ /* 0x000f22000c1e1900 */
[----:B------:R-:W-:-:S03]  /*0640*/  @P3 LOP3.LUT R4, R4, R21, RZ, 0x3c, !PT ;  /* 0x0000001504043212 */ /* 0x000fc600078e3cff */
[----:B------:R-:W4:Y:S01]  /*0650*/  @P4 LDG.E R21, desc[UR4][R10.64+0x5c] ;  /* 0x00005c040a154981 */ /* 0x000f22000c1e1900 */
[----:B------:R-:W-:-:S03]  /*0660*/  @P3 LOP3.LUT R2, R2, R23, RZ, 0x3c, !PT ;  /* 0x0000001702023212 */ /* 0x000fc600078e3cff */
[----:B------:R-:W4:Y:S01]  /*0670*/  @P5 LDG.E R23, desc[UR4][R10.64+0x68] ;  /* 0x000068040a175981 */ /* 0x000f22000c1e1900 */
[----:B------:R-:W-:-:S03]  /*0680*/  @P4 LOP3.LUT R4, R4, R25, RZ, 0x3c, !PT ;  /* 0x0000001904044212 */ /* 0x000fc600078e3cff */
[----:B------:R-:W4:Y:S01]  /*0690*/  @P5 LDG.E R25, desc[UR4][R10.64+0x70] ;  /* 0x000070040a195981 */ /* 0x000f22000c1e1900 */
[----:B--2---:R-:W-:-:S03]  /*06a0*/  @P3 LOP3.LUT R5, R5, R18, RZ, 0x3c, !PT ;  /* 0x0000001205053212 */ /* 0x004fc600078e3cff */
[----:B------:R-:W2:Y:S01]  /*06b0*/  @P5 LDG.E R18, desc[UR4][R10.64+0x6c] ;  /* 0x00006c040a125981 */ /* 0x000ea2000c1e1900 */
[----:B---3--:R-:W-:-:S03]  /*06c0*/  @P4 LOP3.LUT R5, R5, R20, RZ, 0x3c, !PT ;  /* 0x0000001405054212 */ /* 0x008fc600078e3cff */
[----:B------:R-:W3:Y:S01]  /*06d0*/  @P5 LDG.E R20, desc[UR4][R10.64+0x74] ;  /* 0x000074040a145981 */ /* 0x000ee2000c1e1900 */
[----:B----4-:R-:W-:-:S03]  /*06e0*/  @P4 LOP3.LUT R3, R3, R22, RZ, 0x3c, !PT ;  /* 0x0000001603034212 */ /* 0x010fc600078e3cff */
[----:B------:R-:W4:Y:S01]  /*06f0*/  @P0 LDG.E R22, desc[UR4][R10.64+0x8c] ;  /* 0x00008c040a160981 */ /* 0x000f22000c1e1900 */
[----:B------:R-:W-:-:S03]  /*0700*/  @P6 LOP3.LUT R15, R15, R26, RZ, 0x3c, !PT ;  /* 0x0000001a0f0f6212 */ /* 0x000fc600078e3cff */
        /* <DEDUP_REMOVED lines=13> */
[----:B------:R-:W-:Y:S02]  /*07e0*/  @P6 LOP3.LUT R4, R4, R27, RZ, 0x3c, !PT ;  /* 0x0000001b04046212 */ /* 0x000fe400078e3cff */
[----:B------:R-:W-:Y:S02]  /*07f0*/  @P6 LOP3.LUT R2, R2, R21, RZ, 0x3c, !PT ;  /* 0x0000001502026212 */ /* 0x000fe400078e3cff */
[----:B------:R-:W-:Y:S02]  /*0800*/  @P0 LOP3.LUT R4, R4, R23, RZ, 0x3c, !PT ;  /* 0x0000001704040212 */ /* 0x000fe400078e3cff */
[----:B------:R-:W-:Y:S02]  /*0810*/  @P0 LOP3.LUT R2, R2, R25, RZ, 0x3c, !PT ;  /* 0x0000001902020212 */ /* 0x000fe400078e3cff */
[----:B--2---:R-:W-:Y:S02]  /*0820*/  @P6 LOP3.LUT R5, R5, R18, RZ, 0x3c, !PT ;  /* 0x0000001205056212 */ /* 0x004fe400078e3cff */
[----:B---3--:R-:W-:-:S02]  /*0830*/  @P6 LOP3.LUT R3, R3, R20, RZ, 0x3c, !PT ;  /* 0x0000001403036212 */ /* 0x008fc400078e3cff */
[----:B----4-:R-:W-:Y:S02]  /*0840*/  @P0 LOP3.LUT R5, R5, R22, RZ, 0x3c, !PT ;  /* 0x0000001605050212 */ /* 0x010fe400078e3cff */
[----:B------:R-:W-:Y:S02]  /*0850*/  @P0 LOP3.LUT R3, R3, R26, RZ, 0x3c, !PT ;  /* 0x0000001a03030212 */ /* 0x000fe400078e3cff */
[----:B------:R-:W-:-:S13]  /*0860*/  R2P PR, R24.B1, 0x7f ;  /* 0x0000007f18007804 */ /* 0x000fda0000001000 */
[----:B------:R-:W2:Y:S04]  /*0870*/  @P0 LDG.E R18, desc[UR4][R10.64+0xa0] ;  /* 0x0000a0040a120981 */ /* 0x000ea8000c1e1900 */
[----:B------:R-:W3:Y:S04]  /*0880*/  @P1 LDG.E R22, desc[UR4][R10.64+0xb4] ;  /* 0x0000b4040a161981 */ /* 0x000ee8000c1e1900 */
[----:B------:R-:W4:Y:S04]  /*0890*/  @P2 LDG.E R26, desc[UR4][R10.64+0xc8] ;  /* 0x0000c8040a1a2981 */ /* 0x000f28000c1e1900 */
[----:B------:R-:W4:Y:S04]  /*08a0*/  @P3 LDG.E R28, desc[UR4][R10.64+0xdc] ;  /* 0x0000dc040a1c3981 */ /* 0x000f28000c1e1900 */
[----:B------:R-:W4:Y:S04]  /*08b0*/  @P0 LDG.E R23, desc[UR4][R10.64+0xa4] ;  /* 0x0000a4040a170981 */ /* 0x000f28000c1e1900 */
[----:B------:R-:W4:Y:S04]  /*08c0*/  @P0 LDG.E R20, desc[UR4][R10.64+0xa8] ;  /* 0x0000a8040a140981 */ /* 0x000f28000c1e1900 */
[----:B------:R-:W4:Y:S04]  /*08d0*/  @P4 LDG.E R25, desc[UR4][R10.64+0xf0] ;  /* 0x0000f0040a194981 */ /* 0x000f28000c1e1900 */
        /* <DEDUP_REMOVED lines=21> */
[----:B------:R-:W-:Y:S02]  /*0a30*/  LOP3.LUT P0, RZ, R24, 0x8000, RZ, 0xc0, !PT ;  /* 0x0000800018ff7812 */ /* 0x000fe4000780c0ff */
[----:B----4-:R-:W-:Y:S01]  /*0a40*/  @P5 LOP3.LUT R15, R15, R26, RZ, 0x3c, !PT ;  /* 0x0000001a0f0f5212 */ /* 0x010fe200078e3cff */
[----:B------:R-:W4:Y:S04]  /*0a50*/  @P3 LDG.E R24, desc[UR4][R10.64+0xe4] ;  /* 0x0000e4040a183981 */ /* 0x000f28000c1e1900 */
[----:B------:R-:W2:Y:S01]  /*0a60*/  @P6 LDG.E R26, desc[UR4][R10.64+0x118] ;  /* 0x000118040a1a6981 */ /* 0x000ea2000c1e1900 */
        /* <DEDUP_REMOVED lines=8> */
[----:B---3--:R-:W-:-:S03]  /*0af0*/  @P2 LOP3.LUT R3, R3, R22, RZ, 0x3c, !PT ;  /* 0x0000001603032212 */ /* 0x008fc600078e3cff */
[----:B------:R-:W3:Y:S01]  /*0b00*/  @P4 LDG.E R22, desc[UR4][R10.64+0x100] ;  /* 0x000100040a164981 */ /* 0x000ee2000c1e1900 */
[----:B--2---:R-:W-:-:S03]  /*0b10*/  @P6 LOP3.LUT R15, R15, R26, RZ, 0x3c, !PT ;  /* 0x0000001a0f0f6212 */ /* 0x004fc600078e3cff */
[----:B------:R-:W2:Y:S01]  /*0b20*/  @P0 LDG.E R26, desc[UR4][R10.64+0x12c] ;  /* 0x00012c040a1a0981 */ /* 0x000ea2000c1e1900 */
[----:B----4-:R-:W-:-:S03]  /*0b30*/  @P2 LOP3.LUT R2, R2, R23, RZ, 0x3c, !PT ;  /* 0x0000001702022212 */ /* 0x010fc600078e3cff */
[----:B------:R-:W4:Y:S01]  /*0b40*/  @P4 LDG.E R23, desc[UR4][R10.64+0xfc] ;  /* 0x0000fc040a174981 */ /* 0x000f22000c1e1900 */
[----:B------:R-:W-:-:S03]  /*0b50*/  @P2 LOP3.LUT R5, R5, R20, RZ, 0x3c, !PT ;  /* 0x0000001405052212 */ /* 0x000fc600078e3cff */
[----:B------:R-:W4:Y:S01]  /*0b60*/  @P4 LDG.E R20, desc[UR4][R10.64+0xf8] ;  /* 0x0000f8040a144981 */ /* 0x000f22000c1e1900 */
[----:B------:R-:W-:Y:S02]  /*0b70*/  @P3 LOP3.LUT R2, R2, R27, RZ, 0x3c, !PT ;  /* 0x0000001b02023212 */ /* 0x000fe400078e3cff */
[----:B------:R-:W-:Y:S01]  /*0b80*/  @P3 LOP3.LUT R4, R4, R25, RZ, 0x3c, !PT ;  /* 0x0000001904043212 */ /* 0x000fe200078e3cff */
[----:B------:R-:W4:Y:S01]  /*0b90*/  @P5 LDG.E R27, desc[UR4][R10.64+0x110] ;  /* 0x000110040a1b5981 */ /* 0x000f22000c1e1900 */
[----:B------:R-:W-:-:S03]  /*0ba0*/  @P3 LOP3.LUT R5, R5, R24, RZ, 0x3c, !PT ;  /* 0x0000001805053212 */ /* 0x000fc600078e3cff */
[----:B------:R-:W4:Y:S04]  /*0bb0*/  @P5 LDG.E R25, desc[UR4][R10.64+0x108] ;  /* 0x000108040a195981 */ /* 0x000f28000c1e1900 */
        /* <DEDUP_REMOVED lines=19> */
[----:B------:R-:W-:-:S05]  /*0cf0*/  VIADD R19, R19, 0x10 ;  /* 0x0000001013137836 */ /* 0x000fca0000000000 */
[----:B------:R-:W-:Y:S02]  /*0d00*/  ISETP.NE.AND P1, PT, R19, 0x20, PT ;  /* 0x000000201300780c */ /* 0x000fe40003f25270 */
[----:B------:R-:W-:Y:S02]  /*0d10*/  @P5 LOP3.LUT R3, R3, R18, RZ, 0x3c, !PT ;  /* 0x0000001203035212 */ /* 0x000fe400078e3cff */
[----:B------:R-:W-:Y:S02]  /*0d20*/  @P6 LOP3.LUT R4, R4, R21, RZ, 0x3c, !PT ;  /* 0x0000001504046212 */ /* 0x000fe400078e3cff */
[----:B---3--:R-:W-:-:S04]  /*0d30*/  @P6 LOP3.LUT R3, R3, R22, RZ, 0x3c, !PT ;  /* 0x0000001603036212 */ /* 0x008fc800078e3cff */
[----:B--2---:R-:W-:Y:S02]  /*0d40*/  @P0 LOP3.LUT R3, R3, R26, RZ, 0x3c, !PT ;  /* 0x0000001a03030212 */ /* 0x004fe400078e3cff */
[----:B----4-:R-:W-:Y:S02]  /*0d50*/  @P6 LOP3.LUT R2, R2, R23, RZ, 0x3c, !PT ;  /* 0x0000001702026212 */ /* 0x010fe400078e3cff */
[----:B------:R-:W-:Y:S02]  /*0d60*/  @P6 LOP3.LUT R5, R5, R20, RZ, 0x3c, !PT ;  /* 0x0000001405056212 */ /* 0x000fe400078e3cff */
[----:B------:R-:W-:Y:S02]  /*0d70*/  @P0 LOP3.LUT R2, R2, R27, RZ, 0x3c, !PT ;  /* 0x0000001b02020212 */ /* 0x000fe400078e3cff */
[----:B------:R-:W-:Y:S02]  /*0d80*/  @P0 LOP3.LUT R4, R4, R25, RZ, 0x3c, !PT ;  /* 0x0000001904040212 */ /* 0x000fe400078e3cff */
[----:B------:R-:W-:Y:S01]  /*0d90*/  @P0 LOP3.LUT R5, R5, R24, RZ, 0x3c, !PT ;  /* 0x0000001805050212 */ /* 0x000fe200078e3cff */
[----:B------:R-:W-:Y:S06]  /*0da0*/  @P1 BRA `(.L_x_242) ;  /* 0xfffffff400481947 */ /* 0x000fec000383ffff */
[----:B------:R-:W-:-:S05]  /*0db0*/  VIADD R17, R17, 0x1 ;  /* 0x0000000111117836 */ /* 0x000fca0000000000 */
[----:B------:R-:W-:-:S13]  /*0dc0*/  ISETP.NE.AND P0, PT, R17, 0x5, PT ;  /* 0x000000051100780c */ /* 0x000fda0003f05270 */
[----:B------:R-:W-:Y:S05]  /*0dd0*/  @P0 BRA `(.L_x_243) ;  /* 0xfffffff400300947 */ /* 0x000fea000383ffff */
[----:B------:R1:W-:Y:S01]  /*0de0*/  STG.E.64 desc[UR4][R6.64+0x8], R4 ;  /* 0x0000080406007986 */ /* 0x0003e2000c101b04 */
[----:B------:R-:W-:Y:S01]  /*0df0*/  VIADD R14, R14, 0x1 ;  /* 0x000000010e0e7836 */ /* 0x000fe20000000000 */
[----:B------:R-:W-:Y:S02]  /*0e00*/  LOP3.LUT R11, R13, 0x3, RZ, 0xc0, !PT ;  /* 0x000000030d0b7812 */ /* 0x000fe400078ec0ff */
[----:B------:R1:W-:Y:S02]  /*0e10*/  STG.E.64 desc[UR4][R6.64+0x10], R2 ;  /* 0x0000100206007986 */ /* 0x0003e4000c101b04 */
[----:B------:R-:W-:Y:S02]  /*0e20*/  ISETP.GE.U32.AND P0, PT, R14, R11, PT ;  /* 0x0000000b0e00720c */ /* 0x000fe40003f06070 */
[----:B------:R1:W-:Y:S11]  /*0e30*/  STG.E desc[UR4][R6.64+0x4], R15 ;  /* 0x0000040f06007986 */ /* 0x0003f6000c101904 */
[----:B------:R-:W-:Y:S05]  /*0e40*/  @!P0 BRA `(.L_x_244) ;  /* 0xfffffff400048947 */ /* 0x000fea000383ffff */
.L_x_241:
[----:B------:R-:W-:Y:S05]  /*0e50*/  BSYNC.RECONVERGENT B1 ;  /* 0x0000000000017941 */ /* 0x000fea0003800200 */
.L_x_240:
[C---:B------:R-:W-:Y:S01]  /*0e60*/  ISETP.GT.U32.AND P0, PT, R13.reuse, 0x3, PT ;  /* 0x000000030d00780c */ /* 0x040fe20003f04070 */
[----:B------:R-:W-:Y:S01]  /*0e70*/  VIADD R12, R12, 0x1 ;  /* 0x000000010c0c7836 */ /* 0x000fe20000000000 */
[--C-:B------:R-:W-:Y:S02]  /*0e80*/  SHF.R.U64 R13, R13, 0x2, R0.reuse ;  /* 0x000000020d0d7819 */ /* 0x100fe40000001200 */
[----:B------:R-:W-:Y:S02]  /*0e90*/  ISETP.GT.U32.AND.EX P0, PT, R0, RZ, PT, P0 ;  /* 0x000000ff0000720c */ /* 0x000fe40003f04100 */
[----:B------:R-:W-:-:S11]  /*0ea0*/  SHF.R.U32.HI R0, RZ, 0x2, R0 ;  /* 0x00000002ff007819 */ /* 0x000fd60000011600 */
[----:B------:R-:W-:Y:S05]  /*0eb0*/  @P0 BRA `(.L_x_245) ;  /* 0xfffffff000c80947 */ /* 0x000fea000383ffff */
.L_x_239:
[----:B------:R-:W-:Y:S05]  /*0ec0*/  BSYNC.RECONVERGENT B0 ;  /* 0x0000000000007941 */ /* 0x000fea0003800200 */
.L_x_238:
[----:B------:R-:W-:Y:S04]  /*0ed0*/  STG.E.64 desc[UR4][R6.64+0x18], RZ ;  /* 0x000018ff06007986 */ /* 0x000fe8000c101b04 */
[----:B------:R-:W-:Y:S04]  /*0ee0*/  STG.E desc[UR4][R6.64+0x20], RZ ;  /* 0x000020ff06007986 */ /* 0x000fe8000c101904 */
[----:B------:R-:W-:Y:S01]  /*0ef0*/  STG.E.64 desc[UR4][R6.64+0x28], RZ ;  /* 0x000028ff06007986 */ /* 0x000fe2000c101b04 */
[----:B------:R-:W-:Y:S05]  /*0f00*/  EXIT ;  /* 0x000000000000794d */ /* 0x000fea0003800000 */
.L_x_246:
        /* <DEDUP_REMOVED lines=15> */
.L_x_255:


//--------------------- .nv.global.init           --------------------------
	.section	.nv.global.init,"aw",@progbits
	.align	4
.nv.global.init:
	.type		mrg32k3aM1SubSeq,@object
	.size		mrg32k3aM1SubSeq,(mrg32k3aM2SubSeq - mrg32k3aM1SubSeq)
mrg32k3aM1SubSeq:
        /*0000*/ 	.byte	0x0b, 0xcc, 0xee, 0x04, 0x73, 0x29, 0x8b, 0x6f, 0xf6, 0x53, 0x03, 0xf6, 0x23, 0xf6, 0xea, 0xda
        /* <DEDUP_REMOVED lines=125> */
	.type		mrg32k3aM2SubSeq,@object
	.size		mrg32k3aM2SubSeq,(mrg32k3aM1 - mrg32k3aM2SubSeq)
mrg32k3aM2SubSeq:
        /* <DEDUP_REMOVED lines=126> */
	.type		mrg32k3aM1,@object
	.size		mrg32k3aM1,(mrg32k3aM1Seq - mrg32k3aM1)
mrg32k3aM1:
        /* <DEDUP_REMOVED lines=144> */
	.type		mrg32k3aM1Seq,@object
	.size		mrg32k3aM1Seq,(mrg32k3aM2 - mrg32k3aM1Seq)
mrg32k3aM1Seq:
        /* <DEDUP_REMOVED lines=144> */
	.type		mrg32k3aM2,@object
	.size		mrg32k3aM2,(mrg32k3aM2Seq - mrg32k3aM2)
mrg32k3aM2:
        /* <DEDUP_REMOVED lines=144> */
	.type		mrg32k3aM2Seq,@object
	.size		mrg32k3aM2Seq,(precalc_xorwow_matrix - mrg32k3aM2Seq)
mrg32k3aM2Seq:
        /* <DEDUP_REMOVED lines=144> */
	.type		precalc_xorwow_matrix,@object
	.size		precalc_xorwow_matrix,(precalc_xorwow_offset_matrix - precalc_xorwow_matrix)
precalc_xorwow_matrix:
        /* <DEDUP_REMOVED lines=6400> */
	.type		precalc_xorwow_offset_matrix,@object
	.size		precalc_xorwow_offset_matrix,(.L_1 - precalc_xorwow_offset_matrix)
precalc_xorwow_offset_matrix:
        /* <DEDUP_REMOVED lines=6400> */
.L_1:


//--------------------- .nv.shared._ZN3cub18CUB_300001_SM_10006detail6reduce28DeviceReduceSingleTileKernelINS2_10policy_hubIiyN4cuda3std3__44plusIiEEE10Policy1000EPiSC_iS9_iiNS7_10__identityEEEvT0_T1_T2_T3_T4_T6_ --------------------------
	.section	.nv.shared._ZN3cub18CUB_300001_SM_10006detail6reduce28DeviceReduceSingleTileKernelINS2_10policy_hubIiyN4cuda3std3__44plusIiEEE10Policy1000EPiSC_iS9_iiNS7_10__identityEEEvT0_T1_T2_T3_T4_T6_,"aw",@nobits
	.sectionflags	@""
	.align	4
.nv.shared._ZN3cub18CUB_300001_SM_10006detail6reduce28DeviceReduceSingleTileKernelINS2_10policy_hubIiyN4cuda3std3__44plusIiEEE10Policy1000EPiSC_iS9_iiNS7_10__identityEEEvT0_T1_T2_T3_T4_T6_:
	.zero		1068


//--------------------- .nv.shared.reserved.0     --------------------------
	.section	.nv.shared.reserved.0,"aw",@nobits
	.weak		__nv_reservedSMEM_offset_0_alias
	.size		__nv_reservedSMEM_offset_0_alias, 0, 64
	.other		__nv_reservedSMEM_offset_0_alias,@"STO_CUDA_RESERVED_SHARED STV_DEFAULT"
__nv_reservedSMEM_offset_0_alias:
	.zero		0
	.zero		64


//--------------------- .nv.global                --------------------------
	.section	.nv.global,"aw",@nobits
.nv.global:
	.type		_ZN34_INTERNAL_21290acd_4_k_cu_471eadb46thrust24THRUST_300001_SM_1000_NS3seqE,@object
	.size		_ZN34_INTERNAL_21290acd_4_k_cu_471eadb46thrust24THRUST_300001_SM_1000_NS3seqE,(_ZN34_INTERNAL_21290acd_4_k_cu_471eadb44cuda3std3__48in_placeE - _ZN34_INTERNAL_21290acd_4_k_cu_471eadb46thrust24THRUST_300001_SM_1000_NS3seqE)
_ZN34_INTERNAL_21290acd_4_k_cu_471eadb46thrust24THRUST_300001_SM_1000_NS3seqE:
	.zero		1
	.type		_ZN34_INTERNAL_21290acd_4_k_cu_471eadb44cuda3std3__48in_placeE,@object
	.size		_ZN34_INTERNAL_21290acd_4_k_cu_471eadb44cuda3std3__48in_placeE,(_ZN34_INTERNAL_21290acd_4_k_cu_471eadb44cuda3std6ranges3__45__cpo4sizeE - _ZN34_INTERNAL_21290acd_4_k_cu_471eadb44cuda3std3__48in_placeE)
_ZN34_INTERNAL_21290acd_4_k_cu_471eadb44cuda3std3__48in_placeE:
	.zero		1
	.type		_ZN34_INTERNAL_21290acd_4_k_cu_471eadb44cuda3std6ranges3__45__cpo4sizeE,@object
	.size		_ZN34_INTERNAL_21290acd_4_k_cu_471eadb44cuda3std6ranges3__45__cpo4sizeE,(_ZN34_INTERNAL_21290acd_4_k_cu_471eadb46thrust24THRUST_300001_SM_1000_NS12placeholders2_3E - _ZN34_INTERNAL_21290acd_4_k_cu_471eadb44cuda3std6ranges3__45__cpo4sizeE)
_ZN34_INTERNAL_21290acd_4_k_cu_471eadb44cuda3std6ranges3__45__cpo4sizeE:
	.zero		1
	.type		_ZN34_INTERNAL_21290acd_4_k_cu_471eadb46thrust24THRUST_300001_SM_1000_NS12placeholders2_3E,@object
	.size		_ZN34_INTERNAL_21290acd_4_k_cu_471eadb46thrust24THRUST_300001_SM_1000_NS12placeholders2_3E,(_ZN34_INTERNAL_21290acd_4_k_cu_471eadb44cuda3std3__45__cpo6cbeginE - _ZN34_INTERNAL_21290acd_4_k_cu_471eadb46thrust24THRUST_300001_SM_1000_NS12placeholders2_3E)
_ZN34_INTERNAL_21290acd_4_k_cu_471eadb46thrust24THRUST_300001_SM_1000_NS12placeholders2_3E:
	.zero		1
	.type		_ZN34_INTERNAL_21290acd_4_k_cu_471eadb44cuda3std3__45__cpo6cbeginE,@object
	.size		_ZN34_INTERNAL_21290acd_4_k_cu_471eadb44cuda3std3__45__cpo6cbeginE,(_ZN34_INTERNAL_21290acd_4_k_cu_471eadb44cuda3std6ranges3__45__cpo6cbeginE - _ZN34_INTERNAL_21290acd_4_k_cu_471eadb44cuda3std3__45__cpo6cbeginE)
_ZN34_INTERNAL_21290acd_4_k_cu_471eadb44cuda3std3__45__cpo6cbeginE:
	.zero		1
	.type		_ZN34_INTERNAL_21290acd_4_k_cu_471eadb44cuda3std6ranges3__45__cpo6cbeginE,@object
	.size		_ZN34_INTERNAL_21290acd_4_k_cu_471eadb44cuda3std6ranges3__45__cpo6cbeginE,(_ZN34_INTERNAL_21290acd_4_k_cu_471eadb46thrust24THRUST_300001_SM_1000_NS12placeholders2_7E - _ZN34_INTERNAL_21290acd_4_k_cu_471eadb44cuda3std6ranges3__45__cpo6cbeginE)
_ZN34_INTERNAL_21290acd_4_k_cu_471eadb44cuda3std6ranges3__45__cpo6cbeginE:
	.zero		1
	.type		_ZN34_INTERNAL_21290acd_4_k_cu_471eadb46thrust24THRUST_300001_SM_1000_NS12placeholders2_7E,@object
	.size		_ZN34_INTERNAL_21290acd_4_k_cu_471eadb46thrust24THRUST_300001_SM_1000_NS12placeholders2_7E,(_ZN34_INTERNAL_21290acd_4_k_cu_471eadb44cuda3std3__45__cpo7crbeginE - _ZN34_INTERNAL_21290acd_4_k_cu_471eadb46thrust24THRUST_300001_SM_1000_NS12placeholders2_7E)
_ZN34_INTERNAL_21290acd_4_k_cu_471eadb46thrust24THRUST_300001_SM_1000_NS12placeholders2_7E:
	.zero		1
	.type		_ZN34_INTERNAL_21290acd_4_k_cu_471eadb44cuda3std3__45__cpo7crbeginE,@object
	.size		_ZN34_INTERNAL_21290acd_4_k_cu_471eadb44cuda3std3__45__cpo7crbeginE,(_ZN34_INTERNAL_21290acd_4_k_cu_471eadb44cuda3std6ranges3__45__cpo4nextE - _ZN34_INTERNAL_21290acd_4_k_cu_471eadb44cuda3std3__45__cpo7crbeginE)
_ZN34_INTERNAL_21290acd_4_k_cu_471eadb44cuda3std3__45__cpo7crbeginE:
	.zero		1
	.type		_ZN34_INTERNAL_21290acd_4_k_cu_471eadb44cuda3std6ranges3__45__cpo4nextE,@object
	.size		_ZN34_INTERNAL_21290acd_4_k_cu_471eadb44cuda3std6ranges3__45__cpo4nextE,(_ZN34_INTERNAL_21290acd_4_k_cu_471eadb44cuda3std6ranges3__45__cpo4swapE - _ZN34_INTERNAL_21290acd_4_k_cu_471eadb44cuda3std6ranges3__45__cpo4nextE)
_ZN34_INTERNAL_21290acd_4_k_cu_471eadb44cuda3std6ranges3__45__cpo4nextE:
	.zero		1
	.type		_ZN34_INTERNAL_21290acd_4_k_cu_471eadb44cuda3std6ranges3__45__cpo4swapE,@object
	.size		_ZN34_INTERNAL_21290acd_4_k_cu_471eadb44cuda3std6ranges3__45__cpo4swapE,(_ZN34_INTERNAL_21290acd_4_k_cu_471eadb46thrust24THRUST_300001_SM_1000_NS8cuda_cub10par_nosyncE - _ZN34_INTERNAL_21290acd_4_k_cu_471eadb44cuda3std6ranges3__45__cpo4swapE)
_ZN34_INTERNAL_21290acd_4_k_cu_471eadb44cuda3std6ranges3__45__cpo4swapE:
	.zero		1
	.type		_ZN34_INTERNAL_21290acd_4_k_cu_471eadb46thrust24THRUST_300001_SM_1000_NS8cuda_cub10par_nosyncE,@object
	.size		_ZN34_INTERNAL_21290acd_4_k_cu_471eadb46thrust24THRUST_300001_SM_1000_NS8cuda_cub10par_nosyncE,(_ZN34_INTERNAL_21290acd_4_k_cu_471eadb46thrust24THRUST_300001_SM_1000_NS12placeholders2_9E - _ZN34_INTERNAL_21290acd_4_k_cu_471eadb46thrust24THRUST_300001_SM_1000_NS8cuda_cub10par_nosyncE)
_ZN34_INTERNAL_21290acd_4_k_cu_471eadb46thrust24THRUST_300001_SM_1000_NS8cuda_cub10par_nosyncE:
	.zero		1
	.type		_ZN34_INTERNAL_21290acd_4_k_cu_471eadb46thrust24THRUST_300001_SM_1000_NS12placeholders2_9E,@object
	.size		_ZN34_INTERNAL_21290acd_4_k_cu_471eadb46thrust24THRUST_300001_SM_1000_NS12placeholders2_9E,(_ZN34_INTERNAL_21290acd_4_k_cu_471eadb44cuda3std3__436_GLOBAL__N__21290acd_4_k_cu_471eadb46ignoreE - _ZN34_INTERNAL_21290acd_4_k_cu_471eadb46thrust24THRUST_300001_SM_1000_NS12placeholders2_9E)
_ZN34_INTERNAL_21290acd_4_k_cu_471eadb46thrust24THRUST_300001_SM_1000_NS12placeholders2_9E:
	.zero		1
	.type		_ZN34_INTERNAL_21290acd_4_k_cu_471eadb44cuda3std3__436_GLOBAL__N__21290acd_4_k_cu_471eadb46ignoreE,@object
	.size		_ZN34_INTERNAL_21290acd_4_k_cu_471eadb44cuda3std3__436_GLOBAL__N__21290acd_4_k_cu_471eadb46ignoreE,(_ZN34_INTERNAL_21290acd_4_k_cu_471eadb44cuda3std6ranges3__45__cpo4dataE - _ZN34_INTERNAL_21290acd_4_k_cu_471eadb44cuda3std3__436_GLOBAL__N__21290acd_4_k_cu_471eadb46ignoreE)
_ZN34_INTERNAL_21290acd_4_k_cu_471eadb44cuda3std3__436_GLOBAL__N__21290acd_4_k_cu_471eadb46ignoreE:
	.zero		1
	.type		_ZN34_INTERNAL_21290acd_4_k_cu_471eadb44cuda3std6ranges3__45__cpo4dataE,@object
	.size		_ZN34_INTERNAL_21290acd_4_k_cu_471eadb44cuda3std6ranges3__45__cpo4dataE,(_ZN34_INTERNAL_21290acd_4_k_cu_471eadb46thrust24THRUST_300001_SM_1000_NS12placeholders2_1E - _ZN34_INTERNAL_21290acd_4_k_cu_471eadb44cuda3std6ranges3__45__cpo4dataE)
_ZN34_INTERNAL_21290acd_4_k_cu_471eadb44cuda3std6ranges3__45__cpo4dataE:
	.zero		1
	.type		_ZN34_INTERNAL_21290acd_4_k_cu_471eadb46thrust24THRUST_300001_SM_1000_NS12placeholders2_1E,@object
	.size		_ZN34_INTERNAL_21290acd_4_k_cu_471eadb46thrust24THRUST_300001_SM_1000_NS12placeholders2_1E,(_ZN34_INTERNAL_21290acd_4_k_cu_471eadb44cuda3std3__45__cpo5beginE - _ZN34_INTERNAL_21290acd_4_k_cu_471eadb46thrust24THRUST_300001_SM_1000_NS12placeholders2_1E)
_ZN34_INTERNAL_21290acd_4_k_cu_471eadb46thrust24THRUST_300001_SM_1000_NS12placeholders2_1E:
	.zero		1
	.type		_ZN34_INTERNAL_21290acd_4_k_cu_471eadb44cuda3std3__45__cpo5beginE,@object
	.size		_ZN34_INTERNAL_21290acd_4_k_cu_471eadb44cuda3std3__45__cpo5beginE,(_ZN34_INTERNAL_21290acd_4_k_cu_471eadb44cuda3std6ranges3__45__cpo5beginE - _ZN34_INTERNAL_21290acd_4_k_cu_471eadb44cuda3std3__45__cpo5beginE)
_ZN34_INTERNAL_21290acd_4_k_cu_471eadb44cuda3std3__45__cpo5beginE:
	.zero		1
	.type		_ZN34_INTERNAL_21290acd_4_k_cu_471eadb44cuda3std6ranges3__45__cpo5beginE,@object
	.size		_ZN34_INTERNAL_21290acd_4_k_cu_471eadb44cuda3std6ranges3__45__cpo5beginE,(_ZN34_INTERNAL_21290acd_4_k_cu_471eadb46thrust24THRUST_300001_SM_1000_NS12placeholders2_5E - _ZN34_INTERNAL_21290acd_4_k_cu_471eadb44cuda3std6ranges3__45__cpo5beginE)
_ZN34_INTERNAL_21290acd_4_k_cu_471eadb44cuda3std6ranges3__45__cpo5beginE:
	.zero		1
	.type		_ZN34_INTERNAL_21290acd_4_k_cu_471eadb46thrust24THRUST_300001_SM_1000_NS12placeholders2_5E,@object
	.size		_ZN34_INTERNAL_21290acd_4_k_cu_471eadb46thrust24THRUST_300001_SM_1000_NS12placeholders2_5E,(_ZN34_INTERNAL_21290acd_4_k_cu_471eadb44cuda3std3__45__cpo6rbeginE - _ZN34_INTERNAL_21290acd_4_k_cu_471eadb46thrust24THRUST_300001_SM_1000_NS12placeholders2_5E)
_ZN34_INTERNAL_21290acd_4_k_cu_471eadb46thrust24THRUST_300001_SM_1000_NS12placeholders2_5E:
	.zero		1
	.type		_ZN34_INTERNAL_21290acd_4_k_cu_471eadb44cuda3std3__45__cpo6rbeginE,@object
	.size		_ZN34_INTERNAL_21290acd_4_k_cu_471eadb44cuda3std3__45__cpo6rbeginE,(_ZN34_INTERNAL_21290acd_4_k_cu_471eadb44cuda3std6ranges3__45__cpo7advanceE - _ZN34_INTERNAL_21290acd_4_k_cu_471eadb44cuda3std3__45__cpo6rbeginE)
_ZN34_INTERNAL_21290acd_4_k_cu_471eadb44cuda3std3__45__cpo6rbeginE:
	.zero		1
	.type		_ZN34_INTERNAL_21290acd_4_k_cu_471eadb44cuda3std6ranges3__45__cpo7advanceE,@object
	.size		_ZN34_INTERNAL_21290acd_4_k_cu_471eadb44cuda3std6ranges3__45__cpo7advanceE,(_ZN34_INTERNAL_21290acd_4_k_cu_471eadb44cuda3std3__47nulloptE - _ZN34_INTERNAL_21290acd_4_k_cu_471eadb44cuda3std6ranges3__45__cpo7advanceE)
_ZN34_INTERNAL_21290acd_4_k_cu_471eadb44cuda3std6ranges3__45__cpo7advanceE:
	.zero		1
	.type		_ZN34_INTERNAL_21290acd_4_k_cu_471eadb44cuda3std3__47nulloptE,@object
	.size		_ZN34_INTERNAL_21290acd_4_k_cu_471eadb44cuda3std3__47nulloptE,(_ZN34_INTERNAL_21290acd_4_k_cu_471eadb44cuda3std6ranges3__45__cpo8distanceE - _ZN34_INTERNAL_21290acd_4_k_cu_471eadb44cuda3std3__47nulloptE)
_ZN34_INTERNAL_21290acd_4_k_cu_471eadb44cuda3std3__47nulloptE:
	.zero		1
	.type		_ZN34_INTERNAL_21290acd_4_k_cu_471eadb44cuda3std6ranges3__45__cpo8distanceE,@object
	.size		_ZN34_INTERNAL_21290acd_4_k_cu_471eadb44cuda3std6ranges3__45__cpo8distanceE,(_ZN34_INTERNAL_21290acd_4_k_cu_471eadb46thrust24THRUST_300001_SM_1000_NS12placeholders3_10E - _ZN34_INTERNAL_21290acd_4_k_cu_471eadb44cuda3std6ranges3__45__cpo8distanceE)
_ZN34_INTERNAL_21290acd_4_k_cu_471eadb44cuda3std6ranges3__45__cpo8distanceE:
	.zero		1
	.type		_ZN34_INTERNAL_21290acd_4_k_cu_471eadb46thrust24THRUST_300001_SM_1000_NS12placeholders3_10E,@object
	.size		_ZN34_INTERNAL_21290acd_4_k_cu_471eadb46thrust24THRUST_300001_SM_1000_NS12placeholders3_10E,(_ZN34_INTERNAL_21290acd_4_k_cu_471eadb44cuda3std3__419piecewise_constructE - _ZN34_INTERNAL_21290acd_4_k_cu_471eadb46thrust24THRUST_300001_SM_1000_NS12placeholders3_10E)
_ZN34_INTERNAL_21290acd_4_k_cu_471eadb46thrust24THRUST_300001_SM_1000_NS12placeholders3_10E:
	.zero		1
	.type		_ZN34_INTERNAL_21290acd_4_k_cu_471eadb44cuda3std3__419piecewise_constructE,@object
	.size		_ZN34_INTERNAL_21290acd_4_k_cu_471eadb44cuda3std3__419piecewise_constructE,(_ZN34_INTERNAL_21290acd_4_k_cu_471eadb44cuda3std6ranges3__45__cpo5cdataE - _ZN34_INTERNAL_21290acd_4_k_cu_471eadb44cuda3std3__419piecewise_constructE)
_ZN34_INTERNAL_21290acd_4_k_cu_471eadb44cuda3std3__419piecewise_constructE:
	.zero		1
	.type		_ZN34_INTERNAL_21290acd_4_k_cu_471eadb44cuda3std6ranges3__45__cpo5cdataE,@object
	.size		_ZN34_INTERNAL_21290acd_4_k_cu_471eadb44cuda3std6ranges3__45__cpo5cdataE,(_ZN34_INTERNAL_21290acd_4_k_cu_471eadb46thrust24THRUST_300001_SM_1000_NS12placeholders2_2E - _ZN34_INTERNAL_21290acd_4_k_cu_471eadb44cuda3std6ranges3__45__cpo5cdataE)
_ZN34_INTERNAL_21290acd_4_k_cu_471eadb44cuda3std6ranges3__45__cpo5cdataE:
	.zero		1
	.type		_ZN34_INTERNAL_21290acd_4_k_cu_471eadb46thrust24THRUST_300001_SM_1000_NS12placeholders2_2E,@object
	.size		_ZN34_INTERNAL_21290acd_4_k_cu_471eadb46thrust24THRUST_300001_SM_1000_NS12placeholders2_2E,(_ZN34_INTERNAL_21290acd_4_k_cu_471eadb44cuda3std3__45__cpo3endE - _ZN34_INTERNAL_21290acd_4_k_cu_471eadb46thrust24THRUST_300001_SM_1000_NS12placeholders2_2E)
_ZN34_INTERNAL_21290acd_4_k_cu_471eadb46thrust24THRUST_300001_SM_1000_NS12placeholders2_2E:
	.zero		1
	.type		_ZN34_INTERNAL_21290acd_4_k_cu_471eadb44cuda3std3__45__cpo3endE,@object
	.size		_ZN34_INTERNAL_21290acd_4_k_cu_471eadb44cuda3std3__45__cpo3endE,(_ZN34_INTERNAL_21290acd_4_k_cu_471eadb44cuda3std6ranges3__45__cpo3endE - _ZN34_INTERNAL_21290acd_4_k_cu_471eadb44cuda3std3__45__cpo3endE)
_ZN34_INTERNAL_21290acd_4_k_cu_471eadb44cuda3std3__45__cpo3endE:
	.zero		1
	.type		_ZN34_INTERNAL_21290acd_4_k_cu_471eadb44cuda3std6ranges3__45__cpo3endE,@object
	.size		_ZN34_INTERNAL_21290acd_4_k_cu_471eadb44cuda3std6ranges3__45__cpo3endE,(_ZN34_INTERNAL_21290acd_4_k_cu_471eadb46thrust24THRUST_300001_SM_1000_NS12placeholders2_6E - _ZN34_INTERNAL_21290acd_4_k_cu_471eadb44cuda3std6ranges3__45__cpo3endE)
_ZN34_INTERNAL_21290acd_4_k_cu_471eadb44cuda3std6ranges3__45__cpo3endE:
	.zero		1
	.type		_ZN34_INTERNAL_21290acd_4_k_cu_471eadb46thrust24THRUST_300001_SM_1000_NS12placeholders2_6E,@object
	.size		_ZN34_INTERNAL_21290acd_4_k_cu_471eadb46thrust24THRUST_300001_SM_1000_NS12placeholders2_6E,(_ZN34_INTERNAL_21290acd_4_k_cu_471eadb44cuda3std3__45__cpo4rendE - _ZN34_INTERNAL_21290acd_4_k_cu_471eadb46thrust24THRUST_300001_SM_1000_NS12placeholders2_6E)
_ZN34_INTERNAL_21290acd_4_k_cu_471eadb46thrust24THRUST_300001_SM_1000_NS12placeholders2_6E:
	.zero		1
	.type		_ZN34_INTERNAL_21290acd_4_k_cu_471eadb44cuda3std3__45__cpo4rendE,@object
	.size		_ZN34_INTERNAL_21290acd_4_k_cu_471eadb44cuda3std3__45__cpo4rendE,(_ZN34_INTERNAL_21290acd_4_k_cu_471eadb44cuda3std6ranges3__45__cpo9iter_swapE - _ZN34_INTERNAL_21290acd_4_k_cu_471eadb44cuda3std3__45__cpo4rendE)
_ZN34_INTERNAL_21290acd_4_k_cu_471eadb44cuda3std3__45__cpo4rendE:
	.zero		1
	.type		_ZN34_INTERNAL_21290acd_4_k_cu_471eadb44cuda3std6ranges3__45__cpo9iter_swapE,@object
	.size		_ZN34_INTERNAL_21290acd_4_k_cu_471eadb44cuda3std6ranges3__45__cpo9iter_swapE,(_ZN34_INTERNAL_21290acd_4_k_cu_471eadb44cuda3std3__48unexpectE - _ZN34_INTERNAL_21290acd_4_k_cu_471eadb44cuda3std6ranges3__45__cpo9iter_swapE)
_ZN34_INTERNAL_21290acd_4_k_cu_471eadb44cuda3std6ranges3__45__cpo9iter_swapE:
	.zero		1
	.type		_ZN34_INTERNAL_21290acd_4_k_cu_471eadb44cuda3std3__48unexpectE,@object
	.size		_ZN34_INTERNAL_21290acd_4_k_cu_471eadb44cuda3std3__48unexpectE,(_ZN34_INTERNAL_21290acd_4_k_cu_471eadb46thrust24THRUST_300001_SM_1000_NS8cuda_cub3parE - _ZN34_INTERNAL_21290acd_4_k_cu_471eadb44cuda3std3__48unexpectE)
_ZN34_INTERNAL_21290acd_4_k_cu_471eadb44cuda3std3__48unexpectE:
	.zero		1
	.type		_ZN34_INTERNAL_21290acd_4_k_cu_471eadb46thrust24THRUST_300001_SM_1000_NS8cuda_cub3parE,@object
	.size		_ZN34_INTERNAL_21290acd_4_k_cu_471eadb46thrust24THRUST_300001_SM_1000_NS8cuda_cub3parE,(_ZN34_INTERNAL_21290acd_4_k_cu_471eadb46thrust24THRUST_300001_SM_1000_NS12placeholders2_4E - _ZN34_INTERNAL_21290acd_4_k_cu_471eadb46thrust24THRUST_300001_SM_1000_NS8cuda_cub3parE)
_ZN34_INTERNAL_21290acd_4_k_cu_471eadb46thrust24THRUST_300001_SM_1000_NS8cuda_cub3parE:
	.zero		1
	.type		_ZN34_INTERNAL_21290acd_4_k_cu_471eadb46thrust24THRUST_300001_SM_1000_NS12placeholders2_4E,@object
	.size		_ZN34_INTERNAL_21290acd_4_k_cu_471eadb46thrust24THRUST_300001_SM_1000_NS12placeholders2_4E,(_ZN34_INTERNAL_21290acd_4_k_cu_471eadb44cuda3std3__45__cpo4cendE - _ZN34_INTERNAL_21290acd_4_k_cu_471eadb46thrust24THRUST_300001_SM_1000_NS12placeholders2_4E)
_ZN34_INTERNAL_21290acd_4_k_cu_471eadb46thrust24THRUST_300001_SM_1000_NS12placeholders2_4E:
	.zero		1
	.type		_ZN34_INTERNAL_21290acd_4_k_cu_471eadb44cuda3std3__45__cpo4cendE,@object
	.size		_ZN34_INTERNAL_21290acd_4_k_cu_471eadb44cuda3std3__45__cpo4cendE,(_ZN34_INTERNAL_21290acd_4_k_cu_471eadb44cuda3std6ranges3__45__cpo4cendE - _ZN34_INTERNAL_21290acd_4_k_cu_471eadb44cuda3std3__45__cpo4cendE)
_ZN34_INTERNAL_21290acd_4_k_cu_471eadb44cuda3std3__45__cpo4cendE:
	.zero		1
	.type		_ZN34_INTERNAL_21290acd_4_k_cu_471eadb44cuda3std6ranges3__45__cpo4cendE,@object
	.size		_ZN34_INTERNAL_21290acd_4_k_cu_471eadb44cuda3std6ranges3__45__cpo4cendE,(_ZN34_INTERNAL_21290acd_4_k_cu_471eadb44cuda3std3__420unreachable_sentinelE - _ZN34_INTERNAL_21290acd_4_k_cu_471eadb44cuda3std6ranges3__45__cpo4cendE)
_ZN34_INTERNAL_21290acd_4_k_cu_471eadb44cuda3std6ranges3__45__cpo4cendE:
	.zero		1
	.type		_ZN34_INTERNAL_21290acd_4_k_cu_471eadb44cuda3std3__420unreachable_sentinelE,@object
	.size		_ZN34_INTERNAL_21290acd_4_k_cu_471eadb44cuda3std3__420unreachable_sentinelE,(_ZN34_INTERNAL_21290acd_4_k_cu_471eadb44cuda3std6ranges3__45__cpo5ssizeE - _ZN34_INTERNAL_21290acd_4_k_cu_471eadb44cuda3std3__420unreachable_sentinelE)
_ZN34_INTERNAL_21290acd_4_k_cu_471eadb44cuda3std3__420unreachable_sentinelE:
	.zero		1
	.type		_ZN34_INTERNAL_21290acd_4_k_cu_471eadb44cuda3std6ranges3__45__cpo5ssizeE,@object
	.size		_ZN34_INTERNAL_21290acd_4_k_cu_471eadb44cuda3std6ranges3__45__cpo5ssizeE,(_ZN34_INTERNAL_21290acd_4_k_cu_471eadb46thrust24THRUST_300001_SM_1000_NS12placeholders2_8E - _ZN34_INTERNAL_21290acd_4_k_cu_471eadb44cuda3std6ranges3__45__cpo5ssizeE)
_ZN34_INTERNAL_21290acd_4_k_cu_471eadb44cuda3std6ranges3__45__cpo5ssizeE:
	.zero		1
	.type		_ZN34_INTERNAL_21290acd_4_k_cu_471eadb46thrust24THRUST_300001_SM_1000_NS12placeholders2_8E,@object
	.size		_ZN34_INTERNAL_21290acd_4_k_cu_471eadb46thrust24THRUST_300001_SM_1000_NS12placeholders2_8E,(_ZN34_INTERNAL_21290acd_4_k_cu_471eadb44cuda3std3__45__cpo5crendE - _ZN34_INTERNAL_21290acd_4_k_cu_471eadb46thrust24THRUST_300001_SM_1000_NS12placeholders2_8E)
_ZN34_INTERNAL_21290acd_4_k_cu_471eadb46thrust24THRUST_300001_SM_1000_NS12placeholders2_8E:
	.zero		1
	.type		_ZN34_INTERNAL_21290acd_4_k_cu_471eadb44cuda3std3__45__cpo5crendE,@object
	.size		_ZN34_INTERNAL_21290acd_4_k_cu_471eadb44cuda3std3__45__cpo5crendE,(_ZN34_INTERNAL_21290acd_4_k_cu_471eadb44cuda3std6ranges3__45__cpo4prevE - _ZN34_INTERNAL_21290acd_4_k_cu_471eadb44cuda3std3__45__cpo5crendE)
_ZN34_INTERNAL_21290acd_4_k_cu_471eadb44cuda3std3__45__cpo5crendE:
	.zero		1
	.type		_ZN34_INTERNAL_21290acd_4_k_cu_471eadb44cuda3std6ranges3__45__cpo4prevE,@object
	.size		_ZN34_INTERNAL_21290acd_4_k_cu_471eadb44cuda3std6ranges3__45__cpo4prevE,(_ZN34_INTERNAL_21290acd_4_k_cu_471eadb44cuda3std6ranges3__45__cpo9iter_moveE - _ZN34_INTERNAL_21290acd_4_k_cu_471eadb44cuda3std6ranges3__45__cpo4prevE)
_ZN34_INTERNAL_21290acd_4_k_cu_471eadb44cuda3std6ranges3__45__cpo4prevE:
	.zero		1
	.type		_ZN34_INTERNAL_21290acd_4_k_cu_471eadb44cuda3std6ranges3__45__cpo9iter_moveE,@object
	.size		_ZN34_INTERNAL_21290acd_4_k_cu_471eadb44cuda3std6ranges3__45__cpo9iter_moveE,(_ZN34_INTERNAL_21290acd_4_k_cu_471eadb46thrust24THRUST_300001_SM_1000_NS6system6detail10sequential3seqE - _ZN34_INTERNAL_21290acd_4_k_cu_471eadb44cuda3std6ranges3__45__cpo9iter_moveE)
_ZN34_INTERNAL_21290acd_4_k_cu_471eadb44cuda3std6ranges3__45__cpo9iter_moveE:
	.zero		1
	.type		_ZN34_INTERNAL_21290acd_4_k_cu_471eadb46thrust24THRUST_300001_SM_1000_NS6system6detail10sequential3seqE,@object
	.size		_ZN34_INTERNAL_21290acd_4_k_cu_471eadb46thrust24THRUST_300001_SM_1000_NS6system6detail10sequential3seqE,(.L_40 - _ZN34_INTERNAL_21290acd_4_k_cu_471eadb46thrust24THRUST_300001_SM_1000_NS6system6detail10sequential3seqE)
_ZN34_INTERNAL_21290acd_4_k_cu_471eadb46thrust24THRUST_300001_SM_1000_NS6system6detail10sequential3seqE:
	.zero		1
.L_40:


//--------------------- .nv.shared._ZN3cub18CUB_300001_SM_10006detail6reduce18DeviceReduceKernelINS2_10policy_hubIiyN4cuda3std3__44plusIiEEE10Policy1000EN6thrust24THRUST_300001_SM_1000_NS6detail15normal_iteratorINSD_10device_ptrIiEEEEyS9_iNS7_10__identityEEEvT0_PT3_T1_NS0_13GridEvenShareISN_EET2_T4_ --------------------------
	.section	.nv.shared._ZN3cub18CUB_300001_SM_10006detail6reduce18DeviceReduceKernelINS2_10policy_hubIiyN4cuda3std3__44plusIiEEE10Policy1000EN6thrust24THRUST_300001_SM_1000_NS6detail15normal_iteratorINSD_10device_ptrIiEEEEyS9_iNS7_10__identityEEEvT0_PT3_T1_NS0_13GridEvenShareISN_EET2_T4_,"aw",@nobits
	.sectionflags	@""
	.align	4
.nv.shared._ZN3cub18CUB_300001_SM_10006detail6reduce18DeviceReduceKernelINS2_10policy_hubIiyN4cuda3std3__44plusIiEEE10Policy1000EN6thrust24THRUST_300001_SM_1000_NS6detail15normal_iteratorINSD_10device_ptrIiEEEEyS9_iNS7_10__identityEEEvT0_PT3_T1_NS0_13GridEvenShareISN_EET2_T4_:
	.zero		1068


//--------------------- .nv.shared._ZN3cub18CUB_300001_SM_10006detail6reduce28DeviceReduceSingleTileKernelINS2_10policy_hubIiyN4cuda3std3__44plusIiEEE10Policy1000EN6thrust24THRUST_300001_SM_1000_NS6detail15normal_iteratorINSD_10device_ptrIiEEEEPiyS9_iiNS7_10__identityEEEvT0_T1_T2_T3_T4_T6_ --------------------------
	.section	.nv.shared._ZN3cub18CUB_300001_SM_10006detail6reduce28DeviceReduceSingleTileKernelINS2_10policy_hubIiyN4cuda3std3__44plusIiEEE10Policy1000EN6thrust24THRUST_300001_SM_1000_NS6detail15normal_iteratorINSD_10device_ptrIiEEEEPiyS9_iiNS7_10__identityEEEvT0_T1_T2_T3_T4_T6_,"aw",@nobits
	.sectionflags	@""
	.align	4
.nv.shared._ZN3cub18CUB_300001_SM_10006detail6reduce28DeviceReduceSingleTileKernelINS2_10policy_hubIiyN4cuda3std3__44plusIiEEE10Policy1000EN6thrust24THRUST_300001_SM_1000_NS6detail15normal_iteratorINSD_10device_ptrIiEEEEPiyS9_iiNS7_10__identityEEEvT0_T1_T2_T3_T4_T6_:
	.zero		1068


//--------------------- .nv.shared._ZN3cub18CUB_300001_SM_10006detail6reduce28DeviceReduceSingleTileKernelINS2_10policy_hubIijN4cuda3std3__44plusIiEEE10Policy1000EPiSC_iS9_iiNS7_10__identityEEEvT0_T1_T2_T3_T4_T6_ --------------------------
	.section	.nv.shared._ZN3cub18CUB_300001_SM_10006detail6reduce28DeviceReduceSingleTileKernelINS2_10policy_hubIijN4cuda3std3__44plusIiEEE10Policy1000EPiSC_iS9_iiNS7_10__identityEEEvT0_T1_T2_T3_T4_T6_,"aw",@nobits
	.sectionflags	@""
	.align	4
.nv.shared._ZN3cub18CUB_300001_SM_10006detail6reduce28DeviceReduceSingleTileKernelINS2_10policy_hubIijN4cuda3std3__44plusIiEEE10Policy1000EPiSC_iS9_iiNS7_10__identityEEEvT0_T1_T2_T3_T4_T6_:
	.zero		1068


//--------------------- .nv.shared._ZN3cub18CUB_300001_SM_10006detail6reduce18DeviceReduceKernelINS2_10policy_hubIijN4cuda3std3__44plusIiEEE10Policy1000EN6thrust24THRUST_300001_SM_1000_NS6detail15normal_iteratorINSD_10device_ptrIiEEEEjS9_iNS7_10__identityEEEvT0_PT3_T1_NS0_13GridEvenShareISN_EET2_T4_ --------------------------
	.section	.nv.shared._ZN3cub18CUB_300001_SM_10006detail6reduce18DeviceReduceKernelINS2_10policy_hubIijN4cuda3std3__44plusIiEEE10Policy1000EN6thrust24THRUST_300001_SM_1000_NS6detail15normal_iteratorINSD_10device_ptrIiEEEEjS9_iNS7_10__identityEEEvT0_PT3_T1_NS0_13GridEvenShareISN_EET2_T4_,"aw",@nobits
	.sectionflags	@""
	.align	4
.nv.shared._ZN3cub18CUB_300001_SM_10006detail6reduce18DeviceReduceKernelINS2_10policy_hubIijN4cuda3std3__44plusIiEEE10Policy1000EN6thrust24THRUST_300001_SM_1000_NS6detail15normal_iteratorINSD_10device_ptrIiEEEEjS9_iNS7_10__identityEEEvT0_PT3_T1_NS0_13GridEvenShareISN_EET2_T4_:
	.zero		1068


//--------------------- .nv.shared._ZN3cub18CUB_300001_SM_10006detail6reduce28DeviceReduceSingleTileKernelINS2_10policy_hubIijN4cuda3std3__44plusIiEEE10Policy1000EN6thrust24THRUST_300001_SM_1000_NS6detail15normal_iteratorINSD_10device_ptrIiEEEEPijS9_iiNS7_10__identityEEEvT0_T1_T2_T3_T4_T6_ --------------------------
	.section	.nv.shared._ZN3cub18CUB_300001_SM_10006detail6reduce28DeviceReduceSingleTileKernelINS2_10policy_hubIijN4cuda3std3__44plusIiEEE10Policy1000EN6thrust24THRUST_300001_SM_1000_NS6detail15normal_iteratorINSD_10device_ptrIiEEEEPijS9_iiNS7_10__identityEEEvT0_T1_T2_T3_T4_T6_,"aw",@nobits
	.sectionflags	@""
	.align	4
.nv.shared._ZN3cub18CUB_300001_SM_10006detail6reduce28DeviceReduceSingleTileKernelINS2_10policy_hubIijN4cuda3std3__44plusIiEEE10Policy1000EN6thrust24THRUST_300001_SM_1000_NS6detail15normal_iteratorINSD_10device_ptrIiEEEEPijS9_iiNS7_10__identityEEEvT0_T1_T2_T3_T4_T6_:
	.zero		1068


//--------------------- .nv.constant0._ZN3cub18CUB_300001_SM_10006detail6reduce28DeviceReduceSingleTileKernelINS2_10policy_hubIiyN4cuda3std3__44plusIiEEE10Policy1000EPiSC_iS9_iiNS7_10__identityEEEvT0_T1_T2_T3_T4_T6_ --------------------------
	.section	.nv.constant0._ZN3cub18CUB_300001_SM_10006detail6reduce28DeviceReduceSingleTileKernelINS2_10policy_hubIiyN4cuda3std3__44plusIiEEE10Policy1000EPiSC_iS9_iiNS7_10__identityEEEvT0_T1_T2_T3_T4_T6_,"a",@progbits
	.sectionflags	@""
	.align	4
.nv.constant0._ZN3cub18CUB_300001_SM_10006detail6reduce28DeviceReduceSingleTileKernelINS2_10policy_hubIiyN4cuda3std3__44plusIiEEE10Policy1000EPiSC_iS9_iiNS7_10__identityEEEvT0_T1_T2_T3_T4_T6_:
	.zero		925


//--------------------- .nv.constant0._ZN3cub18CUB_300001_SM_10006detail6reduce18DeviceReduceKernelINS2_10policy_hubIiyN4cuda3std3__44plusIiEEE10Policy1000EN6thrust24THRUST_300001_SM_1000_NS6detail15normal_iteratorINSD_10device_ptrIiEEEEyS9_iNS7_10__identityEEEvT0_PT3_T1_NS0_13GridEvenShareISN_EET2_T4_ --------------------------
	.section	.nv.constant0._ZN3cub18CUB_300001_SM_10006detail6reduce18DeviceReduceKernelINS2_10policy_hubIiyN4cuda3std3__44plusIiEEE10Policy1000EN6thrust24THRUST_300001_SM_1000_NS6detail15normal_iteratorINSD_10device_ptrIiEEEEyS9_iNS7_10__identityEEEvT0_PT3_T1_NS0_13GridEvenShareISN_EET2_T4_,"a",@progbits
	.sectionflags	@""
	.align	4
.nv.constant0._ZN3cub18CUB_300001_SM_10006detail6reduce18DeviceReduceKernelINS2_10policy_hubIiyN4cuda3std3__44plusIiEEE10Policy1000EN6thrust24THRUST_300001_SM_1000_NS6detail15normal_iteratorINSD_10device_ptrIiEEEEyS9_iNS7_10__identityEEEvT0_PT3_T1_NS0_13GridEvenShareISN_EET2_T4_:
	.zero		994


//--------------------- .nv.constant0._ZN3cub18CUB_300001_SM_10006detail6reduce28DeviceReduceSingleTileKernelINS2_10policy_hubIiyN4cuda3std3__44plusIiEEE10Policy1000EN6thrust24THRUST_300001_SM_1000_NS6detail15normal_iteratorINSD_10device_ptrIiEEEEPiyS9_iiNS7_10__identityEEEvT0_T1_T2_T3_T4_T6_ --------------------------
	.section	.nv.constant0._ZN3cub18CUB_300001_SM_10006detail6reduce28DeviceReduceSingleTileKernelINS2_10policy_hubIiyN4cuda3std3__44plusIiEEE10Policy1000EN6thrust24THRUST_300001_SM_1000_NS6detail15normal_iteratorINSD_10device_ptrIiEEEEPiyS9_iiNS7_10__identityEEEvT0_T1_T2_T3_T4_T6_,"a",@progbits
	.sectionflags	@""
	.align	4
.nv.constant0._ZN3cub18CUB_300001_SM_10006detail6reduce28DeviceReduceSingleTileKernelINS2_10policy_hubIiyN4cuda3std3__44plusIiEEE10Policy1000EN6thrust24THRUST_300001_SM_1000_NS6detail15normal_iteratorINSD_10device_ptrIiEEEEPiyS9_iiNS7_10__identityEEEvT0_T1_T2_T3_T4_T6_:
	.zero		929


//--------------------- .nv.constant0._ZN3cub18CUB_300001_SM_10006detail6reduce28DeviceReduceSingleTileKernelINS2_10policy_hubIijN4cuda3std3__44plusIiEEE10Policy1000EPiSC_iS9_iiNS7_10__identityEEEvT0_T1_T2_T3_T4_T6_ --------------------------
	.section	.nv.constant0._ZN3cub18CUB_300001_SM_10006detail6reduce28DeviceReduceSingleTileKernelINS2_10policy_hubIijN4cuda3std3__44plusIiEEE10Policy1000EPiSC_iS9_iiNS7_10__identityEEEvT0_T1_T2_T3_T4_T6_,"a",@progbits
	.sectionflags	@""
	.align	4
.nv.constant0._ZN3cub18CUB_300001_SM_10006detail6reduce28DeviceReduceSingleTileKernelINS2_10policy_hubIijN4cuda3std3__44plusIiEEE10Policy1000EPiSC_iS9_iiNS7_10__identityEEEvT0_T1_T2_T3_T4_T6_:
	.zero		925


//--------------------- .nv.constant0._ZN3cub18CUB_300001_SM_10006detail6reduce18DeviceReduceKernelINS2_10policy_hubIijN4cuda3std3__44plusIiEEE10Policy1000EN6thrust24THRUST_300001_SM_1000_NS6detail15normal_iteratorINSD_10device_ptrIiEEEEjS9_iNS7_10__identityEEEvT0_PT3_T1_NS0_13GridEvenShareISN_EET2_T4_ --------------------------
	.section	.nv.constant0._ZN3cub18CUB_300001_SM_10006detail6reduce18DeviceReduceKernelINS2_10policy_hubIijN4cuda3std3__44plusIiEEE10Policy1000EN6thrust24THRUST_300001_SM_1000_NS6detail15normal_iteratorINSD_10device_ptrIiEEEEjS9_iNS7_10__identityEEEvT0_PT3_T1_NS0_13GridEvenShareISN_EET2_T4_,"a",@progbits
	.sectionflags	@""
	.align	4
.nv.constant0._ZN3cub18CUB_300001_SM_10006detail6reduce18DeviceReduceKernelINS2_10policy_hubIijN4cuda3std3__44plusIiEEE10Policy1000EN6thrust24THRUST_300001_SM_1000_NS6detail15normal_iteratorINSD_10device_ptrIiEEEEjS9_iNS7_10__identityEEEvT0_PT3_T1_NS0_13GridEvenShareISN_EET2_T4_:
	.zero		958


//--------------------- .nv.constant0._ZN3cub18CUB_300001_SM_10006detail6reduce28DeviceReduceSingleTileKernelINS2_10policy_hubIijN4cuda3std3__44plusIiEEE10Policy1000EN6thrust24THRUST_300001_SM_1000_NS6detail15normal_iteratorINSD_10device_ptrIiEEEEPijS9_iiNS7_10__identityEEEvT0_T1_T2_T3_T4_T6_ --------------------------
	.section	.nv.constant0._ZN3cub18CUB_300001_SM_10006detail6reduce28DeviceReduceSingleTileKernelINS2_10policy_hubIijN4cuda3std3__44plusIiEEE10Policy1000EN6thrust24THRUST_300001_SM_1000_NS6detail15normal_iteratorINSD_10device_ptrIiEEEEPijS9_iiNS7_10__identityEEEvT0_T1_T2_T3_T4_T6_,"a",@progbits
	.sectionflags	@""
	.align	4
.nv.constant0._ZN3cub18CUB_300001_SM_10006detail6reduce28DeviceReduceSingleTileKernelINS2_10policy_hubIijN4cuda3std3__44plusIiEEE10Policy1000EN6thrust24THRUST_300001_SM_1000_NS6detail15normal_iteratorINSD_10device_ptrIiEEEEPijS9_iiNS7_10__identityEEEvT0_T1_T2_T3_T4_T6_:
	.zero		925


//--------------------- .nv.constant0._ZN3cub18CUB_300001_SM_10006detail11EmptyKernelIvEEvv --------------------------
	.section	.nv.constant0._ZN3cub18CUB_300001_SM_10006detail11EmptyKernelIvEEvv,"a",@progbits
	.sectionflags	@""
	.align	4
.nv.constant0._ZN3cub18CUB_300001_SM_10006detail11EmptyKernelIvEEvv:
	.zero		896


//--------------------- .nv.constant0._Z21kernel_generatePointsP17curandStateXORWOWPii --------------------------
	.section	.nv.constant0._Z21kernel_generatePointsP17curandStateXORWOWPii,"a",@progbits
	.sectionflags	@""
	.align	4
.nv.constant0._Z21kernel_generatePointsP17curandStateXORWOWPii:
	.zero		916


//--------------------- .nv.constant0._Z21kernel_initializeRandP17curandStateXORWOWmi --------------------------
	.section	.nv.constant0._Z21kernel_initializeRandP17curandStateXORWOWmi,"a",@progbits
	.sectionflags	@""
	.align	4
.nv.constant0._Z21kernel_initializeRandP17curandStateXORWOWmi:
	.zero		916


//--------------------- SYMBOLS --------------------------

	.type		.nv.reservedSmem.offset0,@object
	.size		.nv.reservedSmem.offset0,0x4
	.type		.nv.reservedSmem.cap,@object
	.size		.nv.reservedSmem.cap,0x4
